def matmul_kernel(
    a_ptr,
    b_ptr,
    c_ptr,
    M,
    N,
    K,
    stride_am,
    stride_ak,
    stride_bk,
    stride_bn,
    stride_cm,
    stride_cn,
    BLOCK_M: tl.constexpr,
    BLOCK_N: tl.constexpr,
    BLOCK_K: tl.constexpr,
    GROUP_M: tl.constexpr,
):
    pid = tl.program_id(axis=0)
    num_pid_m = tl.cdiv(M, BLOCK_M)
    num_pid_n = tl.cdiv(N, BLOCK_N)
    num_pid_in_group = GROUP_M * num_pid_n
    group_id = pid // num_pid_in_group
    first_pid_m = group_id * GROUP_M
    group_size_m = min(num_pid_m - first_pid_m, GROUP_M)
    pid_m = first_pid_m + ((pid % num_pid_in_group) % group_size_m)
    pid_n = (pid % num_pid_in_group) // group_size_m

    offs_am = (pid_m * BLOCK_M + tl.arange(0, BLOCK_M)) % M
    offs_bn = (pid_n * BLOCK_N + tl.arange(0, BLOCK_N)) % N
    offs_k = tl.arange(0, BLOCK_K)
    a_ptrs = a_ptr + offs_am[:, None] * stride_am + offs_k[None, :] * stride_ak
    b_ptrs = b_ptr + offs_k[:, None] * stride_bk + offs_bn[None, :] * stride_bn

    acc = tl.zeros((BLOCK_M, BLOCK_N), dtype=tl.float32)
    for kk in range(0, tl.cdiv(K, BLOCK_K)):
        a = tl.load(a_ptrs, mask=offs_k[None, :] < K - kk * BLOCK_K, other=0.0)
        b = tl.load(b_ptrs, mask=offs_k[:, None] < K - kk * BLOCK_K, other=0.0)
        acc = tl.dot(a, b, acc)
        a_ptrs += BLOCK_K * stride_ak
        b_ptrs += BLOCK_K * stride_bk

    c = acc.to(c_ptr.dtype.element_ty)
    offs_cm = pid_m * BLOCK_M + tl.arange(0, BLOCK_M)
    offs_cn = pid_n * BLOCK_N + tl.arange(0, BLOCK_N)
    c_ptrs = c_ptr + offs_cm[:, None] * stride_cm + offs_cn[None, :] * stride_cn
    mask = (offs_cm[:, None] < M) & (offs_cn[None, :] < N)
    tl.store(c_ptrs, c, mask=mask)

# config = {"BLOCK_K": 64, "BLOCK_M": 512, "BLOCK_N": 512, "GROUP_M": 8, "arch": "sm_80", "dtype": "fp32", "num_ctas": 1, "num_stages": 3, "num_warps": 8}
# arch = sm_80


// ===== COMPILED SASS (sm_80) =====

	.target	sm_80

	.elftype	@"ET_EXEC"


//--------------------- .note.nv.tkinfo           --------------------------
	.section	.note.nv.tkinfo,"",@"SHT_NOTE"
	.sectionflags	@"SHF_NOTE_NV_TKINFO"
	.tkinfo
        /*0018*/ 	.word	0x00000002
        /*0030*/ 	.string	""
        /*0030*/ 	.string	"ptxas"
        /*0030*/ 	.string	"Cuda compilation tools, release 13.0, V13.0.88"
        /*0030*/ 	.string	"Build cuda_13.0.r13.0/compiler.36424714_0"
        /*0030*/ 	.string	"-v  -suppress-debug-info  -lineinfo  -arch sm_80 "



//--------------------- .note.nv.cuinfo           --------------------------
	.section	.note.nv.cuinfo,"",@"SHT_NOTE"
	.sectionflags	@"SHF_NOTE_NV_CUINFO"
        /*0018*/ 	.short	0x0002
        /*001a*/ 	.short	0x0050
        /*001c*/ 	.short	0x0082
	.zero		2


//--------------------- .nv.info                  --------------------------
	.section	.nv.info,"",@"SHT_CUDA_INFO"
	.align	4


	//----- nvinfo : EIATTR_REGCOUNT
	.align		4
        /*0000*/ 	.byte	0x04, 0x2f
        /*0002*/ 	.short	(.L_1 - .L_0)
	.align		4
.L_0:
        /*0004*/ 	.word	index@(matmul_kernel)
        /*0008*/ 	.word	0x000000ff


	//----- nvinfo : EIATTR_FRAME_SIZE
	.align		4
.L_1:
        /*000c*/ 	.byte	0x04, 0x11
        /*000e*/ 	.short	(.L_3 - .L_2)
	.align		4
.L_2:
        /*0010*/ 	.word	index@(matmul_kernel)
        /*0014*/ 	.word	0x00002ca0


	//----- nvinfo : EIATTR_MIN_STACK_SIZE
	.align		4
.L_3:
        /*0018*/ 	.byte	0x04, 0x12
        /*001a*/ 	.short	(.L_5 - .L_4)
	.align		4
.L_4:
        /*001c*/ 	.word	index@(matmul_kernel)
        /*0020*/ 	.word	0x00002ca0
.L_5:


//--------------------- .nv.info.matmul_kernel    --------------------------
	.section	.nv.info.matmul_kernel,"",@"SHT_CUDA_INFO"
	.sectionflags	@""
	.align	4


	//----- nvinfo : EIATTR_CUDA_API_VERSION
	.align		4
        /*0000*/ 	.byte	0x04, 0x37
        /*0002*/ 	.short	(.L_7 - .L_6)
.L_6:
        /*0004*/ 	.word	0x00000082


	//----- nvinfo : EIATTR_SW2861232_WAR
	.align		4
.L_7:
        /*0008*/ 	.byte	0x01, 0x35
	.zero		2


	//----- nvinfo : EIATTR_PARAM_CBANK
	.align		4
        /*000c*/ 	.byte	0x04, 0x0a
        /*000e*/ 	.short	(.L_9 - .L_8)
	.align		4
.L_8:
        /*0010*/ 	.word	index@(.nv.constant0.matmul_kernel)
        /*0014*/ 	.short	0x0160
        /*0016*/ 	.short	0x0050


	//----- nvinfo : EIATTR_CBANK_PARAM_SIZE
	.align		4
.L_9:
        /*0018*/ 	.byte	0x03, 0x19
        /*001a*/ 	.short	0x0050


	//----- nvinfo : EIATTR_KPARAM_INFO
	.align		4
        /*001c*/ 	.byte	0x04, 0x17
        /*001e*/ 	.short	(.L_11 - .L_10)
.L_10:
        /*0020*/ 	.word	0x00000000
        /*0024*/ 	.short	0x000d
        /*0026*/ 	.short	0x0048
        /*0028*/ 	.byte	0x00, 0xf4, 0x21, 0x00


	//----- nvinfo : EIATTR_KPARAM_INFO
	.align		4
.L_11:
        /*002c*/ 	.byte	0x04, 0x17
        /*002e*/ 	.short	(.L_13 - .L_12)
.L_12:
        /*0030*/ 	.word	0x00000000
        /*0034*/ 	.short	0x000c
        /*0036*/ 	.short	0x0040
        /*0038*/ 	.byte	0x00, 0xf4, 0x21, 0x00


	//----- nvinfo : EIATTR_KPARAM_INFO
	.align		4
.L_13:
        /*003c*/ 	.byte	0x04, 0x17
        /*003e*/ 	.short	(.L_15 - .L_14)
.L_14:
        /*0040*/ 	.word	0x00000000
        /*0044*/ 	.short	0x000b
        /*0046*/ 	.short	0x0038
        /*0048*/ 	.byte	0x00, 0xf0, 0x11, 0x00


	//----- nvinfo : EIATTR_KPARAM_INFO
	.align		4
.L_15:
        /*004c*/ 	.byte	0x04, 0x17
        /*004e*/ 	.short	(.L_17 - .L_16)
.L_16:
        /*0050*/ 	.word	0x00000000
        /*0054*/ 	.short	0x000a
        /*0056*/ 	.short	0x0034
        /*0058*/ 	.byte	0x00, 0xf0, 0x11, 0x00


	//----- nvinfo : EIATTR_KPARAM_INFO
	.align		4
.L_17:
        /*005c*/ 	.byte	0x04, 0x17
        /*005e*/ 	.short	(.L_19 - .L_18)
.L_18:
        /*0060*/ 	.word	0x00000000
        /*0064*/ 	.short	0x0009
        /*0066*/ 	.short	0x0030
        /*0068*/ 	.byte	0x00, 0xf0, 0x11, 0x00


	//----- nvinfo : EIATTR_KPARAM_INFO
	.align		4
.L_19:
        /*006c*/ 	.byte	0x04, 0x17
        /*006e*/ 	.short	(.L_21 - .L_20)
.L_20:
        /*0070*/ 	.word	0x00000000
        /*0074*/ 	.short	0x0008
        /*0076*/ 	.short	0x002c
        /*0078*/ 	.byte	0x00, 0xf0, 0x11, 0x00


	//----- nvinfo : EIATTR_KPARAM_INFO
	.align		4
.L_21:
        /*007c*/ 	.byte	0x04, 0x17
        /*007e*/ 	.short	(.L_23 - .L_22)
.L_22:
        /*0080*/ 	.word	0x00000000
        /*0084*/ 	.short	0x0007
        /*0086*/ 	.short	0x0028
        /*0088*/ 	.byte	0x00, 0xf0, 0x11, 0x00


	//----- nvinfo : EIATTR_KPARAM_INFO
	.align		4
.L_23:
        /*008c*/ 	.byte	0x04, 0x17
        /*008e*/ 	.short	(.L_25 - .L_24)
.L_24:
        /*0090*/ 	.word	0x00000000
        /*0094*/ 	.short	0x0006
        /*0096*/ 	.short	0x0024
        /*0098*/ 	.byte	0x00, 0xf0, 0x11, 0x00


	//----- nvinfo : EIATTR_KPARAM_INFO
	.align		4
.L_25:
        /*009c*/ 	.byte	0x04, 0x17
        /*009e*/ 	.short	(.L_27 - .L_26)
.L_26:
        /*00a0*/ 	.word	0x00000000
        /*00a4*/ 	.short	0x0005
        /*00a6*/ 	.short	0x0020
        /*00a8*/ 	.byte	0x00, 0xf0, 0x11, 0x00


	//----- nvinfo : EIATTR_KPARAM_INFO
	.align		4
.L_27:
        /*00ac*/ 	.byte	0x04, 0x17
        /*00ae*/ 	.short	(.L_29 - .L_28)
.L_28:
        /*00b0*/ 	.word	0x00000000
        /*00b4*/ 	.short	0x0004
        /*00b6*/ 	.short	0x001c
        /*00b8*/ 	.byte	0x00, 0xf0, 0x11, 0x00


	//----- nvinfo : EIATTR_KPARAM_INFO
	.align		4
.L_29:
        /*00bc*/ 	.byte	0x04, 0x17
        /*00be*/ 	.short	(.L_31 - .L_30)
.L_30:
        /*00c0*/ 	.word	0x00000000
        /*00c4*/ 	.short	0x0003
        /*00c6*/ 	.short	0x0018
        /*00c8*/ 	.byte	0x00, 0xf0, 0x11, 0x00


	//----- nvinfo : EIATTR_KPARAM_INFO
	.align		4
.L_31:
        /*00cc*/ 	.byte	0x04, 0x17
        /*00ce*/ 	.short	(.L_33 - .L_32)
.L_32:
        /*00d0*/ 	.word	0x00000000
        /*00d4*/ 	.short	0x0002
        /*00d6*/ 	.short	0x0010
        /*00d8*/ 	.byte	0x00, 0xf4, 0x21, 0x00


	//----- nvinfo : EIATTR_KPARAM_INFO
	.align		4
.L_33:
        /*00dc*/ 	.byte	0x04, 0x17
        /*00de*/ 	.short	(.L_35 - .L_34)
.L_34:
        /*00e0*/ 	.word	0x00000000
        /*00e4*/ 	.short	0x0001
        /*00e6*/ 	.short	0x0008
        /*00e8*/ 	.byte	0x00, 0xf4, 0x21, 0x00


	//----- nvinfo : EIATTR_KPARAM_INFO
	.align		4
.L_35:
        /*00ec*/ 	.byte	0x04, 0x17
        /*00ee*/ 	.short	(.L_37 - .L_36)
.L_36:
        /*00f0*/ 	.word	0x00000000
        /*00f4*/ 	.short	0x0000
        /*00f6*/ 	.short	0x0000
        /*00f8*/ 	.byte	0x00, 0xf4, 0x21, 0x00


	//----- nvinfo : EIATTR_MAXREG_COUNT
	.align		4
.L_37:
        /*00fc*/ 	.byte	0x03, 0x1b
        /*00fe*/ 	.short	0x00ff


	//----- nvinfo : EIATTR_NUM_BARRIERS
	.align		4
        /*0100*/ 	.byte	0x02, 0x4c
        /*0102*/ 	.byte	0x01
	.zero		1


	//----- nvinfo : EIATTR_ANNOTATIONS
	.align		4
        /*0104*/ 	.byte	0x04, 0x55
        /*0106*/ 	.short	(.L_39 - .L_38)


	//   ....[0]....
.L_38:
        /*0108*/ 	.word	0x00000001
        /*010c*/ 	.byte	0xb0, 0x06, 0x00, 0x00, 0x01, 0x00, 0x00, 0x00, 0xe0, 0x70, 0x00, 0x00, 0x01, 0x00, 0x00, 0x00
        /* <DEDUP_REMOVED lines=3967> */
        /*f90c*/ 	.byte	0xb0, 0x5c, 0x03, 0x00


	//----- nvinfo : EIATTR_MERCURY_ISA_VERSION
	.align		4
.L_39:
        /*f910*/ 	.byte	0x03, 0x5f
        /*f912*/ 	.short	0x0000


	//----- nvinfo : EIATTR_EXIT_INSTR_OFFSETS
	.align		4
        /*f914*/ 	.byte	0x04, 0x1c
        /*f916*/ 	.short	(.L_41 - .L_40)


	//   ....[0]....
.L_40:
        /*f918*/ 	.word	0x00077df0


	//   ....[1]....
        /*f91c*/ 	.word	0x00077e10


	//----- nvinfo : EIATTR_REQNTID
	.align		4
.L_41:
        /*f920*/ 	.byte	0x04, 0x10
        /*f922*/ 	.short	(.L_43 - .L_42)
.L_42:
        /*f924*/ 	.word	0x00000100
        /*f928*/ 	.word	0x00000001
        /*f92c*/ 	.word	0x00000001
.L_43:


//--------------------- .nv.callgraph             --------------------------
	.section	.nv.callgraph,"",@"SHT_CUDA_CALLGRAPH"
	.align	4
	.sectionentsize	8
	.align		4
        /*0000*/ 	.word	0x00000000
	.align		4
        /*0004*/ 	.word	0xffffffff
	.align		4
        /*0008*/ 	.word	0x00000000
	.align		4
        /*000c*/ 	.word	0xfffffffe
	.align		4
        /*0010*/ 	.word	0x00000000
	.align		4
        /*0014*/ 	.word	0xfffffffd
	.align		4
        /*0018*/ 	.word	0x00000000
	.align		4
        /*001c*/ 	.word	0xfffffffc


//--------------------- .nv.rel.action            --------------------------
	.section	.nv.rel.action,"",@"SHT_CUDA_RELOCINFO"
	.align	8
	.sectionentsize	8
        /*0000*/ 	.byte	0x73, 0x00, 0x00, 0x00, 0x00, 0x00, 0x00, 0x00, 0x00, 0x00, 0x00, 0x11, 0x25, 0x00, 0x05, 0x36


//--------------------- .nv.constant0.matmul_kernel --------------------------
	.section	.nv.constant0.matmul_kernel,"a",@progbits
	.sectionflags	@""
	.align	4
.nv.constant0.matmul_kernel:
	.zero		432


//--------------------- .text.matmul_kernel       --------------------------
	.section	.text.matmul_kernel,"ax",@progbits
	.sectioninfo	@"SHI_REGISTERS=255"
	.align	128
        .global         matmul_kernel
        .type           matmul_kernel,@function
        .size           matmul_kernel,(.L_x_4 - matmul_kernel)
        .other          matmul_kernel,@"STO_CUDA_ENTRY STV_DEFAULT"
matmul_kernel:
.text.matmul_kernel:
[----:B------:R-:W-:-:S03]  /*0000*/  IMAD.MOV.U32 R1, RZ, RZ, c[0x0][0x28] ;  /* 0x00000a00ff017624 */ /* 0x000fc600078e00ff */
[----:B------:R-:W-:Y:S01]  /*0010*/  IMAD.MOV.U32 R6, RZ, RZ, 0x1ff ;  /* 0x000001ffff067424 */ /* 0x000fe200078e00ff */
[----:B------:R-:W1:Y:S01]  /*0020*/  S2R R5, SR_CTAID.X ;  /* 0x0000000000057919 */ /* 0x000e620000002500 */
[----:B------:R-:W-:Y:S01]  /*0030*/  IADD3 R1, R1, -0x2ca0, RZ ;  /* 0xffffd36001017810 */ /* 0x000fe20007ffe0ff */
[----:B------:R-:W-:Y:S02]  /*0040*/  ULDC.64 UR4, c[0x0][0x118] ;  /* 0x0000460000047ab9 */ /* 0x000fe40000000a00 */
[----:B------:R-:W-:Y:S01]  /*0050*/  IADD3 R0, R6, c[0x0][0x17c], RZ ;  /* 0x00005f0006007a10 */ /* 0x000fe20007ffe0ff */
[----:B------:R-:W2:Y:S03]  /*0060*/  S2R R21, SR_TID.X ;  /* 0x0000000000157919 */ /* 0x000ea60000002100 */
[----:B------:R-:W-:-:S04]  /*0070*/  SHF.R.S32.HI R3, RZ, 0x1f, R0 ;  /* 0x0000001fff037819 */ /* 0x000fc80000011400 */
[----:B------:R-:W-:-:S04]  /*0080*/  LEA.HI R3, R3, R0, RZ, 0x9 ;  /* 0x0000000003037211 */ /* 0x000fc800078f48ff */
[----:B------:R-:W-:-:S05]  /*0090*/  SHF.R.S32.HI R3, RZ, 0x9, R3 ;  /* 0x00000009ff037819 */ /* 0x000fca0000011403 */
[----:B------:R-:W-:Y:S01]  /*00a0*/  IMAD.SHL.U32 R4, R3, 0x8, RZ ;  /* 0x0000000803047824 */ /* 0x000fe200078e00ff */
[----:B-1----:R-:W-:-:S04]  /*00b0*/  IABS R10, R5 ;  /* 0x00000005000a7213 */ /* 0x002fc80000000000 */
[-C--:B------:R-:W-:Y:S02]  /*00c0*/  IABS R7, R4.reuse ;  /* 0x0000000400077213 */ /* 0x080fe40000000000 */
[----:B------:R-:W-:Y:S02]  /*00d0*/  IABS R11, R4 ;  /* 0x00000004000b7213 */ /* 0x000fe40000000000 */
[----:B------:R-:W1:Y:S01]  /*00e0*/  I2F.RP R0, R7 ;  /* 0x0000000700007306 */ /* 0x000e620000209400 */
[----:B--2---:R-:W-:-:S07]  /*00f0*/  LOP3.LUT R157, R21, 0xff, RZ, 0xc0, !PT ;  /* 0x000000ff159d7812 */ /* 0x004fce00078ec0ff */
[----:B-1----:R-:W1:Y:S02]  /*0100*/  MUFU.RCP R0, R0 ;  /* 0x0000000000007308 */ /* 0x002e640000001000 */
[----:B-1----:R-:W-:Y:S01]  /*0110*/  IADD3 R2, R0, 0xffffffe, RZ ;  /* 0x0ffffffe00027810 */ /* 0x002fe20007ffe0ff */
[----:B------:R-:W-:-:S05]  /*0120*/  IMAD.MOV R0, RZ, RZ, -R11 ;  /* 0x000000ffff007224 */ /* 0x000fca00078e0a0b */
[----:B------:R1:W2:Y:S02]  /*0130*/  F2I.FTZ.U32.TRUNC.NTZ R3, R2 ;  /* 0x0000000200037305 */ /* 0x0002a4000021f000 */
[----:B-1----:R-:W-:Y:S02]  /*0140*/  IMAD.MOV.U32 R2, RZ, RZ, RZ ;  /* 0x000000ffff027224 */ /* 0x002fe400078e00ff */
[----:B--2---:R-:W-:-:S04]  /*0150*/  IMAD.MOV R8, RZ, RZ, -R3 ;  /* 0x000000ffff087224 */ /* 0x004fc800078e0a03 */
[----:B------:R-:W-:Y:S02]  /*0160*/  IMAD R9, R8, R7, RZ ;  /* 0x0000000708097224 */ /* 0x000fe400078e02ff */
[----:B------:R-:W-:Y:S02]  /*0170*/  IMAD.MOV.U32 R8, RZ, RZ, R10 ;  /* 0x000000ffff087224 */ /* 0x000fe400078e000a */
[----:B------:R-:W-:-:S06]  /*0180*/  IMAD.HI.U32 R3, R3, R9, R2 ;  /* 0x0000000903037227 */ /* 0x000fcc00078e0002 */
[----:B------:R-:W-:-:S04]  /*0190*/  IMAD.HI.U32 R3, R3, R8, RZ ;  /* 0x0000000803037227 */ /* 0x000fc800078e00ff */
[----:B------:R-:W-:Y:S01]  /*01a0*/  IMAD R0, R3, R0, R8 ;  /* 0x0000000003007224 */ /* 0x000fe200078e0208 */
[----:B------:R-:W-:-:S04]  /*01b0*/  IABS R8, c[0x0][0x178] ;  /* 0x00005e0000087a13 */ /* 0x000fc80000000000 */
[----:B------:R-:W-:-:S13]  /*01c0*/  ISETP.GT.U32.AND P1, PT, R7, R0, PT ;  /* 0x000000000700720c */ /* 0x000fda0003f24070 */
[----:B------:R-:W-:Y:S01]  /*01d0*/  @!P1 IMAD.IADD R0, R0, 0x1, -R7 ;  /* 0x0000000100009824 */ /* 0x000fe200078e0a07 */
[----:B------:R-:W-:Y:S02]  /*01e0*/  @!P1 IADD3 R3, R3, 0x1, RZ ;  /* 0x0000000103039810 */ /* 0x000fe40007ffe0ff */
[----:B------:R-:W-:Y:S02]  /*01f0*/  ISETP.NE.AND P1, PT, R4, RZ, PT ;  /* 0x000000ff0400720c */ /* 0x000fe40003f25270 */
[----:B------:R-:W-:Y:S02]  /*0200*/  ISETP.GE.U32.AND P0, PT, R0, R7, PT ;  /* 0x000000070000720c */ /* 0x000fe40003f06070 */
[----:B------:R-:W-:-:S04]  /*0210*/  LOP3.LUT R0, R5, R4, RZ, 0x3c, !PT ;  /* 0x0000000405007212 */ /* 0x000fc800078e3cff */
[----:B------:R-:W-:Y:S02]  /*0220*/  ISETP.GE.AND P2, PT, R0, RZ, PT ;  /* 0x000000ff0000720c */ /* 0x000fe40003f46270 */
[----:B------:R-:W-:-:S05]  /*0230*/  IADD3 R0, R6, c[0x0][0x178], RZ ;  /* 0x00005e0006007a10 */ /* 0x000fca0007ffe0ff */
[----:B------:R-:W-:-:S05]  /*0240*/  @P0 IADD3 R3, R3, 0x1, RZ ;  /* 0x0000000103030810 */ /* 0x000fca0007ffe0ff */
[----:B------:R-:W-:Y:S01]  /*0250*/  IMAD.MOV.U32 R2, RZ, RZ, R3 ;  /* 0x000000ffff027224 */ /* 0x000fe200078e0003 */
[----:B------:R-:W-:-:S03]  /*0260*/  SHF.R.S32.HI R3, RZ, 0x1f, R0 ;  /* 0x0000001fff037819 */ /* 0x000fc60000011400 */
[----:B------:R-:W-:Y:S01]  /*0270*/  @!P2 IMAD.MOV R2, RZ, RZ, -R2 ;  /* 0x000000ffff02a224 */ /* 0x000fe200078e0a02 */
[----:B------:R-:W-:Y:S02]  /*0280*/  @!P1 LOP3.LUT R2, RZ, R4, RZ, 0x33, !PT ;  /* 0x00000004ff029212 */ /* 0x000fe400078e33ff */
[----:B------:R-:W-:-:S03]  /*0290*/  LEA.HI R3, R3, R0, RZ, 0x9 ;  /* 0x0000000003037211 */ /* 0x000fc600078f48ff */
[----:B------:R-:W-:Y:S02]  /*02a0*/  IMAD.SHL.U32 R10, R2, 0x8, RZ ;  /* 0x00000008020a7824 */ /* 0x000fe400078e00ff */
[----:B------:R-:W-:-:S03]  /*02b0*/  IMAD.MOV R2, RZ, RZ, -R2 ;  /* 0x000000ffff027224 */ /* 0x000fc600078e0a02 */
[----:B------:R-:W-:Y:S01]  /*02c0*/  LEA.HI.SX32 R3, R3, -R10, 0x17 ;  /* 0x8000000a03037211 */ /* 0x000fe200078fbaff */
[----:B------:R-:W-:-:S03]  /*02d0*/  IMAD R12, R4, R2, R5 ;  /* 0x00000002040c7224 */ /* 0x000fc600078e0205 */
[----:B------:R-:W-:Y:S02]  /*02e0*/  IMNMX R11, R3, 0x8, PT ;  /* 0x00000008030b7817 */ /* 0x000fe40003800200 */
[----:B------:R-:W-:Y:S02]  /*02f0*/  IABS R9, R12 ;  /* 0x0000000c00097213 */ /* 0x000fe40000000000 */
[-C--:B------:R-:W-:Y:S02]  /*0300*/  IABS R7, R11.reuse ;  /* 0x0000000b00077213 */ /* 0x080fe40000000000 */
[----:B------:R-:W-:Y:S02]  /*0310*/  IABS R4, R11 ;  /* 0x0000000b00047213 */ /* 0x000fe40000000000 */
[----:B------:R-:W1:Y:S08]  /*0320*/  I2F.RP R0, R7 ;  /* 0x0000000700007306 */ /* 0x000e700000209400 */
[----:B-1----:R-:W1:Y:S02]  /*0330*/  MUFU.RCP R0, R0 ;  /* 0x0000000000007308 */ /* 0x002e640000001000 */
[----:B-1----:R-:W-:Y:S01]  /*0340*/  IADD3 R3, R0, 0xffffffe, RZ ;  /* 0x0ffffffe00037810 */ /* 0x002fe20007ffe0ff */
[----:B------:R-:W-:Y:S01]  /*0350*/  IMAD.MOV R0, RZ, RZ, -R4 ;  /* 0x000000ffff007224 */ /* 0x000fe200078e0a04 */
[----:B------:R-:W-:-:S04]  /*0360*/  IABS R4, c[0x0][0x17c] ;  /* 0x00005f0000047a13 */ /* 0x000fc80000000000 */
[----:B------:R-:W1:Y:S02]  /*0370*/  F2I.FTZ.U32.TRUNC.NTZ R3, R3 ;  /* 0x0000000300037305 */ /* 0x000e64000021f000 */
[----:B-1----:R-:W-:-:S04]  /*0380*/  IMAD.MOV R6, RZ, RZ, -R3 ;  /* 0x000000ffff067224 */ /* 0x002fc800078e0a03 */
[----:B------:R-:W-:-:S04]  /*0390*/  IMAD.MOV.U32 R2, RZ, RZ, R6 ;  /* 0x000000ffff027224 */ /* 0x000fc800078e0006 */
[----:B------:R-:W-:Y:S02]  /*03a0*/  IMAD R5, R2, R7, RZ ;  /* 0x0000000702057224 */ /* 0x000fe400078e02ff */
[----:B------:R-:W-:-:S04]  /*03b0*/  IMAD.MOV.U32 R2, RZ, RZ, RZ ;  /* 0x000000ffff027224 */ /* 0x000fc800078e00ff */
[----:B------:R-:W-:Y:S02]  /*03c0*/  IMAD.HI.U32 R2, R3, R5, R2 ;  /* 0x0000000503027227 */ /* 0x000fe400078e0002 */
[----:B------:R-:W1:Y:S04]  /*03d0*/  I2F.RP R5, R4 ;  /* 0x0000000400057306 */ /* 0x000e680000209400 */
[----:B------:R-:W-:-:S04]  /*03e0*/  IMAD.HI.U32 R2, R2, R9, RZ ;  /* 0x0000000902027227 */ /* 0x000fc800078e00ff */
[----:B------:R-:W-:Y:S01]  /*03f0*/  IMAD R0, R2, R0, R9 ;  /* 0x0000000002007224 */ /* 0x000fe200078e0209 */
[----:B------:R-:W2:Y:S04]  /*0400*/  I2F.RP R3, R8 ;  /* 0x0000000800037306 */ /* 0x000ea80000209400 */
[----:B------:R-:W-:-:S04]  /*0410*/  ISETP.GT.U32.AND P1, PT, R7, R0, PT ;  /* 0x000000000700720c */ /* 0x000fc80003f24070 */
[----:B-1----:R-:W1:Y:S08]  /*0420*/  MUFU.RCP R5, R5 ;  /* 0x0000000500057308 */ /* 0x002e700000001000 */
[----:B--2---:R-:W2:Y:S01]  /*0430*/  MUFU.RCP R3, R3 ;  /* 0x0000000300037308 */ /* 0x004ea20000001000 */
[----:B------:R-:W-:Y:S01]  /*0440*/  @!P1 IMAD.IADD R0, R0, 0x1, -R7 ;  /* 0x0000000100009824 */ /* 0x000fe200078e0a07 */
[----:B------:R-:W-:-:S02]  /*0450*/  @!P1 IADD3 R2, R2, 0x1, RZ ;  /* 0x0000000102029810 */ /* 0x000fc40007ffe0ff */
[----:B------:R-:W-:Y:S02]  /*0460*/  ISETP.NE.AND P1, PT, R11, RZ, PT ;  /* 0x000000ff0b00720c */ /* 0x000fe40003f25270 */
[----:B------:R-:W-:Y:S02]  /*0470*/  ISETP.GE.U32.AND P0, PT, R0, R7, PT ;  /* 0x000000070000720c */ /* 0x000fe40003f06070 */
[----:B------:R-:W-:Y:S02]  /*0480*/  LOP3.LUT R0, R12, R11, RZ, 0x3c, !PT ;  /* 0x0000000b0c007212 */ /* 0x000fe400078e3cff */
[----:B-1----:R-:W-:Y:S02]  /*0490*/  IADD3 R7, R5, 0xffffffe, RZ ;  /* 0x0ffffffe05077810 */ /* 0x002fe40007ffe0ff */
[----:B------:R-:W-:Y:S02]  /*04a0*/  ISETP.GE.AND P2, PT, R0, RZ, PT ;  /* 0x000000ff0000720c */ /* 0x000fe40003f46270 */
[----:B------:R-:W-:-:S02]  /*04b0*/  SHF.R.U32.HI R5, RZ, 0x6, R21 ;  /* 0x00000006ff057819 */ /* 0x000fc40000011615 */
[----:B------:R-:W1:Y:S01]  /*04c0*/  F2I.FTZ.U32.TRUNC.NTZ R7, R7 ;  /* 0x0000000700077305 */ /* 0x000e62000021f000 */
[----:B--2---:R-:W-:Y:S02]  /*04d0*/  IADD3 R6, R3, 0xffffffe, RZ ;  /* 0x0ffffffe03067810 */ /* 0x004fe40007ffe0ff */
[----:B------:R-:W-:Y:S02]  /*04e0*/  @P0 IADD3 R2, R2, 0x1, RZ ;  /* 0x0000000102020810 */ /* 0x000fe40007ffe0ff */
[----:B------:R-:W-:Y:S02]  /*04f0*/  SGXT.U32 R5, R5, 0x2 ;  /* 0x000000020505781a */ /* 0x000fe40000000000 */
[----:B------:R-:W-:Y:S01]  /*0500*/  LOP3.LUT R21, R21, 0x3f, RZ, 0xc0, !PT ;  /* 0x0000003f15157812 */ /* 0x000fe200078ec0ff */
[----:B------:R-:W-:Y:S01]  /*0510*/  IMAD.MOV.U32 R242, RZ, RZ, R2 ;  /* 0x000000fffff27224 */ /* 0x000fe200078e0002 */
[----:B------:R2:W3:Y:S03]  /*0520*/  F2I.FTZ.U32.TRUNC.NTZ R3, R6 ;  /* 0x0000000600037305 */ /* 0x0004e6000021f000 */
[----:B------:R-:W-:Y:S01]  /*0530*/  @!P2 IMAD.MOV R242, RZ, RZ, -R242 ;  /* 0x000000fffff2a224 */ /* 0x000fe200078e0af2 */
[----:B------:R-:W-:Y:S01]  /*0540*/  @!P1 LOP3.LUT R242, RZ, R11, RZ, 0x33, !PT ;  /* 0x0000000bfff29212 */ /* 0x000fe200078e33ff */
[----:B------:R-:W-:-:S04]  /*0550*/  IMAD R68, R21, c[0x0][0x18c], RZ ;  /* 0x0000630015447a24 */ /* 0x000fc800078e02ff */
[----:B------:R-:W-:Y:S02]  /*0560*/  IMAD.MOV R2, RZ, RZ, -R242 ;  /* 0x000000ffff027224 */ /* 0x000fe400078e0af2 */
[----:B------:R-:W-:Y:S02]  /*0570*/  IMAD.SHL.U32 R242, R242, 0x200, RZ ;  /* 0x00000200f2f27824 */ /* 0x000fe400078e00ff */
[----:B------:R-:W-:Y:S02]  /*0580*/  IMAD R2, R11, R2, R12 ;  /* 0x000000020b027224 */ /* 0x000fe400078e020c */
[----:B-1----:R-:W-:Y:S01]  /*0590*/  IMAD.MOV R11, RZ, RZ, -R7 ;  /* 0x000000ffff0b7224 */ /* 0x002fe200078e0a07 */
[----:B------:R-:W-:Y:S01]  /*05a0*/  LOP3.LUT R0, R242, R5, RZ, 0xfc, !PT ;  /* 0x00000005f2007212 */ /* 0x000fe200078efcff */
[----:B------:R-:W-:Y:S02]  /*05b0*/  IMAD.IADD R2, R10, 0x1, R2 ;  /* 0x000000010a027824 */ /* 0x000fe400078e0202 */
[----:B------:R-:W-:Y:S01]  /*05c0*/  IMAD R5, R11, R4, RZ ;  /* 0x000000040b057224 */ /* 0x000fe200078e02ff */
[----:B------:R-:W-:Y:S01]  /*05d0*/  LOP3.LUT R12, R0, 0x1fc, RZ, 0xfc, !PT ;  /* 0x000001fc000c7812 */ /* 0x000fe200078efcff */
[----:B--2---:R-:W-:Y:S01]  /*05e0*/  IMAD.MOV.U32 R6, RZ, RZ, RZ ;  /* 0x000000ffff067224 */ /* 0x004fe200078e00ff */
[----:B------:R-:W-:Y:S01]  /*05f0*/  IABS R10, R0 ;  /* 0x00000000000a7213 */ /* 0x000fe20000000000 */
[----:B---3--:R-:W-:Y:S01]  /*0600*/  IMAD.MOV R9, RZ, RZ, -R3 ;  /* 0x000000ffff097224 */ /* 0x008fe200078e0a03 */
[----:B------:R-:W-:Y:S01]  /*0610*/  IABS R22, R12 ;  /* 0x0000000c00167213 */ /* 0x000fe20000000000 */
[----:B------:R-:W-:Y:S01]  /*0620*/  IMAD R243, R2, 0x200, R157 ;  /* 0x0000020002f37824 */ /* 0x000fe200078e029d */
[----:B------:R-:W-:Y:S01]  /*0630*/  ISETP.GE.AND P4, PT, R12, RZ, PT ;  /* 0x000000ff0c00720c */ /* 0x000fe20003f86270 */
[----:B------:R-:W-:Y:S01]  /*0640*/  IMAD.HI.U32 R5, R7, R5, R6 ;  /* 0x0000000507057227 */ /* 0x000fe200078e0006 */
[----:B------:R-:W-:-:S02]  /*0650*/  LOP3.LUT R12, R0, 0x18, RZ, 0xfc, !PT ;  /* 0x00000018000c7812 */ /* 0x000fc400078efcff */
[----:B------:R-:W-:Y:S01]  /*0660*/  IABS R6, R243 ;  /* 0x000000f300067213 */ /* 0x000fe20000000000 */
[----:B------:R-:W-:Y:S01]  /*0670*/  IMAD R7, R9, R8, RZ ;  /* 0x0000000809077224 */ /* 0x000fe200078e02ff */
[----:B------:R-:W-:Y:S01]  /*0680*/  IADD3 R252, R243, 0x100, RZ ;  /* 0x00000100f3fc7810 */ /* 0x000fe20007ffe0ff */
[----:B------:R-:W-:Y:S01]  /*0690*/  IMAD.MOV.U32 R2, RZ, RZ, RZ ;  /* 0x000000ffff027224 */ /* 0x000fe200078e00ff */
[C---:B------:R-:W-:Y:S01]  /*06a0*/  LOP3.LUT R13, R0.reuse, 0x1c, RZ, 0xfc, !PT ;  /* 0x0000001c000d7812 */ /* 0x040fe200078efcff */
[----:B------:R1:W-:Y:S01]  /*06b0*/  STL.64 [R1+0x1d80], R242 ;  /* 0x001d80f201007387 */ /* 0x0003e20000100a00 */
[----:B------:R-:W-:Y:S01]  /*06c0*/  IABS R9, R252 ;  /* 0x000000fc00097213 */ /* 0x000fe20000000000 */
[----:B------:R-:W-:Y:S01]  /*06d0*/  IMAD.HI.U32 R2, R3, R7, R2 ;  /* 0x0000000703027227 */ /* 0x000fe200078e0002 */
[----:B------:R-:W-:Y:S02]  /*06e0*/  IABS R32, R12 ;  /* 0x0000000c00207213 */ /* 0x000fe40000000000 */
[----:B------:R-:W-:Y:S01]  /*06f0*/  IABS R36, R13 ;  /* 0x0000000d00247213 */ /* 0x000fe20000000000 */
[----:B------:R-:W-:Y:S01]  /*0700*/  IMAD.MOV.U32 R7, RZ, RZ, R6 ;  /* 0x000000ffff077224 */ /* 0x000fe200078e0006 */
[C---:B------:R-:W-:Y:S01]  /*0710*/  LOP3.LUT R15, R0.reuse, 0x20, RZ, 0xfc, !PT ;  /* 0x00000020000f7812 */ /* 0x040fe200078efcff */
[----:B------:R-:W-:Y:S01]  /*0720*/  IMAD.HI.U32 R6, R5, R22, RZ ;  /* 0x0000001605067227 */ /* 0x000fe200078e00ff */
[----:B------:R-:W-:-:S02]  /*0730*/  LOP3.LUT R16, R0, 0x30, RZ, 0xfc, !PT ;  /* 0x0000003000107812 */ /* 0x000fc400078efcff */
[----:B------:R-:W-:Y:S01]  /*0740*/  IABS R40, R15 ;  /* 0x0000000f00287213 */ /* 0x000fe20000000000 */
[----:B------:R-:W-:Y:S01]  /*0750*/  IMAD.HI.U32 R3, R2, R7, RZ ;  /* 0x0000000702037227 */ /* 0x000fe200078e00ff */
[----:B------:R-:W-:Y:S02]  /*0760*/  IABS R48, R16 ;  /* 0x0000001000307213 */ /* 0x000fe40000000000 */
[----:B------:R-:W-:Y:S01]  /*0770*/  LOP3.LUT R17, R0, 0x118, RZ, 0xfc, !PT ;  /* 0x0000011800117812 */ /* 0x000fe200078efcff */
[----:B------:R-:W-:Y:S01]  /*0780*/  IMAD.HI.U32 R2, R2, R9, RZ ;  /* 0x0000000902027227 */ /* 0x000fe200078e00ff */
[----:B------:R-:W-:Y:S02]  /*0790*/  LOP3.LUT R19, R0, 0x1f4, RZ, 0xfc, !PT ;  /* 0x000001f400137812 */ /* 0x000fe400078efcff */
[----:B------:R-:W-:Y:S01]  /*07a0*/  IABS R186, R17 ;  /* 0x0000001100ba7213 */ /* 0x000fe20000000000 */
[----:B------:R-:W-:Y:S02]  /*07b0*/  IMAD.MOV R11, RZ, RZ, -R6 ;  /* 0x000000ffff0b7224 */ /* 0x000fe400078e0a06 */
[----:B------:R-:W-:-:S02]  /*07c0*/  IMAD.MOV R3, RZ, RZ, -R3 ;  /* 0x000000ffff037224 */ /* 0x000fc400078e0a03 */
[----:B------:R-:W-:Y:S02]  /*07d0*/  IMAD.MOV R6, RZ, RZ, -R2 ;  /* 0x000000ffff067224 */ /* 0x000fe400078e0a02 */
[----:B------:R-:W-:Y:S01]  /*07e0*/  IMAD R22, R4, R11, R22 ;  /* 0x0000000b04167224 */ /* 0x000fe200078e0216 */
[----:B------:R-:W-:Y:S01]  /*07f0*/  LOP3.LUT R11, R0, 0xc, RZ, 0xfc, !PT ;  /* 0x0000000c000b7812 */ /* 0x000fe200078efcff */
[----:B------:R-:W-:Y:S01]  /*0800*/  IMAD R2, R8, R3, R7 ;  /* 0x0000000308027224 */ /* 0x000fe200078e0207 */
[----:B------:R-:W-:Y:S01]  /*0810*/  LOP3.LUT R7, R0, 0x4, RZ, 0xfc, !PT ;  /* 0x0000000400077812 */ /* 0x000fe200078efcff */
[----:B------:R-:W-:Y:S01]  /*0820*/  IMAD R3, R8, R6, R9 ;  /* 0x0000000608037224 */ /* 0x000fe200078e0209 */
[----:B------:R-:W-:Y:S01]  /*0830*/  ISETP.GT.U32.AND P3, PT, R4, R22, PT ;  /* 0x000000160400720c */ /* 0x000fe20003f64070 */
[----:B------:R-:W-:Y:S01]  /*0840*/  IMAD.MOV.U32 R9, RZ, RZ, R10 ;  /* 0x000000ffff097224 */ /* 0x000fe200078e000a */
[C---:B------:R-:W-:Y:S02]  /*0850*/  ISETP.GT.U32.AND P0, PT, R8.reuse, R2, PT ;  /* 0x000000020800720c */ /* 0x040fe40003f04070 */
[----:B------:R-:W-:Y:S01]  /*0860*/  ISETP.GT.U32.AND P1, PT, R8, R3, PT ;  /* 0x000000030800720c */ /* 0x000fe20003f24070 */
[----:B------:R-:W-:Y:S01]  /*0870*/  IMAD.HI.U32 R6, R5, R9, RZ ;  /* 0x0000000905067227 */ /* 0x000fe200078e00ff */
[----:B------:R-:W-:-:S02]  /*0880*/  IABS R14, R7 ;  /* 0x00000007000e7213 */ /* 0x000fc40000000000 */
[----:B------:R-:W-:Y:S01]  /*0890*/  ISETP.GE.AND P2, PT, R7, RZ, PT ;  /* 0x000000ff0700720c */ /* 0x000fe20003f46270 */
[----:B------:R-:W-:Y:S01]  /*08a0*/  IMAD.MOV R6, RZ, RZ, -R6 ;  /* 0x000000ffff067224 */ /* 0x000fe200078e0a06 */
[----:B------:R-:W-:Y:S02]  /*08b0*/  LOP3.LUT R10, R0, 0x8, RZ, 0xfc, !PT ;  /* 0x00000008000a7812 */ /* 0x000fe400078efcff */
[----:B------:R-:W-:Y:S01]  /*08c0*/  IABS R30, R11 ;  /* 0x0000000b001e7213 */ /* 0x000fe20000000000 */
[----:B------:R-:W-:Y:S01]  /*08d0*/  @!P3 IMAD.IADD R22, R22, 0x1, -R4 ;  /* 0x000000011616b824 */ /* 0x000fe200078e0a04 */
[----:B------:R-:W-:Y:S01]  /*08e0*/  IABS R28, R10 ;  /* 0x0000000a001c7213 */ /* 0x000fe20000000000 */
[--C-:B------:R-:W-:Y:S01]  /*08f0*/  @!P0 IMAD.IADD R2, R2, 0x1, -R8.reuse ;  /* 0x0000000102028824 */ /* 0x100fe200078e0a08 */
[----:B------:R-:W-:Y:S01]  /*0900*/  ISETP.GE.AND P0, PT, R243, RZ, PT ;  /* 0x000000fff300720c */ /* 0x000fe20003f06270 */
[----:B------:R-:W-:Y:S01]  /*0910*/  @!P1 IMAD.IADD R3, R3, 0x1, -R8 ;  /* 0x0000000103039824 */ /* 0x000fe200078e0a08 */
[C---:B------:R-:W-:Y:S01]  /*0920*/  ISETP.GT.U32.AND P3, PT, R4.reuse, R22, PT ;  /* 0x000000160400720c */ /* 0x040fe20003f64070 */
[----:B------:R-:W-:Y:S01]  /*0930*/  IMAD R9, R4, R6, R9 ;  /* 0x0000000604097224 */ /* 0x000fe200078e0209 */
[C---:B------:R-:W-:Y:S01]  /*0940*/  ISETP.GT.U32.AND P5, PT, R8.reuse, R2, PT ;  /* 0x000000020800720c */ /* 0x040fe20003fa4070 */
[----:B------:R-:W-:Y:S01]  /*0950*/  IMAD.HI.U32 R6, R5, R14, RZ ;  /* 0x0000000e05067227 */ /* 0x000fe200078e00ff */
[----:B------:R-:W-:-:S02]  /*0960*/  ISETP.GT.U32.AND P6, PT, R8, R3, PT ;  /* 0x000000030800720c */ /* 0x000fc40003fc4070 */
[----:B------:R-:W-:Y:S01]  /*0970*/  ISETP.GE.AND P1, PT, R10, RZ, PT ;  /* 0x000000ff0a00720c */ /* 0x000fe20003f26270 */
[----:B------:R-:W-:Y:S01]  /*0980*/  IMAD.MOV R7, RZ, RZ, -R6 ;  /* 0x000000ffff077224 */ /* 0x000fe200078e0a06 */
[----:B------:R-:W-:Y:S01]  /*0990*/  LOP3.LUT R10, R0, 0x10, RZ, 0xfc, !PT ;  /* 0x00000010000a7812 */ /* 0x000fe200078efcff */
[----:B------:R-:W-:-:S03]  /*09a0*/  IMAD.HI.U32 R6, R5, R28, RZ ;  /* 0x0000001c05067227 */ /* 0x000fc600078e00ff */
[----:B------:R-:W-:Y:S01]  /*09b0*/  IABS R38, R10 ;  /* 0x0000000a00267213 */ /* 0x000fe20000000000 */
[----:B------:R-:W-:Y:S02]  /*09c0*/  IMAD R14, R4, R7, R14 ;  /* 0x00000007040e7224 */ /* 0x000fe400078e020e */
[----:B------:R-:W-:Y:S01]  /*09d0*/  @!P3 IMAD.IADD R22, R22, 0x1, -R4 ;  /* 0x000000011616b824 */ /* 0x000fe200078e0a04 */
[----:B------:R-:W-:Y:S01]  /*09e0*/  ISETP.GT.U32.AND P3, PT, R4, R9, PT ;  /* 0x000000090400720c */ /* 0x000fe20003f64070 */
[--C-:B------:R-:W-:Y:S01]  /*09f0*/  @!P5 IMAD.IADD R2, R2, 0x1, -R8.reuse ;  /* 0x000000010202d824 */ /* 0x100fe200078e0a08 */
[----:B------:R-:W-:Y:S01]  /*0a00*/  ISETP.GE.AND P5, PT, R252, RZ, PT ;  /* 0x000000fffc00720c */ /* 0x000fe20003fa6270 */
[----:B------:R-:W-:Y:S01]  /*0a10*/  @!P6 IMAD.IADD R3, R3, 0x1, -R8 ;  /* 0x000000010303e824 */ /* 0x000fe200078e0a08 */
[----:B------:R-:W-:Y:S01]  /*0a20*/  ISETP.GT.U32.AND P6, PT, R4, R14, PT ;  /* 0x0000000e0400720c */ /* 0x000fe20003fc4070 */
[----:B------:R-:W-:Y:S02]  /*0a30*/  IMAD.MOV R7, RZ, RZ, -R6 ;  /* 0x000000ffff077224 */ /* 0x000fe400078e0a06 */
[----:B------:R-:W-:-:S02]  /*0a40*/  IMAD.MOV.U32 R6, RZ, RZ, R3 ;  /* 0x000000ffff067224 */ /* 0x000fc400078e0003 */
[----:B------:R-:W-:-:S04]  /*0a50*/  IMAD.HI.U32 R3, R5, R30, RZ ;  /* 0x0000001e05037227 */ /* 0x000fc800078e00ff */
[----:B------:R-:W-:Y:S01]  /*0a60*/  @!P3 IMAD.IADD R9, R9, 0x1, -R4 ;  /* 0x000000010909b824 */ /* 0x000fe200078e0a04 */
[----:B------:R-:W-:Y:S01]  /*0a70*/  ISETP.NE.AND P3, PT, RZ, c[0x0][0x178], PT ;  /* 0x00005e00ff007a0c */ /* 0x000fe20003f65270 */
[----:B------:R-:W-:Y:S02]  /*0a80*/  @!P5 IMAD.MOV R6, RZ, RZ, -R6 ;  /* 0x000000ffff06d224 */ /* 0x000fe400078e0a06 */
[----:B------:R-:W-:Y:S01]  /*0a90*/  @!P6 IMAD.IADD R14, R14, 0x1, -R4 ;  /* 0x000000010e0ee824 */ /* 0x000fe200078e0a04 */
[C---:B------:R-:W-:Y:S01]  /*0aa0*/  ISETP.GT.U32.AND P5, PT, R4.reuse, R9, PT ;  /* 0x000000090400720c */ /* 0x040fe20003fa4070 */
[C---:B------:R-:W-:Y:S01]  /*0ab0*/  IMAD R28, R4.reuse, R7, R28 ;  /* 0x00000007041c7224 */ /* 0x040fe200078e021c */
[----:B------:R-:W-:Y:S01]  /*0ac0*/  LOP3.LUT R7, RZ, c[0x0][0x178], RZ, 0x33, !PT ;  /* 0x00005e00ff077a12 */ /* 0x000fe200078e33ff */
[----:B------:R-:W-:Y:S01]  /*0ad0*/  IMAD.MOV R3, RZ, RZ, -R3 ;  /* 0x000000ffff037224 */ /* 0x000fe200078e0a03 */
[C---:B------:R-:W-:Y:S01]  /*0ae0*/  ISETP.GT.U32.AND P6, PT, R4.reuse, R14, PT ;  /* 0x0000000e0400720c */ /* 0x040fe20003fc4070 */
[----:B------:R-:W-:Y:S01]  /*0af0*/  @!P0 IMAD.MOV R2, RZ, RZ, -R2 ;  /* 0x000000ffff028224 */ /* 0x000fe200078e0a02 */
[----:B------:R-:W-:Y:S01]  /*0b00*/  ISETP.GE.AND P0, PT, R11, RZ, PT ;  /* 0x000000ff0b00720c */ /* 0x000fe20003f06270 */
[----:B------:R-:W-:Y:S01]  /*0b10*/  IMAD R30, R4, R3, R30 ;  /* 0x00000003041e7224 */ /* 0x000fe200078e021e */
[----:B------:R-:W-:Y:S01]  /*0b20*/  LOP3.LUT R11, R0, 0x14, RZ, 0xfc, !PT ;  /* 0x00000014000b7812 */ /* 0x000fe200078efcff */
[----:B------:R-:W-:Y:S01]  /*0b30*/  IMAD.HI.U32 R8, R5, R32, RZ ;  /* 0x0000002005087227 */ /* 0x000fe200078e00ff */
[----:B------:R-:W-:-:S02]  /*0b40*/  SEL R3, R7, R2, !P3 ;  /* 0x0000000207037207 */ /* 0x000fc40005800000 */
[----:B------:R-:W-:Y:S01]  /*0b50*/  SEL R2, R7, R6, !P3 ;  /* 0x0000000607027207 */ /* 0x000fe20005800000 */
[--C-:B------:R-:W-:Y:S01]  /*0b60*/  @!P5 IMAD.IADD R9, R9, 0x1, -R4.reuse ;  /* 0x000000010909d824 */ /* 0x100fe200078e0a04 */
[----:B------:R-:W-:Y:S01]  /*0b70*/  ISETP.GT.U32.AND P5, PT, R4, R28, PT ;  /* 0x0000001c0400720c */ /* 0x000fe20003fa4070 */
[----:B------:R-:W-:Y:S01]  /*0b80*/  IMAD.HI.U32 R6, R5, R38, RZ ;  /* 0x0000002605067227 */ /* 0x000fe200078e00ff */
[----:B------:R-:W-:Y:S02]  /*0b90*/  IABS R34, R11 ;  /* 0x0000000b00227213 */ /* 0x000fe40000000000 */
[----:B------:R-:W-:Y:S01]  /*0ba0*/  ISETP.GE.AND P3, PT, R0, RZ, PT ;  /* 0x000000ff0000720c */ /* 0x000fe20003f66270 */
[----:B------:R-:W-:Y:S01]  /*0bb0*/  @!P6 IMAD.IADD R14, R14, 0x1, -R4 ;  /* 0x000000010e0ee824 */ /* 0x000fe200078e0a04 */
[----:B------:R-:W-:Y:S01]  /*0bc0*/  ISETP.GT.U32.AND P6, PT, R4, R30, PT ;  /* 0x0000001e0400720c */ /* 0x000fe20003fc4070 */
[----:B------:R-:W-:Y:S02]  /*0bd0*/  IMAD.MOV R7, RZ, RZ, -R6 ;  /* 0x000000ffff077224 */ /* 0x000fe400078e0a06 */
[----:B------:R-:W-:-:S02]  /*0be0*/  IMAD.MOV.U32 R6, RZ, RZ, R9 ;  /* 0x000000ffff067224 */ /* 0x000fc400078e0009 */
[----:B------:R-:W-:Y:S02]  /*0bf0*/  IMAD R38, R4, R7, R38 ;  /* 0x0000000704267224 */ /* 0x000fe400078e0226 */
[----:B------:R-:W-:Y:S02]  /*0c00*/  @!P5 IMAD.IADD R28, R28, 0x1, -R4 ;  /* 0x000000011c1cd824 */ /* 0x000fe400078e0a04 */
[----:B------:R-:W-:Y:S01]  /*0c10*/  IMAD.HI.U32 R7, R5, R34, RZ ;  /* 0x0000002205077227 */ /* 0x000fe200078e00ff */
[----:B------:R-:W-:-:S03]  /*0c20*/  ISETP.GT.U32.AND P5, PT, R4, R38, PT ;  /* 0x000000260400720c */ /* 0x000fc60003fa4070 */
[----:B------:R-:W-:Y:S01]  /*0c30*/  @!P6 IMAD.IADD R30, R30, 0x1, -R4 ;  /* 0x000000011e1ee824 */ /* 0x000fe200078e0a04 */
[C---:B------:R-:W-:Y:S01]  /*0c40*/  ISETP.GT.U32.AND P6, PT, R4.reuse, R28, PT ;  /* 0x0000001c0400720c */ /* 0x040fe20003fc4070 */
[----:B------:R-:W-:Y:S02]  /*0c50*/  IMAD.MOV R7, RZ, RZ, -R7 ;  /* 0x000000ffff077224 */ /* 0x000fe400078e0a07 */
[----:B------:R-:W-:Y:S02]  /*0c60*/  IMAD.MOV R9, RZ, RZ, -R8 ;  /* 0x000000ffff097224 */ /* 0x000fe400078e0a08 */
[----:B------:R-:W-:Y:S02]  /*0c70*/  IMAD R34, R4, R7, R34 ;  /* 0x0000000704227224 */ /* 0x000fe400078e0222 */
[----:B------:R-:W-:-:S04]  /*0c80*/  IMAD.HI.U32 R7, R5, R36, RZ ;  /* 0x0000002405077227 */ /* 0x000fc800078e00ff */
[----:B------:R-:W-:Y:S02]  /*0c90*/  IMAD.MOV R7, RZ, RZ, -R7 ;  /* 0x000000ffff077224 */ /* 0x000fe400078e0a07 */
[----:B------:R-:W-:Y:S01]  /*0ca0*/  @!P6 IMAD.IADD R28, R28, 0x1, -R4 ;  /* 0x000000011c1ce824 */ /* 0x000fe200078e0a04 */
[C---:B------:R-:W-:Y:S01]  /*0cb0*/  ISETP.GT.U32.AND P6, PT, R4.reuse, R34, PT ;  /* 0x000000220400720c */ /* 0x040fe20003fc4070 */
[C---:B------:R-:W-:Y:S02]  /*0cc0*/  IMAD R32, R4.reuse, R9, R32 ;  /* 0x0000000904207224 */ /* 0x040fe400078e0220 */
[C---:B------:R-:W-:Y:S02]  /*0cd0*/  IMAD R36, R4.reuse, R7, R36 ;  /* 0x0000000704247224 */ /* 0x040fe400078e0224 */
[----:B------:R-:W-:Y:S01]  /*0ce0*/  @!P1 IMAD.MOV R28, RZ, RZ, -R28 ;  /* 0x000000ffff1c9224 */ /* 0x000fe200078e0a1c */
[----:B------:R-:W-:Y:S01]  /*0cf0*/  ISETP.GT.U32.AND P1, PT, R4, R32, PT ;  /* 0x000000200400720c */ /* 0x000fe20003f24070 */
[----:B------:R-:W-:Y:S01]  /*0d00*/  @!P3 IMAD.MOV R6, RZ, RZ, -R6 ;  /* 0x000000ffff06b224 */ /* 0x000fe200078e0a06 */
[----:B------:R-:W-:Y:S01]  /*0d10*/  ISETP.GE.AND P3, PT, R10, RZ, PT ;  /* 0x000000ff0a00720c */ /* 0x000fe20003f66270 */
[----:B------:R-:W-:Y:S01]  /*0d20*/  IMAD.HI.U32 R8, R5, R40, RZ ;  /* 0x0000002805087227 */ /* 0x000fe200078e00ff */
[----:B------:R-:W-:-:S03]  /*0d30*/  LOP3.LUT R10, R0, 0x24, RZ, 0xfc, !PT ;  /* 0x00000024000a7812 */ /* 0x000fc600078efcff */
[--C-:B------:R-:W-:Y:S01]  /*0d40*/  @!P6 IMAD.IADD R34, R34, 0x1, -R4.reuse ;  /* 0x000000012222e824 */ /* 0x100fe200078e0a04 */
[----:B------:R-:W-:Y:S01]  /*0d50*/  ISETP.GT.U32.AND P6, PT, R4, R36, PT ;  /* 0x000000240400720c */ /* 0x000fe20003fc4070 */
[----:B------:R-:W-:Y:S01]  /*0d60*/  @!P5 IMAD.IADD R38, R38, 0x1, -R4 ;  /* 0x000000012626d824 */ /* 0x000fe200078e0a04 */
[----:B------:R-:W-:Y:S01]  /*0d70*/  IABS R44, R10 ;  /* 0x0000000a002c7213 */ /* 0x000fe20000000000 */
[----:B------:R-:W-:Y:S02]  /*0d80*/  IMAD.MOV R9, RZ, RZ, -R8 ;  /* 0x000000ffff097224 */ /* 0x000fe400078e0a08 */
[----:B------:R-:W-:Y:S01]  /*0d90*/  @!P1 IMAD.IADD R32, R32, 0x1, -R4 ;  /* 0x0000000120209824 */ /* 0x000fe200078e0a04 */
[C---:B------:R-:W-:Y:S01]  /*0da0*/  ISETP.GT.U32.AND P1, PT, R4.reuse, R34, PT ;  /* 0x000000220400720c */ /* 0x040fe20003f24070 */
[----:B------:R-:W-:Y:S01]  /*0db0*/  IMAD.HI.U32 R7, R5, R44, RZ ;  /* 0x0000002c05077227 */ /* 0x000fe200078e00ff */
[----:B------:R-:W-:-:S03]  /*0dc0*/  ISETP.GT.U32.AND P5, PT, R4, R38, PT ;  /* 0x000000260400720c */ /* 0x000fc60003fa4070 */
[----:B------:R-:W-:Y:S01]  /*0dd0*/  @!P4 IMAD.MOV R22, RZ, RZ, -R22 ;  /* 0x000000ffff16c224 */ /* 0x000fe200078e0a16 */
[----:B------:R-:W-:Y:S01]  /*0de0*/  ISETP.GT.U32.AND P4, PT, R4, R30, PT ;  /* 0x0000001e0400720c */ /* 0x000fe20003f84070 */
[----:B------:R-:W-:Y:S02]  /*0df0*/  @!P6 IMAD.IADD R36, R36, 0x1, -R4 ;  /* 0x000000012424e824 */ /* 0x000fe400078e0a04 */
[C---:B------:R-:W-:Y:S02]  /*0e00*/  IMAD R40, R4.reuse, R9, R40 ;  /* 0x0000000904287224 */ /* 0x040fe400078e0228 */
[----:B------:R-:W-:Y:S01]  /*0e10*/  IMAD.MOV R7, RZ, RZ, -R7 ;  /* 0x000000ffff077224 */ /* 0x000fe200078e0a07 */
[----:B------:R-:W-:Y:S01]  /*0e20*/  ISETP.GT.U32.AND P6, PT, R4, R36, PT ;  /* 0x000000240400720c */ /* 0x000fe20003fc4070 */
[----:B------:R-:W-:Y:S01]  /*0e30*/  @!P1 IMAD.IADD R34, R34, 0x1, -R4 ;  /* 0x0000000122229824 */ /* 0x000fe200078e0a04 */
[C---:B------:R-:W-:Y:S01]  /*0e40*/  ISETP.GT.U32.AND P1, PT, R4.reuse, R40, PT ;  /* 0x000000280400720c */ /* 0x040fe20003f24070 */
[----:B------:R-:W-:-:S02]  /*0e50*/  IMAD R44, R4, R7, R44 ;  /* 0x00000007042c7224 */ /* 0x000fc400078e022c */
[--C-:B------:R-:W-:Y:S01]  /*0e60*/  @!P5 IMAD.IADD R38, R38, 0x1, -R4.reuse ;  /* 0x000000012626d824 */ /* 0x100fe200078e0a04 */
[----:B------:R-:W-:Y:S01]  /*0e70*/  ISETP.GE.AND P5, PT, R13, RZ, PT ;  /* 0x000000ff0d00720c */ /* 0x000fe20003fa6270 */
[----:B------:R-:W-:Y:S01]  /*0e80*/  @!P4 IMAD.IADD R30, R30, 0x1, -R4 ;  /* 0x000000011e1ec824 */ /* 0x000fe200078e0a04 */
[----:B------:R-:W-:Y:S01]  /*0e90*/  ISETP.GE.AND P4, PT, R12, RZ, PT ;  /* 0x000000ff0c00720c */ /* 0x000fe20003f86270 */
[----:B------:R-:W-:Y:S01]  /*0ea0*/  @!P2 IMAD.MOV R14, RZ, RZ, -R14 ;  /* 0x000000ffff0ea224 */ /* 0x000fe200078e0a0e */
[C---:B------:R-:W-:Y:S01]  /*0eb0*/  LOP3.LUT R13, R0.reuse, 0x2c, RZ, 0xfc, !PT ;  /* 0x0000002c000d7812 */ /* 0x040fe200078efcff */
[----:B------:R-:W-:Y:S01]  /*0ec0*/  @!P0 IMAD.MOV R30, RZ, RZ, -R30 ;  /* 0x000000ffff1e8224 */ /* 0x000fe200078e0a1e */
[----:B------:R-:W-:Y:S01]  /*0ed0*/  LOP3.LUT R12, R0, 0x28, RZ, 0xfc, !PT ;  /* 0x00000028000c7812 */ /* 0x000fe200078efcff */
[--C-:B------:R-:W-:Y:S01]  /*0ee0*/  @!P6 IMAD.IADD R36, R36, 0x1, -R4.reuse ;  /* 0x000000012424e824 */ /* 0x100fe200078e0a04 */
[----:B------:R-:W-:Y:S01]  /*0ef0*/  ISETP.GT.U32.AND P6, PT, R4, R44, PT ;  /* 0x0000002c0400720c */ /* 0x000fe20003fc4070 */
[----:B------:R-:W-:Y:S01]  /*0f00*/  @!P1 IMAD.IADD R40, R40, 0x1, -R4 ;  /* 0x0000000128289824 */ /* 0x000fe200078e0a04 */
[----:B------:R-:W-:Y:S01]  /*0f10*/  ISETP.GT.U32.AND P0, PT, R4, R32, PT ;  /* 0x000000200400720c */ /* 0x000fe20003f04070 */
[----:B------:R-:W-:Y:S01]  /*0f20*/  IMAD.HI.U32 R9, R5, R48, RZ ;  /* 0x0000003005097227 */ /* 0x000fe200078e00ff */
[----:B------:R-:W-:-:S02]  /*0f30*/  IABS R46, R13 ;  /* 0x0000000d002e7213 */ /* 0x000fc40000000000 */
[----:B------:R-:W-:Y:S01]  /*0f40*/  IABS R42, R12 ;  /* 0x0000000c002a7213 */ /* 0x000fe20000000000 */
[----:B------:R-:W-:Y:S01]  /*0f50*/  IMAD.MOV R9, RZ, RZ, -R9 ;  /* 0x000000ffff097224 */ /* 0x000fe200078e0a09 */
[----:B------:R-:W-:Y:S01]  /*0f60*/  ISETP.GE.AND P2, PT, R11, RZ, PT ;  /* 0x000000ff0b00720c */ /* 0x000fe20003f46270 */
[C---:B------:R-:W-:Y:S01]  /*0f70*/  IMAD.HI.U32 R8, R5.reuse, R46, RZ ;  /* 0x0000002e05087227 */ /* 0x040fe200078e00ff */
[----:B------:R-:W-:Y:S02]  /*0f80*/  ISETP.GE.AND P1, PT, R10, RZ, PT ;  /* 0x000000ff0a00720c */ /* 0x000fe40003f26270 */
[----:B------:R-:W-:Y:S01]  /*0f90*/  LOP3.LUT R10, R0, 0x38, RZ, 0xfc, !PT ;  /* 0x00000038000a7812 */ /* 0x000fe200078efcff */
[----:B------:R-:W-:Y:S01]  /*0fa0*/  @!P6 IMAD.IADD R44, R44, 0x1, -R4 ;  /* 0x000000012c2ce824 */ /* 0x000fe200078e0a04 */
[----:B------:R-:W-:Y:S01]  /*0fb0*/  ISETP.GT.U32.AND P6, PT, R4, R40, PT ;  /* 0x000000280400720c */ /* 0x000fe20003fc4070 */
[----:B------:R-:W-:Y:S01]  /*0fc0*/  IMAD.HI.U32 R7, R5, R42, RZ ;  /* 0x0000002a05077227 */ /* 0x000fe200078e00ff */
[----:B------:R-:W-:-:S03]  /*0fd0*/  IABS R50, R10 ;  /* 0x0000000a00327213 */ /* 0x000fc60000000000 */
[----:B------:R-:W-:Y:S01]  /*0fe0*/  IMAD.MOV R11, RZ, RZ, -R8 ;  /* 0x000000ffff0b7224 */ /* 0x000fe200078e0a08 */
[----:B------:R-:W-:Y:S01]  /*0ff0*/  LOP3.LUT R8, R0, 0x34, RZ, 0xfc, !PT ;  /* 0x0000003400087812 */ /* 0x000fe200078efcff */
[----:B------:R-:W-:Y:S02]  /*1000*/  IMAD.MOV R7, RZ, RZ, -R7 ;  /* 0x000000ffff077224 */ /* 0x000fe400078e0a07 */
[----:B------:R-:W-:Y:S01]  /*1010*/  @!P0 IMAD.IADD R32, R32, 0x1, -R4 ;  /* 0x0000000120208824 */ /* 0x000fe200078e0a04 */
[----:B------:R-:W-:Y:S01]  /*1020*/  IABS R66, R8 ;  /* 0x0000000800427213 */ /* 0x000fe20000000000 */
[C---:B------:R-:W-:Y:S01]  /*1030*/  IMAD R46, R4.reuse, R11, R46 ;  /* 0x0000000b042e7224 */ /* 0x040fe200078e022e */
[----:B------:R-:W-:Y:S01]  /*1040*/  ISETP.GE.AND P0, PT, R15, RZ, PT ;  /* 0x000000ff0f00720c */ /* 0x000fe20003f06270 */
[----:B------:R-:W-:Y:S01]  /*1050*/  IMAD R48, R4, R9, R48 ;  /* 0x0000000904307224 */ /* 0x000fe200078e0230 */
[----:B------:R-:W-:Y:S01]  /*1060*/  LOP3.LUT R11, R0, 0x40, RZ, 0xfc, !PT ;  /* 0x00000040000b7812 */ /* 0x000fe200078efcff */
[----:B------:R-:W-:Y:S01]  /*1070*/  IMAD R42, R4, R7, R42 ;  /* 0x00000007042a7224 */ /* 0x000fe200078e022a */
[----:B------:R-:W-:Y:S01]  /*1080*/  LOP3.LUT R15, R0, 0x5c, RZ, 0xfc, !PT ;  /* 0x0000005c000f7812 */ /* 0x000fe200078efcff */
[----:B------:R-:W-:Y:S01]  /*1090*/  @!P4 IMAD.MOV R32, RZ, RZ, -R32 ;  /* 0x000000ffff20c224 */ /* 0x000fe200078e0a20 */
[----:B------:R-:W-:Y:S01]  /*10a0*/  ISETP.GT.U32.AND P4, PT, R4, R46, PT ;  /* 0x0000002e0400720c */ /* 0x000fe20003f84070 */
[----:B------:R-:W-:Y:S01]  /*10b0*/  @!P6 IMAD.IADD R40, R40, 0x1, -R4 ;  /* 0x000000012828e824 */ /* 0x000fe200078e0a04 */
[C---:B------:R-:W-:Y:S01]  /*10c0*/  ISETP.GT.U32.AND P6, PT, R4.reuse, R48, PT ;  /* 0x000000300400720c */ /* 0x040fe20003fc4070 */
[----:B------:R-:W-:Y:S01]  /*10d0*/  @!P3 IMAD.MOV R38, RZ, RZ, -R38 ;  /* 0x000000ffff26b224 */ /* 0x000fe200078e0a26 */
[C---:B------:R-:W-:Y:S01]  /*10e0*/  ISETP.GT.U32.AND P3, PT, R4.reuse, R44, PT ;  /* 0x0000002c0400720c */ /* 0x040fe20003f64070 */
[----:B------:R-:W-:Y:S01]  /*10f0*/  @!P2 IMAD.MOV R34, RZ, RZ, -R34 ;  /* 0x000000ffff22a224 */ /* 0x000fe200078e0a22 */
[----:B------:R-:W-:Y:S01]  /*1100*/  ISETP.GT.U32.AND P2, PT, R4, R42, PT ;  /* 0x0000002a0400720c */ /* 0x000fe20003f44070 */
[----:B------:R-:W-:Y:S01]  /*1110*/  IMAD.HI.U32 R7, R5, R66, RZ ;  /* 0x0000004205077227 */ /* 0x000fe200078e00ff */
[----:B------:R-:W-:-:S02]  /*1120*/  IABS R52, R11 ;  /* 0x0000000b00347213 */ /* 0x000fc40000000000 */
[----:B------:R-:W-:Y:S01]  /*1130*/  IABS R92, R15 ;  /* 0x0000000f005c7213 */ /* 0x000fe20000000000 */
[----:B------:R-:W-:Y:S02]  /*1140*/  IMAD.MOV R9, RZ, RZ, -R7 ;  /* 0x000000ffff097224 */ /* 0x000fe400078e0a07 */
[--C-:B------:R-:W-:Y:S02]  /*1150*/  @!P4 IMAD.IADD R46, R46, 0x1, -R4.reuse ;  /* 0x000000012e2ec824 */ /* 0x100fe400078e0a04 */
[--C-:B------:R-:W-:Y:S02]  /*1160*/  @!P6 IMAD.IADD R48, R48, 0x1, -R4.reuse ;  /* 0x000000013030e824 */ /* 0x100fe400078e0a04 */
[--C-:B------:R-:W-:Y:S01]  /*1170*/  @!P3 IMAD.IADD R44, R44, 0x1, -R4.reuse ;  /* 0x000000012c2cb824 */ /* 0x100fe200078e0a04 */
[----:B------:R-:W-:Y:S01]  /*1180*/  ISETP.GT.U32.AND P6, PT, R4, R46, PT ;  /* 0x0000002e0400720c */ /* 0x000fe20003fc4070 */
[----:B------:R-:W-:Y:S01]  /*1190*/  @!P2 IMAD.IADD R42, R42, 0x1, -R4 ;  /* 0x000000012a2aa824 */ /* 0x000fe200078e0a04 */
[----:B------:R-:W-:Y:S01]  /*11a0*/  ISETP.GE.AND P3, PT, R13, RZ, PT ;  /* 0x000000ff0d00720c */ /* 0x000fe20003f66270 */
[----:B------:R-:W-:Y:S01]  /*11b0*/  IMAD R66, R4, R9, R66 ;  /* 0x0000000904427224 */ /* 0x000fe200078e0242 */
[----:B------:R-:W-:Y:S01]  /*11c0*/  LOP3.LUT R9, R0, 0x3c, RZ, 0xfc, !PT ;  /* 0x0000003c00097812 */ /* 0x000fe200078efcff */
[----:B------:R-:W-:Y:S01]  /*11d0*/  @!P0 IMAD.MOV R40, RZ, RZ, -R40 ;  /* 0x000000ffff288224 */ /* 0x000fe200078e0a28 */
[C---:B------:R-:W-:Y:S01]  /*11e0*/  ISETP.GT.U32.AND P0, PT, R4.reuse, R48, PT ;  /* 0x000000300400720c */ /* 0x040fe20003f04070 */
[----:B------:R-:W-:Y:S01]  /*11f0*/  @!P1 IMAD.MOV R44, RZ, RZ, -R44 ;  /* 0x000000ffff2c9224 */ /* 0x000fe200078e0a2c */
[C---:B------:R-:W-:Y:S01]  /*1200*/  ISETP.GT.U32.AND P4, PT, R4.reuse, R42, PT ;  /* 0x0000002a0400720c */ /* 0x040fe20003f84070 */
[----:B------:R-:W-:Y:S01]  /*1210*/  IMAD.HI.U32 R7, R5, R50, RZ ;  /* 0x0000003205077227 */ /* 0x000fe200078e00ff */
[----:B------:R-:W-:-:S02]  /*1220*/  ISETP.GT.U32.AND P1, PT, R4, R66, PT ;  /* 0x000000420400720c */ /* 0x000fc40003f24070 */
[----:B------:R-:W-:Y:S01]  /*1230*/  IABS R54, R9 ;  /* 0x0000000900367213 */ /* 0x000fe20000000000 */
[----:B------:R-:W-:Y:S01]  /*1240*/  @!P5 IMAD.MOV R36, RZ, RZ, -R36 ;  /* 0x000000ffff24d224 */ /* 0x000fe200078e0a24 */
[----:B------:R-:W-:Y:S01]  /*1250*/  ISETP.GE.AND P5, PT, R12, RZ, PT ;  /* 0x000000ff0c00720c */ /* 0x000fe20003fa6270 */
[----:B------:R-:W-:Y:S01]  /*1260*/  IMAD.MOV R7, RZ, RZ, -R7 ;  /* 0x000000ffff077224 */ /* 0x000fe200078e0a07 */
[----:B------:R-:W-:Y:S01]  /*1270*/  ISETP.GE.AND P2, PT, R16, RZ, PT ;  /* 0x000000ff1000720c */ /* 0x000fe20003f46270 */
[----:B------:R-:W-:Y:S01]  /*1280*/  @!P6 IMAD.IADD R46, R46, 0x1, -R4 ;  /* 0x000000012e2ee824 */ /* 0x000fe200078e0a04 */
[----:B------:R-:W-:Y:S01]  /*1290*/  LOP3.LUT R12, R0, 0x50, RZ, 0xfc, !PT ;  /* 0x00000050000c7812 */ /* 0x000fe200078efcff */
[----:B------:R-:W-:Y:S01]  /*12a0*/  IMAD R50, R4, R7, R50 ;  /* 0x0000000704327224 */ /* 0x000fe200078e0232 */
[----:B------:R-:W-:Y:S01]  /*12b0*/  LOP3.LUT R16, R0, 0x60, RZ, 0xfc, !PT ;  /* 0x0000006000107812 */ /* 0x000fe200078efcff */
[--C-:B------:R-:W-:Y:S01]  /*12c0*/  @!P0 IMAD.IADD R48, R48, 0x1, -R4.reuse ;  /* 0x0000000130308824 */ /* 0x100fe200078e0a04 */
[----:B------:R-:W-:Y:S01]  /*12d0*/  ISETP.GE.AND P0, PT, R10, RZ, PT ;  /* 0x000000ff0a00720c */ /* 0x000fe20003f06270 */
[--C-:B------:R-:W-:Y:S01]  /*12e0*/  @!P4 IMAD.IADD R42, R42, 0x1, -R4.reuse ;  /* 0x000000012a2ac824 */ /* 0x100fe200078e0a04 */
[----:B------:R-:W-:Y:S01]  /*12f0*/  ISETP.GT.U32.AND P6, PT, R4, R50, PT ;  /* 0x000000320400720c */ /* 0x000fe20003fc4070 */
[----:B------:R-:W-:Y:S01]  /*1300*/  @!P1 IMAD.IADD R66, R66, 0x1, -R4 ;  /* 0x0000000142429824 */ /* 0x000fe200078e0a04 */
[----:B------:R-:W-:Y:S01]  /*1310*/  LOP3.LUT R10, R0, 0x44, RZ, 0xfc, !PT ;  /* 0x00000044000a7812 */ /* 0x000fe200078efcff */
[----:B------:R-:W-:Y:S01]  /*1320*/  IMAD.HI.U32 R7, R5, R54, RZ ;  /* 0x0000003605077227 */ /* 0x000fe200078e00ff */
[----:B------:R-:W-:-:S02]  /*1330*/  ISETP.GE.AND P4, PT, R8, RZ, PT ;  /* 0x000000ff0800720c */ /* 0x000fc40003f86270 */
[----:B------:R-:W-:Y:S01]  /*1340*/  IABS R56, R10 ;  /* 0x0000000a00387213 */ /* 0x000fe20000000000 */
[----:B------:R-:W-:Y:S01]  /*1350*/  @!P5 IMAD.MOV R42, RZ, RZ, -R42 ;  /* 0x000000ffff2ad224 */ /* 0x000fe200078e0a2a */
[C---:B------:R-:W-:Y:S01]  /*1360*/  ISETP.GT.U32.AND P5, PT, R4.reuse, R66, PT ;  /* 0x000000420400720c */ /* 0x040fe20003fa4070 */
[----:B------:R-:W-:Y:S01]  /*1370*/  IMAD.MOV R7, RZ, RZ, -R7 ;  /* 0x000000ffff077224 */ /* 0x000fe200078e0a07 */
[----:B------:R-:W-:Y:S01]  /*1380*/  ISETP.GE.AND P1, PT, R9, RZ, PT ;  /* 0x000000ff0900720c */ /* 0x000fe20003f26270 */
[C---:B------:R-:W-:Y:S01]  /*1390*/  IMAD.HI.U32 R8, R5.reuse, R52, RZ ;  /* 0x0000003405087227 */ /* 0x040fe200078e00ff */
[----:B------:R-:W-:Y:S02]  /*13a0*/  IABS R88, R12 ;  /* 0x0000000c00587213 */ /* 0x000fe40000000000 */
[----:B------:R-:W-:Y:S01]  /*13b0*/  IABS R102, R16 ;  /* 0x0000001000667213 */ /* 0x000fe20000000000 */
[----:B------:R-:W-:Y:S02]  /*13c0*/  IMAD R54, R4, R7, R54 ;  /* 0x0000000704367224 */ /* 0x000fe400078e0236 */
[----:B------:R-:W-:-:S04]  /*13d0*/  IMAD.HI.U32 R7, R5, R56, RZ ;  /* 0x0000003805077227 */ /* 0x000fc800078e00ff */
[--C-:B------:R-:W-:Y:S02]  /*13e0*/  @!P6 IMAD.IADD R50, R50, 0x1, -R4.reuse ;  /* 0x000000013232e824 */ /* 0x100fe400078e0a04 */
[----:B------:R-:W-:Y:S02]  /*13f0*/  IMAD.MOV R7, RZ, RZ, -R7 ;  /* 0x000000ffff077224 */ /* 0x000fe400078e0a07 */
[----:B------:R-:W-:Y:S01]  /*1400*/  @!P5 IMAD.IADD R66, R66, 0x1, -R4 ;  /* 0x000000014242d824 */ /* 0x000fe200078e0a04 */
[C---:B------:R-:W-:Y:S01]  /*1410*/  ISETP.GT.U32.AND P6, PT, R4.reuse, R50, PT ;  /* 0x000000320400720c */ /* 0x040fe20003fc4070 */
[C---:B------:R-:W-:Y:S02]  /*1420*/  IMAD R56, R4.reuse, R7, R56 ;  /* 0x0000000704387224 */ /* 0x040fe400078e0238 */
[----:B------:R-:W-:Y:S02]  /*1430*/  @!P4 IMAD.MOV R66, RZ, RZ, -R66 ;  /* 0x000000ffff42c224 */ /* 0x000fe400078e0a42 */
[----:B------:R-:W-:Y:S01]  /*1440*/  IMAD.MOV R9, RZ, RZ, -R8 ;  /* 0x000000ffff097224 */ /* 0x000fe200078e0a08 */
[C---:B------:R-:W-:Y:S01]  /*1450*/  ISETP.GT.U32.AND P4, PT, R4.reuse, R56, PT ;  /* 0x000000380400720c */ /* 0x040fe20003f84070 */
[----:B------:R-:W-:Y:S01]  /*1460*/  @!P3 IMAD.MOV R46, RZ, RZ, -R46 ;  /* 0x000000ffff2eb224 */ /* 0x000fe200078e0a2e */
[C---:B------:R-:W-:Y:S01]  /*1470*/  ISETP.GT.U32.AND P3, PT, R4.reuse, R54, PT ;  /* 0x000000360400720c */ /* 0x040fe20003f64070 */
[----:B------:R-:W-:Y:S01]  /*1480*/  IMAD R52, R4, R9, R52 ;  /* 0x0000000904347224 */ /* 0x000fe200078e0234 */
[----:B------:R-:W-:Y:S01]  /*1490*/  LOP3.LUT R8, R0, 0x48, RZ, 0xfc, !PT ;  /* 0x0000004800087812 */ /* 0x000fe200078efcff */
[----:B------:R-:W-:Y:S01]  /*14a0*/  @!P2 IMAD.MOV R48, RZ, RZ, -R48 ;  /* 0x000000ffff30a224 */ /* 0x000fe200078e0a30 */
[----:B------:R-:W-:Y:S01]  /*14b0*/  ISETP.GE.AND P2, PT, R11, RZ, PT ;  /* 0x000000ff0b00720c */ /* 0x000fe20003f46270 */
[----:B------:R-:W-:Y:S01]  /*14c0*/  @!P6 IMAD.IADD R50, R50, 0x1, -R4 ;  /* 0x000000013232e824 */ /* 0x000fe200078e0a04 */
[----:B------:R-:W-:Y:S01]  /*14d0*/  ISETP.GT.U32.AND P5, PT, R4, R52, PT ;  /* 0x000000340400720c */ /* 0x000fe20003fa4070 */
[----:B------:R-:W-:Y:S01]  /*14e0*/  IMAD.HI.U32 R9, R5, R88, RZ ;  /* 0x0000005805097227 */ /* 0x000fe200078e00ff */
[----:B------:R-:W-:-:S02]  /*14f0*/  ISETP.GE.AND P6, PT, R10, RZ, PT ;  /* 0x000000ff0a00720c */ /* 0x000fc40003fc6270 */
[----:B------:R-:W-:Y:S01]  /*1500*/  LOP3.LUT R10, R0, 0x4c, RZ, 0xfc, !PT ;  /* 0x0000004c000a7812 */ /* 0x000fe200078efcff */
[----:B------:R-:W-:Y:S01]  /*1510*/  @!P4 IMAD.IADD R56, R56, 0x1, -R4 ;  /* 0x000000013838c824 */ /* 0x000fe200078e0a04 */
[----:B------:R-:W-:Y:S01]  /*1520*/  IABS R60, R8 ;  /* 0x00000008003c7213 */ /* 0x000fe20000000000 */
[----:B------:R-:W-:Y:S01]  /*1530*/  @!P0 IMAD.MOV R50, RZ, RZ, -R50 ;  /* 0x000000ffff328224 */ /* 0x000fe200078e0a32 */
[----:B------:R-:W-:Y:S01]  /*1540*/  IABS R58, R10 ;  /* 0x0000000a003a7213 */ /* 0x000fe20000000000 */
[----:B------:R-:W-:Y:S01]  /*1550*/  @!P3 IMAD.IADD R54, R54, 0x1, -R4 ;  /* 0x000000013636b824 */ /* 0x000fe200078e0a04 */
[----:B------:R-:W-:Y:S01]  /*1560*/  ISETP.GE.AND P0, PT, R8, RZ, PT ;  /* 0x000000ff0800720c */ /* 0x000fe20003f06270 */
[C---:B------:R-:W-:Y:S01]  /*1570*/  IMAD.HI.U32 R7, R5.reuse, R60, RZ ;  /* 0x0000003c05077227 */ /* 0x040fe200078e00ff */
[C---:B------:R-:W-:Y:S02]  /*1580*/  ISETP.GT.U32.AND P4, PT, R4.reuse, R56, PT ;  /* 0x000000380400720c */ /* 0x040fe40003f84070 */
[----:B------:R-:W-:Y:S01]  /*1590*/  ISETP.GT.U32.AND P3, PT, R4, R54, PT ;  /* 0x000000360400720c */ /* 0x000fe20003f64070 */
[----:B------:R-:W-:-:S04]  /*15a0*/  IMAD.HI.U32 R8, R5, R58, RZ ;  /* 0x0000003a05087227 */ /* 0x000fc800078e00ff */
[----:B------:R-:W-:Y:S02]  /*15b0*/  @!P5 IMAD.IADD R52, R52, 0x1, -R4 ;  /* 0x000000013434d824 */ /* 0x000fe400078e0a04 */
[----:B------:R-:W-:Y:S02]  /*15c0*/  IMAD.MOV R11, RZ, RZ, -R8 ;  /* 0x000000ffff0b7224 */ /* 0x000fe400078e0a08 */
[----:B------:R-:W-:Y:S01]  /*15d0*/  IMAD.MOV R7, RZ, RZ, -R7 ;  /* 0x000000ffff077224 */ /* 0x000fe200078e0a07 */
[C---:B------:R-:W-:Y:S01]  /*15e0*/  ISETP.GT.U32.AND P5, PT, R4.reuse, R52, PT ;  /* 0x000000340400720c */ /* 0x040fe20003fa4070 */
[----:B------:R-:W-:Y:S02]  /*15f0*/  IMAD R58, R4, R11, R58 ;  /* 0x0000000b043a7224 */ /* 0x000fe400078e023a */
[--C-:B------:R-:W-:Y:S02]  /*1600*/  @!P4 IMAD.IADD R56, R56, 0x1, -R4.reuse ;  /* 0x000000013838c824 */ /* 0x100fe400078e0a04 */
[----:B------:R-:W-:Y:S01]  /*1610*/  @!P3 IMAD.IADD R54, R54, 0x1, -R4 ;  /* 0x000000013636b824 */ /* 0x000fe200078e0a04 */
[----:B------:R-:W-:Y:S01]  /*1620*/  ISETP.GT.U32.AND P4, PT, R4, R58, PT ;  /* 0x0000003a0400720c */ /* 0x000fe20003f84070 */
[----:B------:R-:W-:Y:S01]  /*1630*/  IMAD.MOV R9, RZ, RZ, -R9 ;  /* 0x000000ffff097224 */ /* 0x000fe200078e0a09 */
[----:B------:R-:W-:Y:S01]  /*1640*/  ISETP.GE.AND P3, PT, R10, RZ, PT ;  /* 0x000000ff0a00720c */ /* 0x000fe20003f66270 */
[----:B------:R-:W-:Y:S01]  /*1650*/  IMAD R60, R4, R7, R60 ;  /* 0x00000007043c7224 */ /* 0x000fe200078e023c */
[----:B------:R-:W-:Y:S01]  /*1660*/  LOP3.LUT R7, R0, 0x54, RZ, 0xfc, !PT ;  /* 0x0000005400077812 */ /* 0x000fe200078efcff */
[----:B------:R-:W-:-:S02]  /*1670*/  IMAD R88, R4, R9, R88 ;  /* 0x0000000904587224 */ /* 0x000fc400078e0258 */
[----:B------:R-:W-:Y:S01]  /*1680*/  @!P5 IMAD.IADD R52, R52, 0x1, -R4 ;  /* 0x000000013434d824 */ /* 0x000fe200078e0a04 */
[----:B------:R-:W-:Y:S01]  /*1690*/  ISETP.GE.AND P5, PT, R12, RZ, PT ;  /* 0x000000ff0c00720c */ /* 0x000fe20003fa6270 */
[----:B------:R-:W-:Y:S01]  /*16a0*/  @!P1 IMAD.MOV R54, RZ, RZ, -R54 ;  /* 0x000000ffff369224 */ /* 0x000fe200078e0a36 */
[----:B------:R-:W-:Y:S01]  /*16b0*/  LOP3.LUT R12, R0, 0x58, RZ, 0xfc, !PT ;  /* 0x00000058000c7812 */ /* 0x000fe200078efcff */
[----:B------:R-:W-:Y:S01]  /*16c0*/  @!P2 IMAD.MOV R52, RZ, RZ, -R52 ;  /* 0x000000ffff34a224 */ /* 0x000fe200078e0a34 */
[----:B------:R-:W-:Y:S01]  /*16d0*/  ISETP.GT.U32.AND P1, PT, R4, R60, PT ;  /* 0x0000003c0400720c */ /* 0x000fe20003f24070 */
[----:B------:R-:W-:Y:S01]  /*16e0*/  @!P4 IMAD.IADD R58, R58, 0x1, -R4 ;  /* 0x000000013a3ac824 */ /* 0x000fe200078e0a04 */
[----:B------:R-:W-:Y:S01]  /*16f0*/  IABS R64, R7 ;  /* 0x0000000700407213 */ /* 0x000fe20000000000 */
[----:B------:R-:W-:Y:S01]  /*1700*/  @!P6 IMAD.MOV R56, RZ, RZ, -R56 ;  /* 0x000000ffff38e224 */ /* 0x000fe200078e0a38 */
[----:B------:R-:W-:Y:S01]  /*1710*/  IABS R62, R12 ;  /* 0x0000000c003e7213 */ /* 0x000fe20000000000 */
[----:B------:R-:W-:Y:S01]  /*1720*/  IMAD.HI.U32 R10, R5, R102, RZ ;  /* 0x00000066050a7227 */ /* 0x000fe200078e00ff */
[----:B------:R-:W-:-:S02]  /*1730*/  ISETP.GE.AND P2, PT, R7, RZ, PT ;  /* 0x000000ff0700720c */ /* 0x000fc40003f46270 */
[C---:B------:R-:W-:Y:S01]  /*1740*/  ISETP.GT.U32.AND P4, PT, R4.reuse, R58, PT ;  /* 0x0000003a0400720c */ /* 0x040fe20003f84070 */
[----:B------:R-:W-:Y:S01]  /*1750*/  IMAD.HI.U32 R7, R5, R64, RZ ;  /* 0x0000004005077227 */ /* 0x000fe200078e00ff */
[----:B------:R-:W-:-:S03]  /*1760*/  ISETP.GT.U32.AND P6, PT, R4, R88, PT ;  /* 0x000000580400720c */ /* 0x000fc60003fc4070 */
[----:B------:R-:W-:-:S04]  /*1770*/  IMAD.HI.U32 R8, R5, R62, RZ ;  /* 0x0000003e05087227 */ /* 0x000fc800078e00ff */
[----:B------:R-:W-:Y:S02]  /*1780*/  IMAD.MOV R7, RZ, RZ, -R7 ;  /* 0x000000ffff077224 */ /* 0x000fe400078e0a07 */
[----:B------:R-:W-:Y:S02]  /*1790*/  IMAD.MOV R11, RZ, RZ, -R8 ;  /* 0x000000ffff0b7224 */ /* 0x000fe400078e0a08 */
[----:B------:R-:W-:Y:S02]  /*17a0*/  @!P1 IMAD.IADD R60, R60, 0x1, -R4 ;  /* 0x000000013c3c9824 */ /* 0x000fe400078e0a04 */
[C---:B------:R-:W-:Y:S02]  /*17b0*/  IMAD R64, R4.reuse, R7, R64 ;  /* 0x0000000704407224 */ /* 0x040fe400078e0240 */
[C---:B------:R-:W-:Y:S01]  /*17c0*/  IMAD R62, R4.reuse, R11, R62 ;  /* 0x0000000b043e7224 */ /* 0x040fe200078e023e */
[----:B------:R-:W-:Y:S01]  /*17d0*/  ISETP.GT.U32.AND P1, PT, R4, R60, PT ;  /* 0x0000003c0400720c */ /* 0x000fe20003f24070 */
[--C-:B------:R-:W-:Y:S01]  /*17e0*/  @!P4 IMAD.IADD R58, R58, 0x1, -R4.reuse ;  /* 0x000000013a3ac824 */ /* 0x100fe200078e0a04 */
[----:B------:R-:W-:Y:S01]  /*17f0*/  ISETP.GT.U32.AND P4, PT, R4, R64, PT ;  /* 0x000000400400720c */ /* 0x000fe20003f84070 */
[----:B------:R-:W-:Y:S01]  /*1800*/  @!P6 IMAD.IADD R88, R88, 0x1, -R4 ;  /* 0x000000015858e824 */ /* 0x000fe200078e0a04 */
[----:B------:R-:W-:Y:S01]  /*1810*/  ISETP.GT.U32.AND P6, PT, R4, R62, PT ;  /* 0x0000003e0400720c */ /* 0x000fe20003fc4070 */
[----:B------:R-:W-:Y:S01]  /*1820*/  IMAD.MOV R13, RZ, RZ, -R10 ;  /* 0x000000ffff0d7224 */ /* 0x000fe200078e0a0a */
[C---:B------:R-:W-:Y:S01]  /*1830*/  LOP3.LUT R10, R0.reuse, 0x64, RZ, 0xfc, !PT ;  /* 0x00000064000a7812 */ /* 0x040fe200078efcff */
[----:B------:R-:W-:Y:S01]  /*1840*/  IMAD.HI.U32 R9, R5, R92, RZ ;  /* 0x0000005c05097227 */ /* 0x000fe200078e00ff */
[----:B------:R-:W-:-:S02]  /*1850*/  LOP3.LUT R11, R0, 0x68, RZ, 0xfc, !PT ;  /* 0x00000068000b7812 */ /* 0x000fc400078efcff */
[----:B------:R-:W-:Y:S01]  /*1860*/  IABS R98, R10 ;  /* 0x0000000a00627213 */ /* 0x000fe20000000000 */
[----:B------:R-:W-:Y:S01]  /*1870*/  IMAD.MOV R9, RZ, RZ, -R9 ;  /* 0x000000ffff097224 */ /* 0x000fe200078e0a09 */
[----:B------:R-:W-:Y:S01]  /*1880*/  IABS R96, R11 ;  /* 0x0000000b00607213 */ /* 0x000fe20000000000 */
[--C-:B------:R-:W-:Y:S01]  /*1890*/  @!P1 IMAD.IADD R60, R60, 0x1, -R4.reuse ;  /* 0x000000013c3c9824 */ /* 0x100fe200078e0a04 */
[----:B------:R-:W-:Y:S01]  /*18a0*/  ISETP.GE.AND P1, PT, R12, RZ, PT ;  /* 0x000000ff0c00720c */ /* 0x000fe20003f26270 */
[--C-:B------:R-:W-:Y:S01]  /*18b0*/  @!P4 IMAD.IADD R64, R64, 0x1, -R4.reuse ;  /* 0x000000014040c824 */ /* 0x100fe200078e0a04 */
[----:B------:R-:W-:Y:S01]  /*18c0*/  ISETP.GT.U32.AND P4, PT, R4, R88, PT ;  /* 0x000000580400720c */ /* 0x000fe20003f84070 */
[----:B------:R-:W-:Y:S01]  /*18d0*/  @!P6 IMAD.IADD R62, R62, 0x1, -R4 ;  /* 0x000000013e3ee824 */ /* 0x000fe200078e0a04 */
[----:B------:R-:W-:Y:S01]  /*18e0*/  LOP3.LUT R12, R0, 0x6c, RZ, 0xfc, !PT ;  /* 0x0000006c000c7812 */ /* 0x000fe200078efcff */
[----:B------:R-:W-:Y:S01]  /*18f0*/  @!P0 IMAD.MOV R60, RZ, RZ, -R60 ;  /* 0x000000ffff3c8224 */ /* 0x000fe200078e0a3c */
[C---:B------:R-:W-:Y:S01]  /*1900*/  ISETP.GT.U32.AND P0, PT, R4.reuse, R64, PT ;  /* 0x000000400400720c */ /* 0x040fe20003f04070 */
[----:B------:R-:W-:Y:S01]  /*1910*/  IMAD.HI.U32 R7, R5, R98, RZ ;  /* 0x0000006205077227 */ /* 0x000fe200078e00ff */
[----:B------:R-:W-:-:S02]  /*1920*/  ISETP.GT.U32.AND P6, PT, R4, R62, PT ;  /* 0x0000003e0400720c */ /* 0x000fc40003fc4070 */
[----:B------:R-:W-:Y:S01]  /*1930*/  IABS R94, R12 ;  /* 0x0000000c005e7213 */ /* 0x000fe20000000000 */
[----:B------:R-:W-:-:S04]  /*1940*/  IMAD.HI.U32 R8, R5, R96, RZ ;  /* 0x0000006005087227 */ /* 0x000fc800078e00ff */
[C---:B------:R-:W-:Y:S02]  /*1950*/  IMAD R92, R4.reuse, R9, R92 ;  /* 0x00000009045c7224 */ /* 0x040fe400078e025c */
[----:B------:R-:W-:Y:S01]  /*1960*/  IMAD R102, R4, R13, R102 ;  /* 0x0000000d04667224 */ /* 0x000fe200078e0266 */
[----:B------:R-:W-:Y:S01]  /*1970*/  LOP3.LUT R13, R0, 0x70, RZ, 0xfc, !PT ;  /* 0x00000070000d7812 */ /* 0x000fe200078efcff */
[----:B------:R-:W-:Y:S02]  /*1980*/  IMAD.MOV R7, RZ, RZ, -R7 ;  /* 0x000000ffff077224 */ /* 0x000fe400078e0a07 */
[----:B------:R-:W-:Y:S01]  /*1990*/  IMAD.MOV R9, RZ, RZ, -R8 ;  /* 0x000000ffff097224 */ /* 0x000fe200078e0a08 */
[----:B------:R-:W-:Y:S01]  /*19a0*/  IABS R100, R13 ;  /* 0x0000000d00647213 */ /* 0x000fe20000000000 */
[----:B------:R-:W-:Y:S01]  /*19b0*/  @!P3 IMAD.MOV R58, RZ, RZ, -R58 ;  /* 0x000000ffff3ab224 */ /* 0x000fe200078e0a3a */
[----:B------:R-:W-:Y:S01]  /*19c0*/  ISETP.GT.U32.AND P3, PT, R4, R92, PT ;  /* 0x0000005c0400720c */ /* 0x000fe20003f64070 */
[----:B------:R-:W-:Y:S01]  /*19d0*/  @!P4 IMAD.IADD R88, R88, 0x1, -R4 ;  /* 0x000000015858c824 */ /* 0x000fe200078e0a04 */
[C---:B------:R-:W-:Y:S01]  /*19e0*/  ISETP.GT.U32.AND P4, PT, R4.reuse, R102, PT ;  /* 0x000000660400720c */ /* 0x040fe20003f84070 */
[----:B------:R-:W-:-:S02]  /*19f0*/  IMAD R98, R4, R7, R98 ;  /* 0x0000000704627224 */ /* 0x000fc400078e0262 */
[----:B------:R-:W-:Y:S02]  /*1a00*/  IMAD R96, R4, R9, R96 ;  /* 0x0000000904607224 */ /* 0x000fe400078e0260 */
[--C-:B------:R-:W-:Y:S01]  /*1a10*/  @!P0 IMAD.IADD R64, R64, 0x1, -R4.reuse ;  /* 0x0000000140408824 */ /* 0x100fe200078e0a04 */
[----:B------:R-:W-:Y:S01]  /*1a20*/  ISETP.GT.U32.AND P0, PT, R4, R98, PT ;  /* 0x000000620400720c */ /* 0x000fe20003f04070 */
[----:B------:R-:W-:Y:S01]  /*1a30*/  @!P6 IMAD.IADD R62, R62, 0x1, -R4 ;  /* 0x000000013e3ee824 */ /* 0x000fe200078e0a04 */
[----:B------:R-:W-:Y:S01]  /*1a40*/  ISETP.GT.U32.AND P6, PT, R4, R96, PT ;  /* 0x000000600400720c */ /* 0x000fe20003fc4070 */
[----:B------:R-:W-:-:S04]  /*1a50*/  IMAD.HI.U32 R8, R5, R100, RZ ;  /* 0x0000006405087227 */ /* 0x000fc800078e00ff */
[--C-:B------:R-:W-:Y:S01]  /*1a60*/  @!P3 IMAD.IADD R92, R92, 0x1, -R4.reuse ;  /* 0x000000015c5cb824 */ /* 0x100fe200078e0a04 */
[----:B------:R-:W-:Y:S01]  /*1a70*/  ISETP.GE.AND P3, PT, R15, RZ, PT ;  /* 0x000000ff0f00720c */ /* 0x000fe20003f66270 */
[----:B------:R-:W-:Y:S01]  /*1a80*/  @!P4 IMAD.IADD R102, R102, 0x1, -R4 ;  /* 0x000000016666c824 */ /* 0x000fe200078e0a04 */
[----:B------:R-:W-:Y:S01]  /*1a90*/  LOP3.LUT R15, R0, 0x74, RZ, 0xfc, !PT ;  /* 0x00000074000f7812 */ /* 0x000fe200078efcff */
[----:B------:R-:W-:Y:S01]  /*1aa0*/  @!P5 IMAD.MOV R88, RZ, RZ, -R88 ;  /* 0x000000ffff58d224 */ /* 0x000fe200078e0a58 */
[----:B------:R-:W-:Y:S01]  /*1ab0*/  ISETP.GE.AND P4, PT, R16, RZ, PT ;  /* 0x000000ff1000720c */ /* 0x000fe20003f86270 */
[--C-:B------:R-:W-:Y:S01]  /*1ac0*/  @!P0 IMAD.IADD R98, R98, 0x1, -R4.reuse ;  /* 0x0000000162628824 */ /* 0x100fe200078e0a04 */
[----:B------:R-:W-:Y:S01]  /*1ad0*/  ISETP.GT.U32.AND P0, PT, R4, R92, PT ;  /* 0x0000005c0400720c */ /* 0x000fe20003f04070 */
[----:B------:R-:W-:Y:S01]  /*1ae0*/  @!P6 IMAD.IADD R96, R96, 0x1, -R4 ;  /* 0x000000016060e824 */ /* 0x000fe200078e0a04 */
[C---:B------:R-:W-:Y:S01]  /*1af0*/  ISETP.GT.U32.AND P6, PT, R4.reuse, R102, PT ;  /* 0x000000660400720c */ /* 0x040fe20003fc4070 */
[----:B------:R-:W-:Y:S01]  /*1b00*/  IMAD.MOV R9, RZ, RZ, -R8 ;  /* 0x000000ffff097224 */ /* 0x000fe200078e0a08 */
[----:B------:R-:W-:Y:S01]  /*1b10*/  ISETP.GT.U32.AND P5, PT, R4, R98, PT ;  /* 0x000000620400720c */ /* 0x000fe20003fa4070 */
[----:B------:R-:W-:Y:S01]  /*1b20*/  IMAD.HI.U32 R7, R5, R94, RZ ;  /* 0x0000005e05077227 */ /* 0x000fe200078e00ff */
[----:B------:R-:W-:-:S02]  /*1b30*/  LOP3.LUT R16, R0, 0x78, RZ, 0xfc, !PT ;  /* 0x0000007800107812 */ /* 0x000fc400078efcff */
[----:B------:R-:W-:Y:S01]  /*1b40*/  IABS R104, R15 ;  /* 0x0000000f00687213 */ /* 0x000fe20000000000 */
[C---:B------:R-:W-:Y:S01]  /*1b50*/  IMAD R100, R4.reuse, R9, R100 ;  /* 0x0000000904647224 */ /* 0x040fe200078e0264 */
[----:B------:R-:W-:Y:S01]  /*1b60*/  IABS R106, R16 ;  /* 0x00000010006a7213 */ /* 0x000fe20000000000 */
[----:B------:R-:W-:Y:S02]  /*1b70*/  IMAD.MOV R7, RZ, RZ, -R7 ;  /* 0x000000ffff077224 */ /* 0x000fe400078e0a07 */
[----:B------:R-:W-:Y:S01]  /*1b80*/  @!P2 IMAD.MOV R64, RZ, RZ, -R64 ;  /* 0x000000ffff40a224 */ /* 0x000fe200078e0a40 */
[----:B------:R-:W-:Y:S01]  /*1b90*/  ISETP.GT.U32.AND P2, PT, R4, R96, PT ;  /* 0x000000600400720c */ /* 0x000fe20003f44070 */
[--C-:B------:R-:W-:Y:S01]  /*1ba0*/  @!P0 IMAD.IADD R92, R92, 0x1, -R4.reuse ;  /* 0x000000015c5c8824 */ /* 0x100fe200078e0a04 */
[----:B------:R-:W-:Y:S01]  /*1bb0*/  ISETP.GE.AND P0, PT, R10, RZ, PT ;  /* 0x000000ff0a00720c */ /* 0x000fe20003f06270 */
[----:B------:R-:W-:Y:S01]  /*1bc0*/  @!P6 IMAD.IADD R102, R102, 0x1, -R4 ;  /* 0x000000016666e824 */ /* 0x000fe200078e0a04 */
[C---:B------:R-:W-:Y:S01]  /*1bd0*/  ISETP.GT.U32.AND P6, PT, R4.reuse, R100, PT ;  /* 0x000000640400720c */ /* 0x040fe20003fc4070 */
[----:B------:R-:W-:Y:S01]  /*1be0*/  IMAD R94, R4, R7, R94 ;  /* 0x00000007045e7224 */ /* 0x000fe200078e025e */
[----:B------:R-:W-:Y:S01]  /*1bf0*/  LOP3.LUT R10, R0, 0x84, RZ, 0xfc, !PT ;  /* 0x00000084000a7812 */ /* 0x000fe200078efcff */
[----:B------:R-:W-:-:S03]  /*1c00*/  IMAD.HI.U32 R7, R5, R104, RZ ;  /* 0x0000006805077227 */ /* 0x000fc600078e00ff */
[----:B------:R-:W-:Y:S01]  /*1c10*/  IABS R114, R10 ;  /* 0x0000000a00727213 */ /* 0x000fe20000000000 */
[----:B------:R-:W-:Y:S01]  /*1c20*/  @!P5 IMAD.IADD R98, R98, 0x1, -R4 ;  /* 0x000000016262d824 */ /* 0x000fe200078e0a04 */
[----:B------:R-:W-:Y:S01]  /*1c30*/  ISETP.GE.AND P5, PT, R11, RZ, PT ;  /* 0x000000ff0b00720c */ /* 0x000fe20003fa6270 */
[----:B------:R-:W-:Y:S01]  /*1c40*/  IMAD.HI.U32 R8, R5, R106, RZ ;  /* 0x0000006a05087227 */ /* 0x000fe200078e00ff */
[----:B------:R-:W-:-:S03]  /*1c50*/  LOP3.LUT R11, R0, 0x94, RZ, 0xfc, !PT ;  /* 0x00000094000b7812 */ /* 0x000fc600078efcff */
[----:B------:R-:W-:Y:S01]  /*1c60*/  IMAD.MOV R7, RZ, RZ, -R7 ;  /* 0x000000ffff077224 */ /* 0x000fe200078e0a07 */
[----:B------:R-:W-:Y:S01]  /*1c70*/  IABS R120, R11 ;  /* 0x0000000b00787213 */ /* 0x000fe20000000000 */
[----:B------:R-:W-:Y:S01]  /*1c80*/  @!P1 IMAD.MOV R62, RZ, RZ, -R62 ;  /* 0x000000ffff3e9224 */ /* 0x000fe200078e0a3e */
[----:B------:R-:W-:Y:S01]  /*1c90*/  ISETP.GT.U32.AND P1, PT, R4, R94, PT ;  /* 0x0000005e0400720c */ /* 0x000fe20003f24070 */
[----:B------:R-:W-:Y:S01]  /*1ca0*/  IMAD.MOV R9, RZ, RZ, -R8 ;  /* 0x000000ffff097224 */ /* 0x000fe200078e0a08 */
[----:B------:R-:W-:Y:S01]  /*1cb0*/  LOP3.LUT R8, R0, 0x80, RZ, 0xfc, !PT ;  /* 0x0000008000087812 */ /* 0x000fe200078efcff */
[----:B------:R-:W-:Y:S01]  /*1cc0*/  IMAD R104, R4, R7, R104 ;  /* 0x0000000704687224 */ /* 0x000fe200078e0268 */
[----:B------:R-:W-:Y:S01]  /*1cd0*/  LOP3.LUT R7, R0, 0x7c, RZ, 0xfc, !PT ;  /* 0x0000007c00077812 */ /* 0x000fe200078efcff */
[--C-:B------:R-:W-:Y:S01]  /*1ce0*/  @!P2 IMAD.IADD R96, R96, 0x1, -R4.reuse ;  /* 0x000000016060a824 */ /* 0x100fe200078e0a04 */
[----:B------:R-:W-:Y:S01]  /*1cf0*/  ISETP.GE.AND P2, PT, R12, RZ, PT ;  /* 0x000000ff0c00720c */ /* 0x000fe20003f46270 */
[----:B------:R-:W-:Y:S01]  /*1d00*/  @!P6 IMAD.IADD R100, R100, 0x1, -R4 ;  /* 0x000000016464e824 */ /* 0x000fe200078e0a04 */
[----:B------:R-:W-:Y:S01]  /*1d10*/  IABS R108, R7 ;  /* 0x00000007006c7213 */ /* 0x000fe20000000000 */
[C---:B------:R-:W-:Y:S01]  /*1d20*/  IMAD R106, R4.reuse, R9, R106 ;  /* 0x00000009046a7224 */ /* 0x040fe200078e026a */
[----:B------:R-:W-:Y:S01]  /*1d30*/  IABS R110, R8 ;  /* 0x00000008006e7213 */ /* 0x000fe20000000000 */
[----:B------:R-:W-:Y:S01]  /*1d40*/  @!P0 IMAD.MOV R98, RZ, RZ, -R98 ;  /* 0x000000ffff628224 */ /* 0x000fe200078e0a62 */
[C---:B------:R-:W-:Y:S01]  /*1d50*/  ISETP.GT.U32.AND P0, PT, R4.reuse, R104, PT ;  /* 0x000000680400720c */ /* 0x040fe20003f04070 */
[----:B------:R-:W-:Y:S01]  /*1d60*/  @!P4 IMAD.MOV R102, RZ, RZ, -R102 ;  /* 0x000000ffff66c224 */ /* 0x000fe200078e0a66 */
[C---:B------:R-:W-:Y:S01]  /*1d70*/  ISETP.GT.U32.AND P4, PT, R4.reuse, R100, PT ;  /* 0x000000640400720c */ /* 0x040fe20003f84070 */
[----:B------:R-:W-:Y:S01]  /*1d80*/  @!P5 IMAD.MOV R96, RZ, RZ, -R96 ;  /* 0x000000ffff60d224 */ /* 0x000fe200078e0a60 */
[----:B------:R-:W-:Y:S01]  /*1d90*/  ISETP.GT.U32.AND P5, PT, R4, R106, PT ;  /* 0x0000006a0400720c */ /* 0x000fe20003fa4070 */
[----:B------:R-:W-:Y:S01]  /*1da0*/  @!P1 IMAD.IADD R94, R94, 0x1, -R4 ;  /* 0x000000015e5e9824 */ /* 0x000fe200078e0a04 */
[----:B------:R-:W-:Y:S01]  /*1db0*/  ISETP.GE.AND P6, PT, R15, RZ, PT ;  /* 0x000000ff0f00720c */ /* 0x000fe20003fc6270 */
[----:B------:R-:W-:Y:S01]  /*1dc0*/  @!P3 IMAD.MOV R92, RZ, RZ, -R92 ;  /* 0x000000ffff5cb224 */ /* 0x000fe200078e0a5c */
[----:B------:R-:W-:Y:S01]  /*1dd0*/  ISETP.GE.AND P1, PT, R13, RZ, PT ;  /* 0x000000ff0d00720c */ /* 0x000fe20003f26270 */
[----:B------:R-:W-:Y:S01]  /*1de0*/  IMAD R3, R3, c[0x0][0x184], RZ ;  /* 0x0000610003037a24 */ /* 0x000fe200078e02ff */
[----:B------:R-:W-:Y:S01]  /*1df0*/  ISETP.GT.U32.AND P3, PT, R4, R94, PT ;  /* 0x0000005e0400720c */ /* 0x000fe20003f64070 */
[----:B------:R-:W-:Y:S01]  /*1e00*/  IMAD R2, R2, c[0x0][0x184], RZ ;  /* 0x0000610002027a24 */ /* 0x000fe200078e02ff */
[----:B------:R-:W-:Y:S01]  /*1e10*/  LOP3.LUT R12, R0, 0x98, RZ, 0xfc, !PT ;  /* 0x00000098000c7812 */ /* 0x000fe200078efcff */
[--C-:B------:R-:W-:Y:S01]  /*1e20*/  @!P0 IMAD.IADD R104, R104, 0x1, -R4.reuse ;  /* 0x0000000168688824 */ /* 0x100fe200078e0a04 */
[----:B------:R-:W-:Y:S01]  /*1e30*/  ISETP.GE.AND P0, PT, R8, RZ, PT ;  /* 0x000000ff0800720c */ /* 0x000fe20003f06270 */
[--C-:B------:R-:W-:Y:S01]  /*1e40*/  @!P4 IMAD.IADD R100, R100, 0x1, -R4.reuse ;  /* 0x000000016464c824 */ /* 0x100fe200078e0a04 */
[----:B------:R-:W-:Y:S01]  /*1e50*/  ISETP.GE.AND P4, PT, R7, RZ, PT ;  /* 0x000000ff0700720c */ /* 0x000fe20003f86270 */
[----:B------:R-:W-:Y:S01]  /*1e60*/  @!P5 IMAD.IADD R106, R106, 0x1, -R4 ;  /* 0x000000016a6ad824 */ /* 0x000fe200078e0a04 */
[----:B------:R-:W-:Y:S01]  /*1e70*/  ISETP.GT.U32.AND P5, PT, R4, R104, PT ;  /* 0x000000680400720c */ /* 0x000fe20003fa4070 */
[----:B------:R-:W-:Y:S01]  /*1e80*/  IMAD.HI.U32 R7, R5, R108, RZ ;  /* 0x0000006c05077227 */ /* 0x000fe200078e00ff */
[----:B------:R-:W-:-:S02]  /*1e90*/  IABS R122, R12 ;  /* 0x0000000c007a7213 */ /* 0x000fc40000000000 */
[C---:B------:R-:W-:Y:S01]  /*1ea0*/  LOP3.LUT R13, R0.reuse, 0x9c, RZ, 0xfc, !PT ;  /* 0x0000009c000d7812 */ /* 0x040fe200078efcff */
[----:B------:R-:W-:Y:S01]  /*1eb0*/  IMAD.MOV R7, RZ, RZ, -R7 ;  /* 0x000000ffff077224 */ /* 0x000fe200078e0a07 */
[----:B------:R-:W-:Y:S01]  /*1ec0*/  LOP3.LUT R15, R0, 0xa0, RZ, 0xfc, !PT ;  /* 0x000000a0000f7812 */ /* 0x000fe200078efcff */
[----:B------:R-:W-:Y:S01]  /*1ed0*/  @!P3 IMAD.IADD R94, R94, 0x1, -R4 ;  /* 0x000000015e5eb824 */ /* 0x000fe200078e0a04 */
[----:B------:R-:W-:Y:S01]  /*1ee0*/  ISETP.GE.AND P3, PT, R16, RZ, PT ;  /* 0x000000ff1000720c */ /* 0x000fe20003f66270 */
[----:B------:R-:W-:Y:S01]  /*1ef0*/  IMAD R108, R4, R7, R108 ;  /* 0x00000007046c7224 */ /* 0x000fe200078e026c */
[----:B------:R-:W-:Y:S01]  /*1f00*/  LOP3.LUT R7, R0, 0x88, RZ, 0xfc, !PT ;  /* 0x0000008800077812 */ /* 0x000fe200078efcff */
[----:B------:R-:W-:Y:S01]  /*1f10*/  IMAD.HI.U32 R8, R5, R110, RZ ;  /* 0x0000006e05087227 */ /* 0x000fe200078e00ff */
[----:B------:R-:W-:Y:S02]  /*1f20*/  IABS R124, R13 ;  /* 0x0000000d007c7213 */ /* 0x000fe40000000000 */
[----:B------:R-:W-:Y:S01]  /*1f30*/  IABS R112, R7 ;  /* 0x0000000700707213 */ /* 0x000fe20000000000 */
[----:B------:R-:W-:Y:S01]  /*1f40*/  @!P2 IMAD.MOV R94, RZ, RZ, -R94 ;  /* 0x000000ffff5ea224 */ /* 0x000fe200078e0a5e */
[----:B------:R-:W-:Y:S01]  /*1f50*/  ISETP.GT.U32.AND P2, PT, R4, R106, PT ;  /* 0x0000006a0400720c */ /* 0x000fe20003f44070 */
[----:B------:R-:W-:Y:S01]  /*1f60*/  @!P5 IMAD.IADD R104, R104, 0x1, -R4 ;  /* 0x000000016868d824 */ /* 0x000fe200078e0a04 */
[----:B------:R-:W-:Y:S01]  /*1f70*/  ISETP.GT.U32.AND P5, PT, R4, R108, PT ;  /* 0x0000006c0400720c */ /* 0x000fe20003fa4070 */
[----:B------:R-:W-:Y:S01]  /*1f80*/  IMAD.MOV R9, RZ, RZ, -R8 ;  /* 0x000000ffff097224 */ /* 0x000fe200078e0a08 */
[----:B------:R-:W-:Y:S01]  /*1f90*/  LOP3.LUT R8, R0, 0x8c, RZ, 0xfc, !PT ;  /* 0x0000008c00087812 */ /* 0x000fe200078efcff */
[----:B------:R-:W-:Y:S01]  /*1fa0*/  @!P6 IMAD.MOV R104, RZ, RZ, -R104 ;  /* 0x000000ffff68e224 */ /* 0x000fe200078e0a68 */
[----:B------:R-:W-:Y:S01]  /*1fb0*/  IABS R126, R15 ;  /* 0x0000000f007e7213 */ /* 0x000fe20000000000 */
[----:B------:R-:W-:Y:S01]  /*1fc0*/  IMAD R110, R4, R9, R110 ;  /* 0x00000009046e7224 */ /* 0x000fe200078e026e */
[----:B------:R-:W-:Y:S01]  /*1fd0*/  IABS R116, R8 ;  /* 0x0000000800747213 */ /* 0x000fe20000000000 */
[----:B------:R-:W-:Y:S01]  /*1fe0*/  @!P1 IMAD.MOV R100, RZ, RZ, -R100 ;  /* 0x000000ffff649224 */ /* 0x000fe200078e0a64 */
[----:B------:R-:W-:-:S02]  /*1ff0*/  ISETP.GE.AND P1, PT, R10, RZ, PT ;  /* 0x000000ff0a00720c */ /* 0x000fc40003f26270 */
[----:B------:R-:W-:Y:S01]  /*2000*/  ISETP.GT.U32.AND P6, PT, R4, R110, PT ;  /* 0x0000006e0400720c */ /* 0x000fe20003fc4070 */
[--C-:B------:R-:W-:Y:S01]  /*2010*/  @!P2 IMAD.IADD R106, R106, 0x1, -R4.reuse ;  /* 0x000000016a6aa824 */ /* 0x100fe200078e0a04 */
[----:B------:R-:W-:Y:S01]  /*2020*/  ISETP.GE.AND P2, PT, R7, RZ, PT ;  /* 0x000000ff0700720c */ /* 0x000fe20003f46270 */
[----:B------:R-:W-:Y:S01]  /*2030*/  @!P5 IMAD.IADD R108, R108, 0x1, -R4 ;  /* 0x000000016c6cd824 */ /* 0x000fe200078e0a04 */
[C---:B------:R-:W-:Y:S01]  /*2040*/  LOP3.LUT R10, R0.reuse, 0x90, RZ, 0xfc, !PT ;  /* 0x00000090000a7812 */ /* 0x040fe200078efcff */
[C---:B------:R-:W-:Y:S01]  /*2050*/  IMAD.HI.U32 R7, R5.reuse, R114, RZ ;  /* 0x0000007205077227 */ /* 0x040fe200078e00ff */
[----:B------:R-:W-:Y:S02]  /*2060*/  LOP3.LUT R16, R0, 0x114, RZ, 0xfc, !PT ;  /* 0x0000011400107812 */ /* 0x000fe400078efcff */
[----:B------:R-:W-:Y:S01]  /*2070*/  ISETP.GT.U32.AND P5, PT, R4, R108, PT ;  /* 0x0000006c0400720c */ /* 0x000fe20003fa4070 */
[----:B------:R-:W-:Y:S01]  /*2080*/  IMAD.MOV R9, RZ, RZ, -R7 ;  /* 0x000000ffff097224 */ /* 0x000fe200078e0a07 */
[----:B------:R-:W-:Y:S01]  /*2090*/  IABS R118, R10 ;  /* 0x0000000a00767213 */ /* 0x000fe20000000000 */
[----:B------:R-:W-:Y:S01]  /*20a0*/  IMAD.HI.U32 R7, R5, R112, RZ ;  /* 0x0000007005077227 */ /* 0x000fe200078e00ff */
[----:B------:R-:W-:-:S03]  /*20b0*/  IABS R184, R16 ;  /* 0x0000001000b87213 */ /* 0x000fc60000000000 */
[----:B------:R-:W-:Y:S02]  /*20c0*/  @!P6 IMAD.IADD R110, R110, 0x1, -R4 ;  /* 0x000000016e6ee824 */ /* 0x000fe400078e0a04 */
[----:B------:R-:W-:Y:S02]  /*20d0*/  IMAD.MOV R7, RZ, RZ, -R7 ;  /* 0x000000ffff077224 */ /* 0x000fe400078e0a07 */
[C---:B------:R-:W-:Y:S01]  /*20e0*/  IMAD R114, R4.reuse, R9, R114 ;  /* 0x0000000904727224 */ /* 0x040fe200078e0272 */
[C---:B------:R-:W-:Y:S01]  /*20f0*/  ISETP.GT.U32.AND P6, PT, R4.reuse, R110, PT ;  /* 0x0000006e0400720c */ /* 0x040fe20003fc4070 */
[----:B------:R-:W-:Y:S02]  /*2100*/  IMAD R112, R4, R7, R112 ;  /* 0x0000000704707224 */ /* 0x000fe400078e0270 */
[----:B------:R-:W-:-:S04]  /*2110*/  IMAD.HI.U32 R7, R5, R116, RZ ;  /* 0x0000007405077227 */ /* 0x000fc800078e00ff */
[----:B------:R-:W-:Y:S01]  /*2120*/  @!P3 IMAD.MOV R106, RZ, RZ, -R106 ;  /* 0x000000ffff6ab224 */ /* 0x000fe200078e0a6a */
[----:B------:R-:W-:Y:S01]  /*2130*/  ISETP.GE.AND P3, PT, R8, RZ, PT ;  /* 0x000000ff0800720c */ /* 0x000fe20003f66270 */
[----:B------:R-:W-:Y:S01]  /*2140*/  @!P5 IMAD.IADD R108, R108, 0x1, -R4 ;  /* 0x000000016c6cd824 */ /* 0x000fe200078e0a04 */
[----:B------:R-:W-:Y:S01]  /*2150*/  ISETP.GT.U32.AND P5, PT, R4, R114, PT ;  /* 0x000000720400720c */ /* 0x000fe20003fa4070 */
[----:B------:R-:W-:-:S04]  /*2160*/  IMAD.HI.U32 R8, R5, R118, RZ ;  /* 0x0000007605087227 */ /* 0x000fc800078e00ff */
[----:B------:R-:W-:Y:S02]  /*2170*/  IMAD.MOV R7, RZ, RZ, -R7 ;  /* 0x000000ffff077224 */ /* 0x000fe400078e0a07 */
[----:B------:R-:W-:Y:S02]  /*2180*/  IMAD.MOV R9, RZ, RZ, -R8 ;  /* 0x000000ffff097224 */ /* 0x000fe400078e0a08 */
[C---:B------:R-:W-:Y:S02]  /*2190*/  IMAD R116, R4.reuse, R7, R116 ;  /* 0x0000000704747224 */ /* 0x040fe400078e0274 */
[----:B------:R-:W-:Y:S02]  /*21a0*/  IMAD R118, R4, R9, R118 ;  /* 0x0000000904767224 */ /* 0x000fe400078e0276 */
[--C-:B------:R-:W-:Y:S01]  /*21b0*/  @!P6 IMAD.IADD R110, R110, 0x1, -R4.reuse ;  /* 0x000000016e6ee824 */ /* 0x100fe200078e0a04 */
[----:B------:R-:W-:Y:S01]  /*21c0*/  ISETP.GT.U32.AND P6, PT, R4, R116, PT ;  /* 0x000000740400720c */ /* 0x000fe20003fc4070 */
[----:B------:R-:W-:Y:S01]  /*21d0*/  @!P5 IMAD.IADD R114, R114, 0x1, -R4 ;  /* 0x000000017272d824 */ /* 0x000fe200078e0a04 */
[C---:B------:R-:W-:Y:S01]  /*21e0*/  ISETP.GT.U32.AND P5, PT, R4.reuse, R118, PT ;  /* 0x000000760400720c */ /* 0x040fe20003fa4070 */
[----:B------:R-:W-:Y:S01]  /*21f0*/  @!P4 IMAD.MOV R108, RZ, RZ, -R108 ;  /* 0x000000ffff6cc224 */ /* 0x000fe200078e0a6c */
[----:B------:R-:W-:Y:S01]  /*2200*/  ISETP.GT.U32.AND P4, PT, R4, R112, PT ;  /* 0x000000700400720c */ /* 0x000fe20003f84070 */
[----:B------:R-:W-:-:S04]  /*2210*/  IMAD.HI.U32 R7, R5, R120, RZ ;  /* 0x0000007805077227 */ /* 0x000fc800078e00ff */
[----:B------:R-:W-:Y:S02]  /*2220*/  IMAD.MOV R7, RZ, RZ, -R7 ;  /* 0x000000ffff077224 */ /* 0x000fe400078e0a07 */
[----:B------:R-:W-:Y:S02]  /*2230*/  @!P0 IMAD.MOV R110, RZ, RZ, -R110 ;  /* 0x000000ffff6e8224 */ /* 0x000fe400078e0a6e */
[--C-:B------:R-:W-:Y:S02]  /*2240*/  @!P6 IMAD.IADD R116, R116, 0x1, -R4.reuse ;  /* 0x000000017474e824 */ /* 0x100fe400078e0a04 */
[----:B------:R-:W-:Y:S02]  /*2250*/  @!P5 IMAD.IADD R118, R118, 0x1, -R4 ;  /* 0x000000017676d824 */ /* 0x000fe400078e0a04 */
[C---:B------:R-:W-:Y:S01]  /*2260*/  IMAD R120, R4.reuse, R7, R120 ;  /* 0x0000000704787224 */ /* 0x040fe200078e0278 */
[C---:B------:R-:W-:Y:S01]  /*2270*/  ISETP.GT.U32.AND P5, PT, R4.reuse, R116, PT ;  /* 0x000000740400720c */ /* 0x040fe20003fa4070 */
[----:B------:R-:W-:Y:S01]  /*2280*/  IMAD.HI.U32 R7, R5, R122, RZ ;  /* 0x0000007a05077227 */ /* 0x000fe200078e00ff */
[----:B------:R-:W-:-:S03]  /*2290*/  ISETP.GT.U32.AND P0, PT, R4, R118, PT ;  /* 0x000000760400720c */ /* 0x000fc60003f04070 */
[----:B------:R-:W-:Y:S01]  /*22a0*/  @!P4 IMAD.IADD R112, R112, 0x1, -R4 ;  /* 0x000000017070c824 */ /* 0x000fe200078e0a04 */
[C---:B------:R-:W-:Y:S01]  /*22b0*/  ISETP.GT.U32.AND P4, PT, R4.reuse, R114, PT ;  /* 0x000000720400720c */ /* 0x040fe20003f84070 */
[----:B------:R-:W-:Y:S02]  /*22c0*/  IMAD.MOV R7, RZ, RZ, -R7 ;  /* 0x000000ffff077224 */ /* 0x000fe400078e0a07 */
[----:B------:R-:W-:Y:S01]  /*22d0*/  IMAD.HI.U32 R8, R5, R126, RZ ;  /* 0x0000007e05087227 */ /* 0x000fe200078e00ff */
[----:B------:R-:W-:-:S03]  /*22e0*/  ISETP.GT.U32.AND P6, PT, R4, R112, PT ;  /* 0x000000700400720c */ /* 0x000fc60003fc4070 */
[----:B------:R-:W-:Y:S02]  /*22f0*/  IMAD R122, R4, R7, R122 ;  /* 0x00000007047a7224 */ /* 0x000fe400078e027a */
[----:B------:R-:W-:Y:S02]  /*2300*/  @!P5 IMAD.IADD R116, R116, 0x1, -R4 ;  /* 0x000000017474d824 */ /* 0x000fe400078e0a04 */
[----:B------:R-:W-:Y:S01]  /*2310*/  IMAD.HI.U32 R7, R5, R124, RZ ;  /* 0x0000007c05077227 */ /* 0x000fe200078e00ff */
[----:B------:R-:W-:-:S03]  /*2320*/  ISETP.GT.U32.AND P5, PT, R4, R122, PT ;  /* 0x0000007a0400720c */ /* 0x000fc60003fa4070 */
[----:B------:R-:W-:Y:S02]  /*2330*/  IMAD.MOV R7, RZ, RZ, -R7 ;  /* 0x000000ffff077224 */ /* 0x000fe400078e0a07 */
[----:B------:R-:W-:Y:S01]  /*2340*/  @!P6 IMAD.IADD R112, R112, 0x1, -R4 ;  /* 0x000000017070e824 */ /* 0x000fe200078e0a04 */
[----:B------:R-:W-:Y:S01]  /*2350*/  ISETP.GE.AND P6, PT, R10, RZ, PT ;  /* 0x000000ff0a00720c */ /* 0x000fe20003fc6270 */
[----:B------:R-:W-:Y:S01]  /*2360*/  IMAD R124, R4, R7, R124 ;  /* 0x00000007047c7224 */ /* 0x000fe200078e027c */
[----:B------:R-:W-:Y:S01]  /*2370*/  LOP3.LUT R10, R0, 0xa4, RZ, 0xfc, !PT ;  /* 0x000000a4000a7812 */ /* 0x000fe200078efcff */
[----:B------:R-:W-:Y:S01]  /*2380*/  @!P4 IMAD.IADD R114, R114, 0x1, -R4 ;  /* 0x000000017272c824 */ /* 0x000fe200078e0a04 */
[----:B------:R-:W-:Y:S01]  /*2390*/  ISETP.GT.U32.AND P4, PT, R4, R120, PT ;  /* 0x000000780400720c */ /* 0x000fe20003f84070 */
[----:B------:R-:W-:Y:S01]  /*23a0*/  IMAD.MOV R9, RZ, RZ, -R8 ;  /* 0x000000ffff097224 */ /* 0x000fe200078e0a08 */
[----:B------:R-:W-:Y:S01]  /*23b0*/  IABS R130, R10 ;  /* 0x0000000a00827213 */ /* 0x000fe20000000000 */
[--C-:B------:R-:W-:Y:S01]  /*23c0*/  @!P5 IMAD.IADD R122, R122, 0x1, -R4.reuse ;  /* 0x000000017a7ad824 */ /* 0x100fe200078e0a04 */
[----:B------:R-:W-:Y:S01]  /*23d0*/  LOP3.LUT R8, R0, 0xa8, RZ, 0xfc, !PT ;  /* 0x000000a800087812 */ /* 0x000fe200078efcff */
[----:B------:R-:W-:Y:S01]  /*23e0*/  @!P0 IMAD.IADD R118, R118, 0x1, -R4 ;  /* 0x0000000176768824 */ /* 0x000fe200078e0a04 */
[----:B------:R-:W-:Y:S01]  /*23f0*/  ISETP.GE.AND P0, PT, R11, RZ, PT ;  /* 0x000000ff0b00720c */ /* 0x000fe20003f06270 */
[----:B------:R-:W-:Y:S01]  /*2400*/  IMAD.HI.U32 R7, R5, R130, RZ ;  /* 0x0000008205077227 */ /* 0x000fe200078e00ff */
[----:B------:R-:W-:-:S02]  /*2410*/  ISETP.GT.U32.AND P5, PT, R4, R122, PT ;  /* 0x0000007a0400720c */ /* 0x000fc40003fa4070 */
[----:B------:R-:W-:Y:S01]  /*2420*/  IABS R128, R8 ;  /* 0x0000000800807213 */ /* 0x000fe20000000000 */
[----:B------:R-:W-:Y:S01]  /*2430*/  IMAD.MOV R7, RZ, RZ, -R7 ;  /* 0x000000ffff077224 */ /* 0x000fe200078e0a07 */
[----:B------:R-:W-:Y:S01]  /*2440*/  LOP3.LUT R11, R0, 0xac, RZ, 0xfc, !PT ;  /* 0x000000ac000b7812 */ /* 0x000fe200078efcff */
[----:B------:R-:W-:Y:S01]  /*2450*/  @!P4 IMAD.IADD R120, R120, 0x1, -R4 ;  /* 0x000000017878c824 */ /* 0x000fe200078e0a04 */
[----:B------:R-:W-:Y:S01]  /*2460*/  ISETP.GE.AND P4, PT, R12, RZ, PT ;  /* 0x000000ff0c00720c */ /* 0x000fe20003f86270 */
[C---:B------:R-:W-:Y:S01]  /*2470*/  IMAD R130, R4.reuse, R7, R130 ;  /* 0x0000000704827224 */ /* 0x040fe200078e0282 */
[----:B------:R-:W-:Y:S01]  /*2480*/  IABS R132, R11 ;  /* 0x0000000b00847213 */ /* 0x000fe20000000000 */
[----:B------:R-:W-:Y:S01]  /*2490*/  IMAD R126, R4, R9, R126 ;  /* 0x00000009047e7224 */ /* 0x000fe200078e027e */
[----:B------:R-:W-:Y:S01]  /*24a0*/  LOP3.LUT R12, R0, 0xb4, RZ, 0xfc, !PT ;  /* 0x000000b4000c7812 */ /* 0x000fe200078efcff */
[----:B------:R-:W-:Y:S01]  /*24b0*/  @!P1 IMAD.MOV R114, RZ, RZ, -R114 ;  /* 0x000000ffff729224 */ /* 0x000fe200078e0a72 */
[----:B------:R-:W-:Y:S01]  /*24c0*/  ISETP.GT.U32.AND P1, PT, R4, R120, PT ;  /* 0x000000780400720c */ /* 0x000fe20003f24070 */
[----:B------:R-:W-:Y:S01]  /*24d0*/  @!P5 IMAD.IADD R122, R122, 0x1, -R4 ;  /* 0x000000017a7ad824 */ /* 0x000fe200078e0a04 */
[C---:B------:R-:W-:Y:S01]  /*24e0*/  ISETP.GT.U32.AND P5, PT, R4.reuse, R130, PT ;  /* 0x000000820400720c */ /* 0x040fe20003fa4070 */
[----:B------:R-:W-:Y:S01]  /*24f0*/  @!P6 IMAD.MOV R118, RZ, RZ, -R118 ;  /* 0x000000ffff76e224 */ /* 0x000fe200078e0a76 */
[----:B------:R-:W-:Y:S01]  /*2500*/  ISETP.GT.U32.AND P6, PT, R4, R126, PT ;  /* 0x0000007e0400720c */ /* 0x000fe20003fc4070 */
[----:B------:R-:W-:Y:S01]  /*2510*/  IMAD.HI.U32 R7, R5, R128, RZ ;  /* 0x0000008005077227 */ /* 0x000fe200078e00ff */
[----:B------:R-:W-:-:S03]  /*2520*/  IABS R136, R12 ;  /* 0x0000000c00887213 */ /* 0x000fc60000000000 */
[----:B------:R-:W-:Y:S01]  /*2530*/  @!P2 IMAD.MOV R112, RZ, RZ, -R112 ;  /* 0x000000ffff70a224 */ /* 0x000fe200078e0a70 */
[----:B------:R-:W-:Y:S01]  /*2540*/  ISETP.GT.U32.AND P2, PT, R4, R124, PT ;  /* 0x0000007c0400720c */ /* 0x000fe20003f44070 */
[----:B------:R-:W-:Y:S02]  /*2550*/  IMAD.MOV R9, RZ, RZ, -R7 ;  /* 0x000000ffff097224 */ /* 0x000fe400078e0a07 */
[----:B------:R-:W-:-:S04]  /*2560*/  IMAD.HI.U32 R7, R5, R132, RZ ;  /* 0x0000008405077227 */ /* 0x000fc800078e00ff */
[--C-:B------:R-:W-:Y:S02]  /*2570*/  @!P5 IMAD.IADD R130, R130, 0x1, -R4.reuse ;  /* 0x000000018282d824 */ /* 0x100fe400078e0a04 */
[----:B------:R-:W-:Y:S02]  /*2580*/  IMAD.MOV R7, RZ, RZ, -R7 ;  /* 0x000000ffff077224 */ /* 0x000fe400078e0a07 */
[--C-:B------:R-:W-:Y:S01]  /*2590*/  @!P1 IMAD.IADD R120, R120, 0x1, -R4.reuse ;  /* 0x0000000178789824 */ /* 0x100fe200078e0a04 */
[----:B------:R-:W-:Y:S01]  /*25a0*/  ISETP.GT.U32.AND P5, PT, R4, R130, PT ;  /* 0x000000820400720c */ /* 0x000fe20003fa4070 */
[----:B------:R-:W-:Y:S01]  /*25b0*/  @!P6 IMAD.IADD R126, R126, 0x1, -R4 ;  /* 0x000000017e7ee824 */ /* 0x000fe200078e0a04 */
[----:B------:R-:W-:Y:S01]  /*25c0*/  ISETP.GE.AND P1, PT, R15, RZ, PT ;  /* 0x000000ff0f00720c */ /* 0x000fe20003f26270 */
[----:B------:R-:W-:Y:S01]  /*25d0*/  IMAD R132, R4, R7, R132 ;  /* 0x0000000704847224 */ /* 0x000fe200078e0284 */
[----:B------:R-:W-:Y:S01]  /*25e0*/  LOP3.LUT R15, R0, 0x110, RZ, 0xfc, !PT ;  /* 0x00000110000f7812 */ /* 0x000fe200078efcff */
[----:B------:R-:W-:Y:S01]  /*25f0*/  @!P2 IMAD.IADD R124, R124, 0x1, -R4 ;  /* 0x000000017c7ca824 */ /* 0x000fe200078e0a04 */
[----:B------:R-:W-:Y:S01]  /*2600*/  ISETP.GE.AND P2, PT, R10, RZ, PT ;  /* 0x000000ff0a00720c */ /* 0x000fe20003f46270 */
[----:B------:R-:W-:Y:S01]  /*2610*/  @!P0 IMAD.MOV R120, RZ, RZ, -R120 ;  /* 0x000000ffff788224 */ /* 0x000fe200078e0a78 */
[----:B------:R-:W-:Y:S01]  /*2620*/  ISETP.GT.U32.AND P0, PT, R4, R126, PT ;  /* 0x0000007e0400720c */ /* 0x000fe20003f04070 */
[----:B------:R-:W-:Y:S01]  /*2630*/  @!P3 IMAD.MOV R116, RZ, RZ, -R116 ;  /* 0x000000ffff74b224 */ /* 0x000fe200078e0a74 */
[----:B------:R-:W-:Y:S01]  /*2640*/  LOP3.LUT R10, R0, 0xb0, RZ, 0xfc, !PT ;  /* 0x000000b0000a7812 */ /* 0x000fe200078efcff */
[----:B------:R-:W-:Y:S01]  /*2650*/  @!P4 IMAD.MOV R122, RZ, RZ, -R122 ;  /* 0x000000ffff7ac224 */ /* 0x000fe200078e0a7a */
[----:B------:R-:W-:Y:S01]  /*2660*/  ISETP.GT.U32.AND P6, PT, R4, R124, PT ;  /* 0x0000007c0400720c */ /* 0x000fe20003fc4070 */
[----:B------:R-:W-:Y:S01]  /*2670*/  @!P5 IMAD.IADD R130, R130, 0x1, -R4 ;  /* 0x000000018282d824 */ /* 0x000fe200078e0a04 */
[C---:B------:R-:W-:Y:S01]  /*2680*/  ISETP.GT.U32.AND P5, PT, R4.reuse, R132, PT ;  /* 0x000000840400720c */ /* 0x040fe20003fa4070 */
[----:B------:R-:W-:Y:S01]  /*2690*/  IMAD R128, R4, R9, R128 ;  /* 0x0000000904807224 */ /* 0x000fe200078e0280 */
[----:B------:R-:W-:-:S02]  /*26a0*/  IABS R134, R10 ;  /* 0x0000000a00867213 */ /* 0x000fc40000000000 */
[----:B------:R-:W-:Y:S01]  /*26b0*/  ISETP.GE.AND P3, PT, R13, RZ, PT ;  /* 0x000000ff0d00720c */ /* 0x000fe20003f66270 */
[----:B------:R-:W-:Y:S01]  /*26c0*/  @!P2 IMAD.MOV R130, RZ, RZ, -R130 ;  /* 0x000000ffff82a224 */ /* 0x000fe200078e0a82 */
[----:B------:R-:W-:Y:S01]  /*26d0*/  LOP3.LUT R13, R0, 0xb8, RZ, 0xfc, !PT ;  /* 0x000000b8000d7812 */ /* 0x000fe200078efcff */
[----:B------:R-:W-:Y:S01]  /*26e0*/  IMAD.HI.U32 R7, R5, R134, RZ ;  /* 0x0000008605077227 */ /* 0x000fe200078e00ff */
[----:B------:R-:W-:Y:S02]  /*26f0*/  IABS R180, R15 ;  /* 0x0000000f00b47213 */ /* 0x000fe40000000000 */
[----:B------:R-:W-:Y:S01]  /*2700*/  IABS R138, R13 ;  /* 0x0000000d008a7213 */ /* 0x000fe20000000000 */
[--C-:B------:R-:W-:Y:S01]  /*2710*/  @!P0 IMAD.IADD R126, R126, 0x1, -R4.reuse ;  /* 0x000000017e7e8824 */ /* 0x100fe200078e0a04 */
[----:B------:R-:W-:Y:S01]  /*2720*/  ISETP.GE.AND P0, PT, R8, RZ, PT ;  /* 0x000000ff0800720c */ /* 0x000fe20003f06270 */
[----:B------:R-:W-:Y:S02]  /*2730*/  @!P5 IMAD.IADD R132, R132, 0x1, -R4 ;  /* 0x000000018484d824 */ /* 0x000fe400078e0a04 */
[----:B------:R-:W-:-:S02]  /*2740*/  IMAD.MOV R7, RZ, RZ, -R7 ;  /* 0x000000ffff077224 */ /* 0x000fc400078e0a07 */
[----:B------:R-:W-:Y:S01]  /*2750*/  IMAD.HI.U32 R8, R5, R136, RZ ;  /* 0x0000008805087227 */ /* 0x000fe200078e00ff */
[----:B------:R-:W-:-:S03]  /*2760*/  ISETP.GT.U32.AND P4, PT, R4, R132, PT ;  /* 0x000000840400720c */ /* 0x000fc60003f84070 */
[----:B------:R-:W-:Y:S02]  /*2770*/  IMAD R134, R4, R7, R134 ;  /* 0x0000000704867224 */ /* 0x000fe400078e0286 */
[----:B------:R-:W-:Y:S01]  /*2780*/  @!P6 IMAD.IADD R124, R124, 0x1, -R4 ;  /* 0x000000017c7ce824 */ /* 0x000fe200078e0a04 */
[----:B------:R-:W-:Y:S01]  /*2790*/  ISETP.GT.U32.AND P6, PT, R4, R128, PT ;  /* 0x000000800400720c */ /* 0x000fe20003fc4070 */
[----:B------:R-:W-:Y:S01]  /*27a0*/  IMAD.MOV R9, RZ, RZ, -R8 ;  /* 0x000000ffff097224 */ /* 0x000fe200078e0a08 */
[----:B------:R-:W-:Y:S01]  /*27b0*/  LOP3.LUT R8, R0, 0xbc, RZ, 0xfc, !PT ;  /* 0x000000bc00087812 */ /* 0x000fe200078efcff */
[----:B------:R-:W-:-:S03]  /*27c0*/  IMAD.HI.U32 R7, R5, R138, RZ ;  /* 0x0000008a05077227 */ /* 0x000fc600078e00ff */
[----:B------:R-:W-:Y:S01]  /*27d0*/  IABS R140, R8 ;  /* 0x00000008008c7213 */ /* 0x000fe20000000000 */
[----:B------:R-:W-:Y:S01]  /*27e0*/  IMAD R136, R4, R9, R136 ;  /* 0x0000000904887224 */ /* 0x000fe200078e0288 */
[----:B------:R-:W-:Y:S01]  /*27f0*/  LOP3.LUT R9, R0, 0xc0, RZ, 0xfc, !PT ;  /* 0x000000c000097812 */ /* 0x000fe200078efcff */
[----:B------:R-:W-:Y:S02]  /*2800*/  IMAD.MOV R7, RZ, RZ, -R7 ;  /* 0x000000ffff077224 */ /* 0x000fe400078e0a07 */
[----:B------:R-:W-:Y:S01]  /*2810*/  @!P3 IMAD.MOV R124, RZ, RZ, -R124 ;  /* 0x000000ffff7cb224 */ /* 0x000fe200078e0a7c */
[C---:B------:R-:W-:Y:S01]  /*2820*/  ISETP.GT.U32.AND P3, PT, R4.reuse, R134, PT ;  /* 0x000000860400720c */ /* 0x040fe20003f64070 */
[C---:B------:R-:W-:Y:S01]  /*2830*/  IMAD R138, R4.reuse, R7, R138 ;  /* 0x00000007048a7224 */ /* 0x040fe200078e028a */
[----:B------:R-:W-:Y:S01]  /*2840*/  ISETP.GT.U32.AND P2, PT, R4, R136, PT ;  /* 0x000000880400720c */ /* 0x000fe20003f44070 */
[--C-:B------:R-:W-:Y:S01]  /*2850*/  @!P4 IMAD.IADD R132, R132, 0x1, -R4.reuse ;  /* 0x000000018484c824 */ /* 0x100fe200078e0a04 */
[----:B------:R-:W-:Y:S01]  /*2860*/  IABS R142, R9 ;  /* 0x00000009008e7213 */ /* 0x000fe20000000000 */
[----:B------:R-:W-:Y:S01]  /*2870*/  @!P6 IMAD.IADD R128, R128, 0x1, -R4 ;  /* 0x000000018080e824 */ /* 0x000fe200078e0a04 */
[----:B------:R-:W-:Y:S01]  /*2880*/  ISETP.GT.U32.AND P4, PT, R4, R138, PT ;  /* 0x0000008a0400720c */ /* 0x000fe20003f84070 */
[----:B------:R-:W-:Y:S01]  /*2890*/  IMAD.HI.U32 R7, R5, R140, RZ ;  /* 0x0000008c05077227 */ /* 0x000fe200078e00ff */
[----:B------:R-:W-:-:S02]  /*28a0*/  ISETP.GE.AND P6, PT, R11, RZ, PT ;  /* 0x000000ff0b00720c */ /* 0x000fc40003fc6270 */
[----:B------:R-:W-:Y:S01]  /*28b0*/  ISETP.GT.U32.AND P5, PT, R4, R128, PT ;  /* 0x000000800400720c */ /* 0x000fe20003fa4070 */
[----:B------:R-:W-:Y:S01]  /*28c0*/  IMAD.MOV R7, RZ, RZ, -R7 ;  /* 0x000000ffff077224 */ /* 0x000fe200078e0a07 */
[----:B------:R-:W-:Y:S01]  /*28d0*/  LOP3.LUT R11, R0, 0xcc, RZ, 0xfc, !PT ;  /* 0x000000cc000b7812 */ /* 0x000fe200078efcff */
[--C-:B------:R-:W-:Y:S01]  /*28e0*/  @!P3 IMAD.IADD R134, R134, 0x1, -R4.reuse ;  /* 0x000000018686b824 */ /* 0x100fe200078e0a04 */
[----:B------:R-:W-:Y:S01]  /*28f0*/  ISETP.GE.AND P3, PT, R13, RZ, PT ;  /* 0x000000ff0d00720c */ /* 0x000fe20003f66270 */
[----:B------:R-:W-:Y:S01]  /*2900*/  @!P2 IMAD.IADD R136, R136, 0x1, -R4 ;  /* 0x000000018888a824 */ /* 0x000fe200078e0a04 */
[----:B------:R-:W-:Y:S01]  /*2910*/  IABS R146, R11 ;  /* 0x0000000b00927213 */ /* 0x000fe20000000000 */
[C---:B------:R-:W-:Y:S01]  /*2920*/  IMAD R140, R4.reuse, R7, R140 ;  /* 0x00000007048c7224 */ /* 0x040fe200078e028c */
[----:B------:R-:W-:Y:S01]  /*2930*/  ISETP.GT.U32.AND P2, PT, R4, R134, PT ;  /* 0x000000860400720c */ /* 0x000fe20003f44070 */
[----:B------:R-:W-:Y:S01]  /*2940*/  @!P4 IMAD.IADD R138, R138, 0x1, -R4 ;  /* 0x000000018a8ac824 */ /* 0x000fe200078e0a04 */
[----:B------:R-:W-:Y:S01]  /*2950*/  LOP3.LUT R13, R0, 0xe8, RZ, 0xfc, !PT ;  /* 0x000000e8000d7812 */ /* 0x000fe200078efcff */
[----:B------:R-:W-:-:S03]  /*2960*/  IMAD.HI.U32 R7, R5, R142, RZ ;  /* 0x0000008e05077227 */ /* 0x000fc600078e00ff */
[----:B------:R-:W-:Y:S01]  /*2970*/  ISETP.GT.U32.AND P4, PT, R4, R138, PT ;  /* 0x0000008a0400720c */ /* 0x000fe20003f84070 */
[----:B------:R-:W-:Y:S01]  /*2980*/  @!P5 IMAD.IADD R128, R128, 0x1, -R4 ;  /* 0x000000018080d824 */ /* 0x000fe200078e0a04 */
[----:B------:R-:W-:Y:S01]  /*2990*/  ISETP.GE.AND P5, PT, R12, RZ, PT ;  /* 0x000000ff0c00720c */ /* 0x000fe20003fa6270 */
[----:B------:R-:W-:Y:S01]  /*29a0*/  IMAD.MOV R7, RZ, RZ, -R7 ;  /* 0x000000ffff077224 */ /* 0x000fe200078e0a07 */
[----:B------:R-:W-:Y:S01]  /*29b0*/  IABS R162, R13 ;  /* 0x0000000d00a27213 */ /* 0x000fe20000000000 */
[----:B------:R-:W-:Y:S01]  /*29c0*/  @!P0 IMAD.MOV R128, RZ, RZ, -R128 ;  /* 0x000000ffff808224 */ /* 0x000fe200078e0a80 */
[----:B------:R-:W-:Y:S01]  /*29d0*/  ISETP.GT.U32.AND P0, PT, R4, R136, PT ;  /* 0x000000880400720c */ /* 0x000fe20003f04070 */
[----:B------:R-:W-:Y:S01]  /*29e0*/  @!P2 IMAD.IADD R134, R134, 0x1, -R4 ;  /* 0x000000018686a824 */ /* 0x000fe200078e0a04 */
[----:B------:R-:W-:Y:S01]  /*29f0*/  ISETP.GT.U32.AND P2, PT, R4, R140, PT ;  /* 0x0000008c0400720c */ /* 0x000fe20003f44070 */
[----:B------:R-:W-:Y:S01]  /*2a00*/  @!P1 IMAD.MOV R126, RZ, RZ, -R126 ;  /* 0x000000ffff7e9224 */ /* 0x000fe200078e0a7e */
[----:B------:R-:W-:Y:S01]  /*2a10*/  ISETP.GE.AND P1, PT, R10, RZ, PT ;  /* 0x000000ff0a00720c */ /* 0x000fe20003f26270 */
[----:B------:R-:W-:Y:S01]  /*2a20*/  IMAD R142, R4, R7, R142 ;  /* 0x00000007048e7224 */ /* 0x000fe200078e028e */
[----:B------:R-:W-:Y:S01]  /*2a30*/  LOP3.LUT R10, R0, 0xc4, RZ, 0xfc, !PT ;  /* 0x000000c4000a7812 */ /* 0x000fe200078efcff */
[----:B------:R-:W-:Y:S01]  /*2a40*/  @!P4 IMAD.IADD R138, R138, 0x1, -R4 ;  /* 0x000000018a8ac824 */ /* 0x000fe200078e0a04 */
[----:B------:R-:W-:Y:S01]  /*2a50*/  LOP3.LUT R12, R0, 0xe4, RZ, 0xfc, !PT ;  /* 0x000000e4000c7812 */ /* 0x000fe200078efcff */
[----:B------:R-:W-:Y:S01]  /*2a60*/  @!P6 IMAD.MOV R132, RZ, RZ, -R132 ;  /* 0x000000ffff84e224 */ /* 0x000fe200078e0a84 */
[----:B------:R-:W-:Y:S01]  /*2a70*/  ISETP.GT.U32.AND P4, PT, R4, R142, PT ;  /* 0x0000008e0400720c */ /* 0x000fe20003f84070 */
[----:B------:R-:W-:Y:S01]  /*2a80*/  @!P3 IMAD.MOV R138, RZ, RZ, -R138 ;  /* 0x000000ffff8ab224 */ /* 0x000fe200078e0a8a */
[----:B------:R-:W-:Y:S01]  /*2a90*/  IABS R144, R10 ;  /* 0x0000000a00907213 */ /* 0x000fe20000000000 */
[--C-:B------:R-:W-:Y:S01]  /*2aa0*/  @!P0 IMAD.IADD R136, R136, 0x1, -R4.reuse ;  /* 0x0000000188888824 */ /* 0x100fe200078e0a04 */
[----:B------:R-:W-:Y:S01]  /*2ab0*/  ISETP.GE.AND P0, PT, R9, RZ, PT ;  /* 0x000000ff0900720c */ /* 0x000fe20003f06270 */
[----:B------:R-:W-:Y:S01]  /*2ac0*/  @!P2 IMAD.IADD R140, R140, 0x1, -R4 ;  /* 0x000000018c8ca824 */ /* 0x000fe200078e0a04 */
[----:B------:R-:W-:Y:S01]  /*2ad0*/  LOP3.LUT R9, R0, 0xc8, RZ, 0xfc, !PT ;  /* 0x000000c800097812 */ /* 0x000fe200078efcff */
[----:B------:R-:W-:Y:S01]  /*2ae0*/  @!P1 IMAD.MOV R134, RZ, RZ, -R134 ;  /* 0x000000ffff869224 */ /* 0x000fe200078e0a86 */
[----:B------:R-:W-:Y:S01]  /*2af0*/  ISETP.GE.AND P6, PT, R8, RZ, PT ;  /* 0x000000ff0800720c */ /* 0x000fe20003fc6270 */
[----:B------:R-:W-:Y:S01]  /*2b00*/  IMAD.HI.U32 R7, R5, R144, RZ ;  /* 0x0000009005077227 */ /* 0x000fe200078e00ff */
[----:B------:R-:W-:-:S02]  /*2b10*/  ISETP.GT.U32.AND P1, PT, R4, R140, PT ;  /* 0x0000008c0400720c */ /* 0x000fc40003f24070 */
[----:B------:R-:W-:Y:S01]  /*2b20*/  IABS R148, R9 ;  /* 0x0000000900947213 */ /* 0x000fe20000000000 */
[----:B------:R-:W-:Y:S01]  /*2b30*/  @!P4 IMAD.IADD R142, R142, 0x1, -R4 ;  /* 0x000000018e8ec824 */ /* 0x000fe200078e0a04 */
[----:B------:R-:W-:Y:S01]  /*2b40*/  ISETP.GE.AND P3, PT, R9, RZ, PT ;  /* 0x000000ff0900720c */ /* 0x000fe20003f66270 */
[----:B------:R-:W-:Y:S01]  /*2b50*/  IMAD.MOV R7, RZ, RZ, -R7 ;  /* 0x000000ffff077224 */ /* 0x000fe200078e0a07 */
[----:B------:R-:W-:Y:S01]  /*2b60*/  ISETP.GE.AND P2, PT, R10, RZ, PT ;  /* 0x000000ff0a00720c */ /* 0x000fe20003f46270 */
[C---:B------:R-:W-:Y:S01]  /*2b70*/  IMAD.HI.U32 R8, R5.reuse, R146, RZ ;  /* 0x0000009205087227 */ /* 0x040fe200078e00ff */
[----:B------:R-:W-:Y:S02]  /*2b80*/  ISETP.GT.U32.AND P4, PT, R4, R142, PT ;  /* 0x0000008e0400720c */ /* 0x000fe40003f84070 */
[----:B------:R-:W-:Y:S01]  /*2b90*/  LOP3.LUT R10, R0, 0xd4, RZ, 0xfc, !PT ;  /* 0x000000d4000a7812 */ /* 0x000fe200078efcff */
[----:B------:R-:W-:Y:S01]  /*2ba0*/  IMAD R144, R4, R7, R144 ;  /* 0x0000000704907224 */ /* 0x000fe200078e0290 */
[----:B------:R-:W-:Y:S01]  /*2bb0*/  IABS R160, R12 ;  /* 0x0000000c00a07213 */ /* 0x000fe20000000000 */
[----:B------:R-:W-:Y:S01]  /*2bc0*/  IMAD.HI.U32 R7, R5, R148, RZ ;  /* 0x0000009405077227 */ /* 0x000fe200078e00ff */
[----:B------:R-:W-:-:S03]  /*2bd0*/  IABS R154, R10 ;  /* 0x0000000a009a7213 */ /* 0x000fc60000000000 */
[----:B------:R-:W-:Y:S01]  /*2be0*/  IMAD.MOV R9, RZ, RZ, -R8 ;  /* 0x000000ffff097224 */ /* 0x000fe200078e0a08 */
[----:B------:R-:W-:Y:S01]  /*2bf0*/  LOP3.LUT R8, R0, 0xd0, RZ, 0xfc, !PT ;  /* 0x000000d000087812 */ /* 0x000fe200078efcff */
[----:B------:R-:W-:Y:S02]  /*2c00*/  IMAD.MOV R7, RZ, RZ, -R7 ;  /* 0x000000ffff077224 */ /* 0x000fe400078e0a07 */
        /* <DEDUP_REMOVED lines=15> */
[----:B------:R-:W-:Y:S01]  /*2d00*/  ISETP.GE.AND P0, PT, R8, RZ, PT ;  /* 0x000000ff0800720c */ /* 0x000fe20003f06270 */
[----:B------:R-:W-:Y:S02]  /*2d10*/  IMAD.MOV R9, RZ, RZ, -R7 ;  /* 0x000000ffff097224 */ /* 0x000fe400078e0a07 */
[--C-:B------:R-:W-:Y:S02]  /*2d20*/  @!P6 IMAD.IADD R146, R146, 0x1, -R4.reuse ;  /* 0x000000019292e824 */ /* 0x100fe400078e0a04 */
[--C-:B------:R-:W-:Y:S02]  /*2d30*/  @!P4 IMAD.IADD R148, R148, 0x1, -R4.reuse ;  /* 0x000000019494c824 */ /* 0x100fe400078e0a04 */
[----:B------:R-:W-:Y:S01]  /*2d40*/  IMAD.HI.U32 R8, R5, R152, RZ ;  /* 0x0000009805087227 */ /* 0x000fe200078e00ff */
[C---:B------:R-:W-:Y:S02]  /*2d50*/  ISETP.GT.U32.AND P6, PT, R4.reuse, R146, PT ;  /* 0x000000920400720c */ /* 0x040fe40003fc4070 */
[----:B------:R-:W-:Y:S01]  /*2d60*/  ISETP.GT.U32.AND P4, PT, R4, R148, PT ;  /* 0x000000940400720c */ /* 0x000fe20003f84070 */
[----:B------:R-:W-:-:S02]  /*2d70*/  @!P5 IMAD.IADD R144, R144, 0x1, -R4 ;  /* 0x000000019090d824 */ /* 0x000fc400078e0a04 */
[C---:B------:R-:W-:Y:S02]  /*2d80*/  IMAD R150, R4.reuse, R9, R150 ;  /* 0x0000000904967224 */ /* 0x040fe400078e0296 */
[----:B------:R-:W-:Y:S01]  /*2d90*/  IMAD.MOV R9, RZ, RZ, -R8 ;  /* 0x000000ffff097224 */ /* 0x000fe200078e0a08 */
[----:B------:R-:W-:Y:S01]  /*2da0*/  ISETP.GT.U32.AND P5, PT, R4, R144, PT ;  /* 0x000000900400720c */ /* 0x000fe20003fa4070 */
[----:B------:R-:W-:-:S04]  /*2db0*/  IMAD.HI.U32 R7, R5, R154, RZ ;  /* 0x0000009a05077227 */ /* 0x000fc800078e00ff */
[----:B------:R-:W-:Y:S02]  /*2dc0*/  IMAD R152, R4, R9, R152 ;  /* 0x0000000904987224 */ /* 0x000fe400078e0298 */
[--C-:B------:R-:W-:Y:S02]  /*2dd0*/  @!P6 IMAD.IADD R146, R146, 0x1, -R4.reuse ;  /* 0x000000019292e824 */ /* 0x100fe400078e0a04 */
[----:B------:R-:W-:Y:S01]  /*2de0*/  @!P4 IMAD.IADD R148, R148, 0x1, -R4 ;  /* 0x000000019494c824 */ /* 0x000fe200078e0a04 */
[C---:B------:R-:W-:Y:S01]  /*2df0*/  ISETP.GT.U32.AND P4, PT, R4.reuse, R150, PT ;  /* 0x000000960400720c */ /* 0x040fe20003f84070 */
[----:B------:R-:W-:Y:S01]  /*2e00*/  @!P1 IMAD.MOV R146, RZ, RZ, -R146 ;  /* 0x000000ffff929224 */ /* 0x000fe200078e0a92 */
[----:B------:R-:W-:Y:S01]  /*2e10*/  ISETP.GT.U32.AND P1, PT, R4, R152, PT ;  /* 0x000000980400720c */ /* 0x000fe20003f24070 */
[----:B------:R-:W-:Y:S02]  /*2e20*/  IMAD.MOV R7, RZ, RZ, -R7 ;  /* 0x000000ffff077224 */ /* 0x000fe400078e0a07 */
[----:B------:R-:W-:Y:S01]  /*2e30*/  @!P5 IMAD.IADD R144, R144, 0x1, -R4 ;  /* 0x000000019090d824 */ /* 0x000fe200078e0a04 */
[----:B------:R-:W-:Y:S01]  /*2e40*/  ISETP.GE.AND P5, PT, R10, RZ, PT ;  /* 0x000000ff0a00720c */ /* 0x000fe20003fa6270 */
[----:B------:R-:W-:Y:S01]  /*2e50*/  IMAD R154, R4, R7, R154 ;  /* 0x00000007049a7224 */ /* 0x000fe200078e029a */
[C---:B------:R-:W-:Y:S01]  /*2e60*/  LOP3.LUT R7, R0.reuse, 0xdc, RZ, 0xfc, !PT ;  /* 0x000000dc00077812 */ /* 0x040fe200078efcff */
[----:B------:R-:W-:Y:S01]  /*2e70*/  @!P3 IMAD.MOV R148, RZ, RZ, -R148 ;  /* 0x000000ffff94b224 */ /* 0x000fe200078e0a94 */
[----:B------:R-:W-:Y:S01]  /*2e80*/  LOP3.LUT R10, R0, 0xe0, RZ, 0xfc, !PT ;  /* 0x000000e0000a7812 */ /* 0x000fe200078efcff */
[----:B------:R-:W-:Y:S01]  /*2e90*/  @!P2 IMAD.MOV R144, RZ, RZ, -R144 ;  /* 0x000000ffff90a224 */ /* 0x000fe200078e0a90 */
[----:B------:R-:W-:Y:S01]  /*2ea0*/  ISETP.GT.U32.AND P3, PT, R4, R154, PT ;  /* 0x0000009a0400720c */ /* 0x000fe20003f64070 */
[--C-:B------:R-:W-:Y:S01]  /*2eb0*/  @!P4 IMAD.IADD R150, R150, 0x1, -R4.reuse ;  /* 0x000000019696c824 */ /* 0x100fe200078e0a04 */
[----:B------:R-:W-:Y:S01]  /*2ec0*/  IABS R156, R7 ;  /* 0x00000007009c7213 */ /* 0x000fe20000000000 */
[----:B------:R-:W-:Y:S01]  /*2ed0*/  @!P1 IMAD.IADD R152, R152, 0x1, -R4 ;  /* 0x0000000198989824 */ /* 0x000fe200078e0a04 */
[----:B------:R-:W-:-:S02]  /*2ee0*/  IABS R158, R10 ;  /* 0x0000000a009e7213 */ /* 0x000fc40000000000 */
[----:B------:R-:W-:Y:S01]  /*2ef0*/  ISETP.GE.AND P6, PT, R7, RZ, PT ;  /* 0x000000ff0700720c */ /* 0x000fe20003fc6270 */
[C---:B------:R-:W-:Y:S01]  /*2f00*/  IMAD.HI.U32 R7, R5.reuse, R156, RZ ;  /* 0x0000009c05077227 */ /* 0x040fe200078e00ff */
[C---:B------:R-:W-:Y:S02]  /*2f10*/  ISETP.GT.U32.AND P4, PT, R4.reuse, R150, PT ;  /* 0x000000960400720c */ /* 0x040fe40003f84070 */
[----:B------:R-:W-:Y:S01]  /*2f20*/  ISETP.GT.U32.AND P1, PT, R4, R152, PT ;  /* 0x000000980400720c */ /* 0x000fe20003f24070 */
[----:B------:R-:W-:Y:S01]  /*2f30*/  IMAD.HI.U32 R8, R5, R158, RZ ;  /* 0x0000009e05087227 */ /* 0x000fe200078e00ff */
[----:B------:R-:W-:-:S03]  /*2f40*/  ISETP.GE.AND P2, PT, R11, RZ, PT ;  /* 0x000000ff0b00720c */ /* 0x000fc60003f46270 */
[----:B------:R-:W-:Y:S02]  /*2f50*/  IMAD.MOV R9, RZ, RZ, -R7 ;  /* 0x000000ffff097224 */ /* 0x000fe400078e0a07 */
[----:B------:R-:W-:Y:S02]  /*2f60*/  IMAD.MOV R11, RZ, RZ, -R8 ;  /* 0x000000ffff0b7224 */ /* 0x000fe400078e0a08 */
[----:B------:R-:W-:-:S04]  /*2f70*/  IMAD.HI.U32 R8, R5, R162, RZ ;  /* 0x000000a205087227 */ /* 0x000fc800078e00ff */
[----:B------:R-:W-:Y:S02]  /*2f80*/  @!P3 IMAD.IADD R154, R154, 0x1, -R4 ;  /* 0x000000019a9ab824 */ /* 0x000fe400078e0a04 */
[C---:B------:R-:W-:Y:S02]  /*2f90*/  IMAD R156, R4.reuse, R9, R156 ;  /* 0x00000009049c7224 */ /* 0x040fe400078e029c */
[----:B------:R-:W-:Y:S01]  /*2fa0*/  IMAD.MOV R9, RZ, RZ, -R8 ;  /* 0x000000ffff097224 */ /* 0x000fe200078e0a08 */
[----:B------:R-:W-:Y:S01]  /*2fb0*/  ISETP.GT.U32.AND P3, PT, R4, R154, PT ;  /* 0x0000009a0400720c */ /* 0x000fe20003f64070 */
[----:B------:R-:W-:Y:S01]  /*2fc0*/  @!P4 IMAD.IADD R150, R150, 0x1, -R4 ;  /* 0x000000019696c824 */ /* 0x000fe200078e0a04 */
[----:B------:R-:W-:Y:S01]  /*2fd0*/  ISETP.GE.AND P4, PT, R10, RZ, PT ;  /* 0x000000ff0a00720c */ /* 0x000fe20003f86270 */
[----:B------:R-:W-:Y:S01]  /*2fe0*/  IMAD R158, R4, R11, R158 ;  /* 0x0000000b049e7224 */ /* 0x000fe200078e029e */
[----:B------:R-:W-:Y:S01]  /*2ff0*/  LOP3.LUT R10, R0, 0xec, RZ, 0xfc, !PT ;  /* 0x000000ec000a7812 */ /* 0x000fe200078efcff */
[----:B------:R-:W-:Y:S01]  /*3000*/  IMAD R162, R4, R9, R162 ;  /* 0x0000000904a27224 */ /* 0x000fe200078e02a2 */
[----:B------:R-:W-:Y:S01]  /*3010*/  LOP3.LUT R9, R0, 0xf0, RZ, 0xfc, !PT ;  /* 0x000000f000097812 */ /* 0x000fe200078efcff */
[----:B------:R-:W-:Y:S01]  /*3020*/  @!P1 IMAD.IADD R152, R152, 0x1, -R4 ;  /* 0x0000000198989824 */ /* 0x000fe200078e0a04 */
[----:B------:R-:W-:Y:S01]  /*3030*/  IABS R164, R10 ;  /* 0x0000000a00a47213 */ /* 0x000fe20000000000 */
[----:B------:R-:W-:Y:S01]  /*3040*/  @!P0 IMAD.MOV R150, RZ, RZ, -R150 ;  /* 0x000000ffff968224 */ /* 0x000fe200078e0a96 */
[C---:B------:R-:W-:Y:S01]  /*3050*/  ISETP.GT.U32.AND P0, PT, R4.reuse, R158, PT ;  /* 0x0000009e0400720c */ /* 0x040fe20003f04070 */
[----:B------:R-:W-:Y:S01]  /*3060*/  @!P2 IMAD.MOV R152, RZ, RZ, -R152 ;  /* 0x000000ffff98a224 */ /* 0x000fe200078e0a98 */
[----:B------:R-:W-:Y:S01]  /*3070*/  ISETP.GT.U32.AND P2, PT, R4, R162, PT ;  /* 0x000000a20400720c */ /* 0x000fe20003f44070 */
[----:B------:R-:W-:Y:S01]  /*3080*/  IMAD.HI.U32 R7, R5, R160, RZ ;  /* 0x000000a005077227 */ /* 0x000fe200078e00ff */
[----:B------:R-:W-:-:S02]  /*3090*/  IABS R166, R9 ;  /* 0x0000000900a67213 */ /* 0x000fc40000000000 */
[----:B------:R-:W-:Y:S01]  /*30a0*/  LOP3.LUT R11, R0, 0xf4, RZ, 0xfc, !PT ;  /* 0x000000f4000b7812 */ /* 0x000fe200078efcff */
[----:B------:R-:W-:Y:S02]  /*30b0*/  IMAD.MOV R7, RZ, RZ, -R7 ;  /* 0x000000ffff077224 */ /* 0x000fe400078e0a07 */
[----:B------:R-:W-:Y:S01]  /*30c0*/  @!P3 IMAD.IADD R154, R154, 0x1, -R4 ;  /* 0x000000019a9ab824 */ /* 0x000fe200078e0a04 */
[C---:B------:R-:W-:Y:S01]  /*30d0*/  ISETP.GT.U32.AND P3, PT, R4.reuse, R156, PT ;  /* 0x0000009c0400720c */ /* 0x040fe20003f64070 */
[----:B------:R-:W-:Y:S01]  /*30e0*/  IMAD R160, R4, R7, R160 ;  /* 0x0000000704a07224 */ /* 0x000fe200078e02a0 */
[----:B------:R-:W-:Y:S01]  /*30f0*/  IABS R172, R11 ;  /* 0x0000000b00ac7213 */ /* 0x000fe20000000000 */
[----:B------:R-:W-:-:S03]  /*3100*/  IMAD.HI.U32 R7, R5, R164, RZ ;  /* 0x000000a405077227 */ /* 0x000fc600078e00ff */
[----:B------:R-:W-:Y:S01]  /*3110*/  ISETP.GT.U32.AND P1, PT, R4, R160, PT ;  /* 0x000000a00400720c */ /* 0x000fe20003f24070 */
[--C-:B------:R-:W-:Y:S02]  /*3120*/  @!P0 IMAD.IADD R158, R158, 0x1, -R4.reuse ;  /* 0x000000019e9e8824 */ /* 0x100fe400078e0a04 */
[--C-:B------:R-:W-:Y:S02]  /*3130*/  @!P2 IMAD.IADD R162, R162, 0x1, -R4.reuse ;  /* 0x00000001a2a2a824 */ /* 0x100fe400078e0a04 */
[----:B------:R-:W-:Y:S01]  /*3140*/  IMAD.MOV R7, RZ, RZ, -R7 ;  /* 0x000000ffff077224 */ /* 0x000fe200078e0a07 */
[----:B------:R-:W-:Y:S01]  /*3150*/  ISETP.GT.U32.AND P0, PT, R4, R158, PT ;  /* 0x0000009e0400720c */ /* 0x000fe20003f04070 */
[----:B------:R-:W-:Y:S01]  /*3160*/  @!P3 IMAD.IADD R156, R156, 0x1, -R4 ;  /* 0x000000019c9cb824 */ /* 0x000fe200078e0a04 */
[C---:B------:R-:W-:Y:S01]  /*3170*/  ISETP.GT.U32.AND P2, PT, R4.reuse, R162, PT ;  /* 0x000000a20400720c */ /* 0x040fe20003f44070 */
[C---:B------:R-:W-:Y:S02]  /*3180*/  IMAD R164, R4.reuse, R7, R164 ;  /* 0x0000000704a47224 */ /* 0x040fe400078e02a4 */
[----:B------:R-:W-:Y:S01]  /*3190*/  IMAD.HI.U32 R7, R5, R166, RZ ;  /* 0x000000a605077227 */ /* 0x000fe200078e00ff */
[----:B------:R-:W-:-:S03]  /*31a0*/  ISETP.GT.U32.AND P3, PT, R4, R156, PT ;  /* 0x0000009c0400720c */ /* 0x000fc60003f64070 */
[----:B------:R-:W-:Y:S02]  /*31b0*/  IMAD.MOV R7, RZ, RZ, -R7 ;  /* 0x000000ffff077224 */ /* 0x000fe400078e0a07 */
[----:B------:R-:W-:Y:S02]  /*31c0*/  @!P1 IMAD.IADD R160, R160, 0x1, -R4 ;  /* 0x00000001a0a09824 */ /* 0x000fe400078e0a04 */
[----:B------:R-:W-:Y:S01]  /*31d0*/  IMAD R166, R4, R7, R166 ;  /* 0x0000000704a67224 */ /* 0x000fe200078e02a6 */
[----:B------:R-:W-:Y:S01]  /*31e0*/  LOP3.LUT R7, R0, 0xf8, RZ, 0xfc, !PT ;  /* 0x000000f800077812 */ /* 0x000fe200078efcff */
[--C-:B------:R-:W-:Y:S01]  /*31f0*/  @!P0 IMAD.IADD R158, R158, 0x1, -R4.reuse ;  /* 0x000000019e9e8824 */ /* 0x100fe200078e0a04 */
[----:B------:R-:W-:Y:S01]  /*3200*/  ISETP.GT.U32.AND P1, PT, R4, R160, PT ;  /* 0x000000a00400720c */ /* 0x000fe20003f24070 */
[----:B------:R-:W-:Y:S01]  /*3210*/  @!P2 IMAD.IADD R162, R162, 0x1, -R4 ;  /* 0x00000001a2a2a824 */ /* 0x000fe200078e0a04 */
[C---:B------:R-:W-:Y:S01]  /*3220*/  ISETP.GT.U32.AND P0, PT, R4.reuse, R164, PT ;  /* 0x000000a40400720c */ /* 0x040fe20003f04070 */
[----:B------:R-:W-:Y:S01]  /*3230*/  @!P5 IMAD.MOV R154, RZ, RZ, -R154 ;  /* 0x000000ffff9ad224 */ /* 0x000fe200078e0a9a */
[----:B------:R-:W-:Y:S01]  /*3240*/  ISETP.GT.U32.AND P2, PT, R4, R166, PT ;  /* 0x000000a60400720c */ /* 0x000fe20003f44070 */
[----:B------:R-:W-:Y:S01]  /*3250*/  @!P3 IMAD.IADD R156, R156, 0x1, -R4 ;  /* 0x000000019c9cb824 */ /* 0x000fe200078e0a04 */
[----:B------:R-:W-:Y:S01]  /*3260*/  ISETP.GE.AND P5, PT, R12, RZ, PT ;  /* 0x000000ff0c00720c */ /* 0x000fe20003fa6270 */
[----:B------:R-:W-:Y:S01]  /*3270*/  IMAD.HI.U32 R8, R5, R172, RZ ;  /* 0x000000ac05087227 */ /* 0x000fe200078e00ff */
[----:B------:R-:W-:-:S02]  /*3280*/  ISETP.GE.AND P3, PT, R13, RZ, PT ;  /* 0x000000ff0d00720c */ /* 0x000fc40003f66270 */
[----:B------:R-:W-:Y:S01]  /*3290*/  IABS R168, R7 ;  /* 0x0000000700a87213 */ /* 0x000fe20000000000 */
[----:B------:R-:W-:Y:S01]  /*32a0*/  @!P4 IMAD.MOV R158, RZ, RZ, -R158 ;  /* 0x000000ffff9ec224 */ /* 0x000fe200078e0a9e */
[----:B------:R-:W-:Y:S01]  /*32b0*/  ISETP.GE.AND P4, PT, R9, RZ, PT ;  /* 0x000000ff0900720c */ /* 0x000fe20003f86270 */
[----:B------:R-:W-:Y:S01]  /*32c0*/  IMAD.MOV R9, RZ, RZ, -R8 ;  /* 0x000000ffff097224 */ /* 0x000fe200078e0a08 */
[----:B------:R-:W-:Y:S01]  /*32d0*/  LOP3.LUT R8, R0, 0xfc, RZ, 0xfc, !PT ;  /* 0x000000fc00087812 */ /* 0x000fe200078efcff */
[--C-:B------:R-:W-:Y:S01]  /*32e0*/  @!P1 IMAD.IADD R160, R160, 0x1, -R4.reuse ;  /* 0x00000001a0a09824 */ /* 0x100fe200078e0a04 */
[----:B------:R-:W-:Y:S01]  /*32f0*/  ISETP.GE.AND P1, PT, R11, RZ, PT ;  /* 0x000000ff0b00720c */ /* 0x000fe20003f26270 */
[--C-:B------:R-:W-:Y:S01]  /*3300*/  @!P0 IMAD.IADD R164, R164, 0x1, -R4.reuse ;  /* 0x00000001a4a48824 */ /* 0x100fe200078e0a04 */
[----:B------:R-:W-:Y:S01]  /*3310*/  IABS R170, R8 ;  /* 0x0000000800aa7213 */ /* 0x000fe20000000000 */
[----:B------:R-:W-:Y:S01]  /*3320*/  @!P2 IMAD.IADD R166, R166, 0x1, -R4 ;  /* 0x00000001a6a6a824 */ /* 0x000fe200078e0a04 */
[----:B------:R-:W-:Y:S01]  /*3330*/  LOP3.LUT R11, R0, 0x104, RZ, 0xfc, !PT ;  /* 0x00000104000b7812 */ /* 0x000fe200078efcff */
[----:B------:R-:W-:Y:S01]  /*3340*/  @!P5 IMAD.MOV R160, RZ, RZ, -R160 ;  /* 0x000000ffffa0d224 */ /* 0x000fe200078e0aa0 */
[C---:B------:R-:W-:Y:S01]  /*3350*/  ISETP.GT.U32.AND P0, PT, R4.reuse, R164, PT ;  /* 0x000000a40400720c */ /* 0x040fe20003f04070 */
[----:B------:R-:W-:Y:S01]  /*3360*/  @!P6 IMAD.MOV R156, RZ, RZ, -R156 ;  /* 0x000000ffff9ce224 */ /* 0x000fe200078e0a9c */
[----:B------:R-:W-:Y:S01]  /*3370*/  ISETP.GE.AND P5, PT, R7, RZ, PT ;  /* 0x000000ff0700720c */ /* 0x000fe20003fa6270 */
[----:B------:R-:W-:Y:S01]  /*3380*/  IMAD.HI.U32 R7, R5, R168, RZ ;  /* 0x000000a805077227 */ /* 0x000fe200078e00ff */
[----:B------:R-:W-:-:S02]  /*3390*/  ISETP.GT.U32.AND P2, PT, R4, R166, PT ;  /* 0x000000a60400720c */ /* 0x000fc40003f44070 */
[----:B------:R-:W-:Y:S01]  /*33a0*/  ISETP.GE.AND P6, PT, R10, RZ, PT ;  /* 0x000000ff0a00720c */ /* 0x000fe20003fc6270 */
[----:B------:R-:W-:Y:S01]  /*33b0*/  @!P3 IMAD.MOV R162, RZ, RZ, -R162 ;  /* 0x000000ffffa2b224 */ /* 0x000fe200078e0aa2 */
[----:B------:R-:W-:Y:S01]  /*33c0*/  ISETP.GE.AND P3, PT, R8, RZ, PT ;  /* 0x000000ff0800720c */ /* 0x000fe20003f66270 */
[----:B------:R-:W-:Y:S01]  /*33d0*/  IMAD.HI.U32 R8, R5, R170, RZ ;  /* 0x000000aa05087227 */ /* 0x000fe200078e00ff */
[----:B------:R-:W-:Y:S02]  /*33e0*/  LOP3.LUT R10, R0, 0x100, RZ, 0xfc, !PT ;  /* 0x00000100000a7812 */ /* 0x000fe400078efcff */
[----:B------:R-:W-:Y:S01]  /*33f0*/  IABS R174, R11 ;  /* 0x0000000b00ae7213 */ /* 0x000fe20000000000 */
[----:B------:R-:W-:Y:S01]  /*3400*/  IMAD.MOV R7, RZ, RZ, -R7 ;  /* 0x000000ffff077224 */ /* 0x000fe200078e0a07 */
[----:B------:R-:W-:Y:S01]  /*3410*/  IABS R182, R10 ;  /* 0x0000000a00b67213 */ /* 0x000fe20000000000 */
[----:B------:R-:W-:Y:S01]  /*3420*/  IMAD R172, R4, R9, R172 ;  /* 0x0000000904ac7224 */ /* 0x000fe200078e02ac */
[----:B------:R-:W-:Y:S01]  /*3430*/  LOP3.LUT R12, R0, 0x10c, RZ, 0xfc, !PT ;  /* 0x0000010c000c7812 */ /* 0x000fe200078efcff */
[----:B------:R-:W-:-:S02]  /*3440*/  IMAD.MOV R9, RZ, RZ, -R8 ;  /* 0x000000ffff097224 */ /* 0x000fc400078e0a08 */
[----:B------:R-:W-:Y:S01]  /*3450*/  IMAD R168, R4, R7, R168 ;  /* 0x0000000704a87224 */ /* 0x000fe200078e02a8 */
[----:B------:R-:W-:Y:S01]  /*3460*/  IABS R178, R12 ;  /* 0x0000000c00b27213 */ /* 0x000fe20000000000 */
[----:B------:R-:W-:Y:S01]  /*3470*/  @!P0 IMAD.IADD R164, R164, 0x1, -R4 ;  /* 0x00000001a4a48824 */ /* 0x000fe200078e0a04 */
[C---:B------:R-:W-:Y:S01]  /*3480*/  ISETP.GT.U32.AND P0, PT, R4.reuse, R172, PT ;  /* 0x000000ac0400720c */ /* 0x040fe20003f04070 */
[----:B------:R-:W-:Y:S02]  /*3490*/  IMAD R170, R4, R9, R170 ;  /* 0x0000000904aa7224 */ /* 0x000fe400078e02aa */
[----:B------:R-:W-:Y:S01]  /*34a0*/  @!P2 IMAD.IADD R166, R166, 0x1, -R4 ;  /* 0x00000001a6a6a824 */ /* 0x000fe200078e0a04 */
[C---:B------:R-:W-:Y:S01]  /*34b0*/  ISETP.GT.U32.AND P2, PT, R4.reuse, R168, PT ;  /* 0x000000a80400720c */ /* 0x040fe20003f44070 */
[----:B------:R-:W-:Y:S01]  /*34c0*/  @!P6 IMAD.MOV R164, RZ, RZ, -R164 ;  /* 0x000000ffffa4e224 */ /* 0x000fe200078e0aa4 */
[----:B------:R-:W-:Y:S01]  /*34d0*/  ISETP.GT.U32.AND P6, PT, R4, R170, PT ;  /* 0x000000aa0400720c */ /* 0x000fe20003fc4070 */
[----:B------:R-:W-:-:S04]  /*34e0*/  IMAD.HI.U32 R7, R5, R182, RZ ;  /* 0x000000b605077227 */ /* 0x000fc800078e00ff */
[----:B------:R-:W-:Y:S01]  /*34f0*/  @!P4 IMAD.MOV R166, RZ, RZ, -R166 ;  /* 0x000000ffffa6c224 */ /* 0x000fe200078e0aa6 */
[----:B------:R-:W-:Y:S01]  /*3500*/  ISETP.GE.AND P4, PT, R10, RZ, PT ;  /* 0x000000ff0a00720c */ /* 0x000fe20003f86270 */
[----:B------:R-:W-:Y:S01]  /*3510*/  @!P0 IMAD.IADD R172, R172, 0x1, -R4 ;  /* 0x00000001acac8824 */ /* 0x000fe200078e0a04 */
[----:B------:R-:W-:Y:S01]  /*3520*/  LOP3.LUT R10, R0, 0x108, RZ, 0xfc, !PT ;  /* 0x00000108000a7812 */ /* 0x000fe200078efcff */
[----:B------:R-:W-:-:S03]  /*3530*/  IMAD.HI.U32 R8, R5, R174, RZ ;  /* 0x000000ae05087227 */ /* 0x000fc600078e00ff */
[----:B------:R-:W-:Y:S01]  /*3540*/  ISETP.GT.U32.AND P0, PT, R4, R172, PT ;  /* 0x000000ac0400720c */ /* 0x000fe20003f04070 */
[--C-:B------:R-:W-:Y:S01]  /*3550*/  @!P2 IMAD.IADD R168, R168, 0x1, -R4.reuse ;  /* 0x00000001a8a8a824 */ /* 0x100fe200078e0a04 */
[----:B------:R-:W-:Y:S01]  /*3560*/  IABS R176, R10 ;  /* 0x0000000a00b07213 */ /* 0x000fe20000000000 */
[----:B------:R-:W-:Y:S02]  /*3570*/  @!P6 IMAD.IADD R170, R170, 0x1, -R4 ;  /* 0x00000001aaaae824 */ /* 0x000fe400078e0a04 */
[----:B------:R-:W-:Y:S01]  /*3580*/  IMAD.MOV R7, RZ, RZ, -R7 ;  /* 0x000000ffff077224 */ /* 0x000fe200078e0a07 */
[C---:B------:R-:W-:Y:S01]  /*3590*/  ISETP.GT.U32.AND P2, PT, R4.reuse, R168, PT ;  /* 0x000000a80400720c */ /* 0x040fe20003f44070 */
[----:B------:R-:W-:Y:S01]  /*35a0*/  IMAD.MOV R9, RZ, RZ, -R8 ;  /* 0x000000ffff097224 */ /* 0x000fe200078e0a08 */
[C---:B------:R-:W-:Y:S01]  /*35b0*/  ISETP.GT.U32.AND P6, PT, R4.reuse, R170, PT ;  /* 0x000000aa0400720c */ /* 0x040fe20003fc4070 */
[C---:B------:R-:W-:Y:S02]  /*35c0*/  IMAD R182, R4.reuse, R7, R182 ;  /* 0x0000000704b67224 */ /* 0x040fe400078e02b6 */
[----:B------:R-:W-:-:S02]  /*35d0*/  IMAD R174, R4, R9, R174 ;  /* 0x0000000904ae7224 */ /* 0x000fc400078e02ae */
[----:B------:R-:W-:-:S04]  /*35e0*/  IMAD.HI.U32 R7, R5, R176, RZ ;  /* 0x000000b005077227 */ /* 0x000fc800078e00ff */
[----:B------:R-:W-:Y:S02]  /*35f0*/  IMAD.MOV R9, RZ, RZ, -R7 ;  /* 0x000000ffff097224 */ /* 0x000fe400078e0a07 */
[--C-:B------:R-:W-:Y:S01]  /*3600*/  @!P2 IMAD.IADD R168, R168, 0x1, -R4.reuse ;  /* 0x00000001a8a8a824 */ /* 0x100fe200078e0a04 */
[----:B------:R-:W-:Y:S01]  /*3610*/  ISETP.GT.U32.AND P2, PT, R4, R182, PT ;  /* 0x000000b60400720c */ /* 0x000fe20003f44070 */
[----:B------:R-:W-:Y:S01]  /*3620*/  @!P6 IMAD.IADD R170, R170, 0x1, -R4 ;  /* 0x00000001aaaae824 */ /* 0x000fe200078e0a04 */
[----:B------:R-:W-:Y:S01]  /*3630*/  ISETP.GT.U32.AND P6, PT, R4, R174, PT ;  /* 0x000000ae0400720c */ /* 0x000fe20003fc4070 */
[----:B------:R-:W-:-:S04]  /*3640*/  IMAD.HI.U32 R7, R5, R178, RZ ;  /* 0x000000b205077227 */ /* 0x000fc800078e00ff */
[----:B------:R-:W-:Y:S01]  /*3650*/  @!P0 IMAD.IADD R172, R172, 0x1, -R4 ;  /* 0x00000001acac8824 */ /* 0x000fe200078e0a04 */
[----:B------:R-:W-:Y:S01]  /*3660*/  ISETP.GE.AND P0, PT, R11, RZ, PT ;  /* 0x000000ff0b00720c */ /* 0x000fe20003f06270 */
[----:B------:R-:W-:Y:S02]  /*3670*/  IMAD R176, R4, R9, R176 ;  /* 0x0000000904b07224 */ /* 0x000fe400078e02b0 */
[----:B------:R-:W-:Y:S02]  /*3680*/  IMAD.MOV R11, RZ, RZ, -R7 ;  /* 0x000000ffff0b7224 */ /* 0x000fe400078e0a07 */
[----:B------:R-:W-:Y:S01]  /*3690*/  @!P2 IMAD.IADD R182, R182, 0x1, -R4 ;  /* 0x00000001b6b6a824 */ /* 0x000fe200078e0a04 */
[C---:B------:R-:W-:Y:S01]  /*36a0*/  ISETP.GT.U32.AND P2, PT, R4.reuse, R176, PT ;  /* 0x000000b00400720c */ /* 0x040fe20003f44070 */
[----:B------:R-:W-:Y:S01]  /*36b0*/  IMAD R178, R4, R11, R178 ;  /* 0x0000000b04b27224 */ /* 0x000fe200078e02b2 */
[----:B------:R-:W-:Y:S01]  /*36c0*/  LOP3.LUT R11, R0, 0x11c, RZ, 0xfc, !PT ;  /* 0x0000011c000b7812 */ /* 0x000fe200078efcff */
[----:B------:R-:W-:-:S02]  /*36d0*/  @!P6 IMAD.IADD R174, R174, 0x1, -R4 ;  /* 0x00000001aeaee824 */ /* 0x000fc400078e0a04 */
[C---:B------:R-:W-:Y:S01]  /*36e0*/  IMAD.HI.U32 R8, R5.reuse, R180, RZ ;  /* 0x000000b405087227 */ /* 0x040fe200078e00ff */
[----:B------:R-:W-:Y:S02]  /*36f0*/  ISETP.GT.U32.AND P6, PT, R4, R178, PT ;  /* 0x000000b20400720c */ /* 0x000fe40003fc4070 */
[----:B------:R-:W-:Y:S01]  /*3700*/  IABS R188, R11 ;  /* 0x0000000b00bc7213 */ /* 0x000fe20000000000 */
[----:B------:R-:W-:Y:S02]  /*3710*/  IMAD.MOV R13, RZ, RZ, -R8 ;  /* 0x000000ffff0d7224 */ /* 0x000fe400078e0a08 */
[----:B------:R-:W-:-:S04]  /*3720*/  IMAD.HI.U32 R7, R5, R186, RZ ;  /* 0x000000ba05077227 */ /* 0x000fc800078e00ff */
[----:B------:R-:W-:Y:S01]  /*3730*/  @!P2 IMAD.IADD R176, R176, 0x1, -R4 ;  /* 0x00000001b0b0a824 */ /* 0x000fe200078e0a04 */
[C---:B------:R-:W-:Y:S01]  /*3740*/  ISETP.GT.U32.AND P2, PT, R4.reuse, R174, PT ;  /* 0x000000ae0400720c */ /* 0x040fe20003f44070 */
[----:B------:R-:W-:Y:S01]  /*3750*/  IMAD R180, R4, R13, R180 ;  /* 0x0000000d04b47224 */ /* 0x000fe200078e02b4 */
[----:B------:R-:W-:Y:S01]  /*3760*/  LOP3.LUT R13, R0, 0x120, RZ, 0xfc, !PT ;  /* 0x00000120000d7812 */ /* 0x000fe200078efcff */
[----:B------:R-:W-:Y:S01]  /*3770*/  @!P6 IMAD.IADD R178, R178, 0x1, -R4 ;  /* 0x00000001b2b2e824 */ /* 0x000fe200078e0a04 */
[C---:B------:R-:W-:Y:S01]  /*3780*/  ISETP.GT.U32.AND P6, PT, R4.reuse, R176, PT ;  /* 0x000000b00400720c */ /* 0x040fe20003fc4070 */
[----:B------:R-:W-:Y:S01]  /*3790*/  @!P1 IMAD.MOV R172, RZ, RZ, -R172 ;  /* 0x000000ffffac9224 */ /* 0x000fe200078e0aac */
[C---:B------:R-:W-:Y:S01]  /*37a0*/  ISETP.GT.U32.AND P1, PT, R4.reuse, R182, PT ;  /* 0x000000b60400720c */ /* 0x040fe20003f24070 */
[----:B------:R-:W-:Y:S01]  /*37b0*/  @!P3 IMAD.MOV R170, RZ, RZ, -R170 ;  /* 0x000000ffffaab224 */ /* 0x000fe200078e0aaa */
[----:B------:R-:W-:Y:S01]  /*37c0*/  ISETP.GT.U32.AND P3, PT, R4, R180, PT ;  /* 0x000000b40400720c */ /* 0x000fe20003f64070 */
[----:B------:R-:W-:Y:S01]  /*37d0*/  IMAD.HI.U32 R9, R5, R184, RZ ;  /* 0x000000b805097227 */ /* 0x000fe200078e00ff */
[----:B------:R-:W-:-:S03]  /*37e0*/  IABS R190, R13 ;  /* 0x0000000d00be7213 */ /* 0x000fc60000000000 */
[----:B------:R-:W-:Y:S02]  /*37f0*/  IMAD.MOV R7, RZ, RZ, -R7 ;  /* 0x000000ffff077224 */ /* 0x000fe400078e0a07 */
[----:B------:R-:W-:Y:S01]  /*3800*/  @!P5 IMAD.MOV R168, RZ, RZ, -R168 ;  /* 0x000000ffffa8d224 */ /* 0x000fe200078e0aa8 */
[C---:B------:R-:W-:Y:S01]  /*3810*/  ISETP.GT.U32.AND P5, PT, R4.reuse, R178, PT ;  /* 0x000000b20400720c */ /* 0x040fe20003fa4070 */
[----:B------:R-:W-:Y:S02]  /*3820*/  IMAD.MOV R9, RZ, RZ, -R9 ;  /* 0x000000ffff097224 */ /* 0x000fe400078e0a09 */
[C---:B------:R-:W-:Y:S02]  /*3830*/  IMAD R186, R4.reuse, R7, R186 ;  /* 0x0000000704ba7224 */ /* 0x040fe400078e02ba */
[----:B------:R-:W-:Y:S02]  /*3840*/  IMAD R184, R4, R9, R184 ;  /* 0x0000000904b87224 */ /* 0x000fe400078e02b8 */
[--C-:B------:R-:W-:Y:S01]  /*3850*/  @!P6 IMAD.IADD R176, R176, 0x1, -R4.reuse ;  /* 0x00000001b0b0e824 */ /* 0x100fe200078e0a04 */
[----:B------:R-:W-:Y:S01]  /*3860*/  ISETP.GT.U32.AND P6, PT, R4, R186, PT ;  /* 0x000000ba0400720c */ /* 0x000fe20003fc4070 */
[--C-:B------:R-:W-:Y:S01]  /*3870*/  @!P1 IMAD.IADD R182, R182, 0x1, -R4.reuse ;  /* 0x00000001b6b69824 */ /* 0x100fe200078e0a04 */
[----:B------:R-:W-:Y:S01]  /*3880*/  ISETP.GT.U32.AND P1, PT, R4, R184, PT ;  /* 0x000000b80400720c */ /* 0x000fe20003f24070 */
[--C-:B------:R-:W-:Y:S01]  /*3890*/  @!P3 IMAD.IADD R180, R180, 0x1, -R4.reuse ;  /* 0x00000001b4b4b824 */ /* 0x100fe200078e0a04 */
[----:B------:R-:W-:Y:S01]  /*38a0*/  ISETP.GE.AND P3, PT, R15, RZ, PT ;  /* 0x000000ff0f00720c */ /* 0x000fe20003f66270 */
[----:B------:R-:W-:Y:S01]  /*38b0*/  @!P5 IMAD.IADD R178, R178, 0x1, -R4 ;  /* 0x00000001b2b2d824 */ /* 0x000fe200078e0a04 */
[----:B------:R-:W-:Y:S01]  /*38c0*/  ISETP.GE.AND P5, PT, R12, RZ, PT ;  /* 0x000000ff0c00720c */ /* 0x000fe20003fa6270 */
[----:B------:R-:W-:Y:S01]  /*38d0*/  @!P4 IMAD.MOV R182, RZ, RZ, -R182 ;  /* 0x000000ffffb6c224 */ /* 0x000fe200078e0ab6 */
[----:B------:R-:W-:Y:S01]  /*38e0*/  ISETP.GT.U32.AND P4, PT, R4, R180, PT ;  /* 0x000000b40400720c */ /* 0x000fe20003f84070 */
[----:B------:R-:W-:Y:S01]  /*38f0*/  IMAD.HI.U32 R8, R5, R190, RZ ;  /* 0x000000be05087227 */ /* 0x000fe200078e00ff */
[----:B------:R-:W-:-:S02]  /*3900*/  LOP3.LUT R12, R0, 0x140, RZ, 0xfc, !PT ;  /* 0x00000140000c7812 */ /* 0x000fc400078efcff */
[----:B------:R-:W-:Y:S01]  /*3910*/  LOP3.LUT R15, R0, 0x18c, RZ, 0xfc, !PT ;  /* 0x0000018c000f7812 */ /* 0x000fe200078efcff */
[----:B------:R-:W-:Y:S01]  /*3920*/  @!P2 IMAD.IADD R174, R174, 0x1, -R4 ;  /* 0x00000001aeaea824 */ /* 0x000fe200078e0a04 */
[----:B------:R-:W-:Y:S01]  /*3930*/  ISETP.GE.AND P2, PT, R10, RZ, PT ;  /* 0x000000ff0a00720c */ /* 0x000fe20003f46270 */
[----:B------:R-:W-:Y:S01]  /*3940*/  IMAD.HI.U32 R7, R5, R188, RZ ;  /* 0x000000bc05077227 */ /* 0x000fe200078e00ff */
[C---:B------:R-:W-:Y:S02]  /*3950*/  LOP3.LUT R10, R0.reuse, 0x128, RZ, 0xfc, !PT ;  /* 0x00000128000a7812 */ /* 0x040fe400078efcff */
[----:B------:R-:W-:Y:S01]  /*3960*/  IABS R206, R12 ;  /* 0x0000000c00ce7213 */ /* 0x000fe20000000000 */
[----:B------:R-:W-:Y:S01]  /*3970*/  IMAD.MOV R9, RZ, RZ, -R8 ;  /* 0x000000ffff097224 */ /* 0x000fe200078e0a08 */
[----:B------:R-:W-:Y:S01]  /*3980*/  LOP3.LUT R8, R0, 0x124, RZ, 0xfc, !PT ;  /* 0x0000012400087812 */ /* 0x000fe200078efcff */
[--C-:B------:R-:W-:Y:S01]  /*3990*/  @!P6 IMAD.IADD R186, R186, 0x1, -R4.reuse ;  /* 0x00000001babae824 */ /* 0x100fe200078e0a04 */
[----:B------:R-:W-:Y:S01]  /*39a0*/  IABS R194, R10 ;  /* 0x0000000a00c27213 */ /* 0x000fe20000000000 */
[----:B------:R-:W-:Y:S01]  /*39b0*/  IMAD.MOV R7, RZ, RZ, -R7 ;  /* 0x000000ffff077224 */ /* 0x000fe200078e0a07 */
[----:B------:R-:W-:Y:S01]  /*39c0*/  IABS R192, R8 ;  /* 0x0000000800c07213 */ /* 0x000fe20000000000 */
[----:B------:R-:W-:Y:S01]  /*39d0*/  @!P1 IMAD.IADD R184, R184, 0x1, -R4 ;  /* 0x00000001b8b89824 */ /* 0x000fe200078e0a04 */
[C---:B------:R-:W-:Y:S01]  /*39e0*/  ISETP.GT.U32.AND P6, PT, R4.reuse, R186, PT ;  /* 0x000000ba0400720c */ /* 0x040fe20003fc4070 */
[----:B------:R-:W-:Y:S01]  /*39f0*/  IMAD R190, R4, R9, R190 ;  /* 0x0000000904be7224 */ /* 0x000fe200078e02be */
[----:B------:R-:W-:Y:S01]  /*3a00*/  ISETP.GE.AND P1, PT, R16, RZ, PT ;  /* 0x000000ff1000720c */ /* 0x000fe20003f26270 */
[C---:B------:R-:W-:Y:S01]  /*3a10*/  IMAD R188, R4.reuse, R7, R188 ;  /* 0x0000000704bc7224 */ /* 0x040fe200078e02bc */
[----:B------:R-:W-:Y:S01]  /*3a20*/  IABS R246, R15 ;  /* 0x0000000f00f67213 */ /* 0x000fe20000000000 */
[----:B------:R-:W-:Y:S01]  /*3a30*/  @!P0 IMAD.MOV R174, RZ, RZ, -R174 ;  /* 0x000000ffffae8224 */ /* 0x000fe200078e0aae */
[----:B------:R-:W-:Y:S01]  /*3a40*/  ISETP.GT.U32.AND P0, PT, R4, R184, PT ;  /* 0x000000b80400720c */ /* 0x000fe20003f04070 */
[----:B------:R-:W-:Y:S01]  /*3a50*/  @!P5 IMAD.MOV R178, RZ, RZ, -R178 ;  /* 0x000000ffffb2d224 */ /* 0x000fe200078e0ab2 */
[----:B------:R-:W-:Y:S01]  /*3a60*/  ISETP.GE.AND P5, PT, R17, RZ, PT ;  /* 0x000000ff1100720c */ /* 0x000fe20003fa6270 */
[----:B------:R-:W-:Y:S01]  /*3a70*/  @!P4 IMAD.IADD R180, R180, 0x1, -R4 ;  /* 0x00000001b4b4c824 */ /* 0x000fe200078e0a04 */
[----:B------:R-:W-:Y:S01]  /*3a80*/  ISETP.GT.U32.AND P4, PT, R4, R190, PT ;  /* 0x000000be0400720c */ /* 0x000fe20003f84070 */
[----:B------:R-:W-:Y:S01]  /*3a90*/  IMAD.HI.U32 R7, R5, R192, RZ ;  /* 0x000000c005077227 */ /* 0x000fe200078e00ff */
[----:B------:R-:W-:-:S02]  /*3aa0*/  LOP3.LUT R16, R0, 0x1c4, RZ, 0xfc, !PT ;  /* 0x000001c400107812 */ /* 0x000fc400078efcff */
[----:B------:R-:W-:Y:S01]  /*3ab0*/  LOP3.LUT R17, R0, 0x1f0, RZ, 0xfc, !PT ;  /* 0x000001f000117812 */ /* 0x000fe200078efcff */
[----:B------:R-:W-:Y:S01]  /*3ac0*/  @!P2 IMAD.MOV R176, RZ, RZ, -R176 ;  /* 0x000000ffffb0a224 */ /* 0x000fe200078e0ab0 */
[----:B------:R-:W-:Y:S01]  /*3ad0*/  ISETP.GT.U32.AND P2, PT, R4, R188, PT ;  /* 0x000000bc0400720c */ /* 0x000fe20003f44070 */
[----:B------:R-:W-:Y:S01]  /*3ae0*/  IMAD.MOV R7, RZ, RZ, -R7 ;  /* 0x000000ffff077224 */ /* 0x000fe200078e0a07 */
[----:B------:R-:W-:Y:S01]  /*3af0*/  IABS R24, R16 ;  /* 0x0000001000187213 */ /* 0x000fe20000000000 */
[----:B------:R-:W-:Y:S01]  /*3b00*/  @!P6 IMAD.IADD R186, R186, 0x1, -R4 ;  /* 0x00000001babae824 */ /* 0x000fe200078e0a04 */
[----:B------:R-:W-:Y:S01]  /*3b10*/  ISETP.GE.AND P6, PT, R13, RZ, PT ;  /* 0x000000ff0d00720c */ /* 0x000fe20003fc6270 */
[----:B------:R-:W-:Y:S01]  /*3b20*/  IMAD R192, R4, R7, R192 ;  /* 0x0000000704c07224 */ /* 0x000fe200078e02c0 */
[----:B------:R-:W-:Y:S01]  /*3b30*/  LOP3.LUT R7, R0, 0x12c, RZ, 0xfc, !PT ;  /* 0x0000012c00077812 */ /* 0x000fe200078efcff */
[--C-:B------:R-:W-:Y:S01]  /*3b40*/  @!P0 IMAD.IADD R184, R184, 0x1, -R4.reuse ;  /* 0x00000001b8b88824 */ /* 0x100fe200078e0a04 */
[----:B------:R-:W-:Y:S01]  /*3b50*/  ISETP.GE.AND P0, PT, R11, RZ, PT ;  /* 0x000000ff0b00720c */ /* 0x000fe20003f06270 */
[----:B------:R-:W-:Y:S01]  /*3b60*/  @!P4 IMAD.IADD R190, R190, 0x1, -R4 ;  /* 0x00000001bebec824 */ /* 0x000fe200078e0a04 */
[----:B------:R-:W-:Y:S01]  /*3b70*/  IABS R196, R7 ;  /* 0x0000000700c47213 */ /* 0x000fe20000000000 */
[----:B------:R-:W-:Y:S01]  /*3b80*/  @!P5 IMAD.MOV R186, RZ, RZ, -R186 ;  /* 0x000000ffffbad224 */ /* 0x000fe200078e0aba */
[----:B------:R-:W-:Y:S01]  /*3b90*/  ISETP.GT.U32.AND P5, PT, R4, R192, PT ;  /* 0x000000c00400720c */ /* 0x000fe20003fa4070 */
[----:B------:R-:W-:Y:S01]  /*3ba0*/  @!P2 IMAD.IADD R188, R188, 0x1, -R4 ;  /* 0x00000001bcbca824 */ /* 0x000fe200078e0a04 */
[----:B------:R-:W-:Y:S01]  /*3bb0*/  ISETP.GE.AND P2, PT, R8, RZ, PT ;  /* 0x000000ff0800720c */ /* 0x000fe20003f46270 */
[----:B------:R-:W-:Y:S01]  /*3bc0*/  @!P1 IMAD.MOV R184, RZ, RZ, -R184 ;  /* 0x000000ffffb89224 */ /* 0x000fe200078e0ab8 */
[C---:B------:R-:W-:Y:S01]  /*3bd0*/  ISETP.GT.U32.AND P1, PT, R4.reuse, R190, PT ;  /* 0x000000be0400720c */ /* 0x040fe20003f24070 */
[----:B------:R-:W-:Y:S01]  /*3be0*/  IMAD.HI.U32 R8, R5, R194, RZ ;  /* 0x000000c205087227 */ /* 0x000fe200078e00ff */
[----:B------:R-:W-:-:S02]  /*3bf0*/  ISETP.GT.U32.AND P4, PT, R4, R188, PT ;  /* 0x000000bc0400720c */ /* 0x000fc40003f84070 */
[C---:B------:R-:W-:Y:S01]  /*3c00*/  LOP3.LUT R13, R0.reuse, 0x144, RZ, 0xfc, !PT ;  /* 0x00000144000d7812 */ /* 0x040fe200078efcff */
[----:B------:R-:W-:Y:S01]  /*3c10*/  IMAD.MOV R9, RZ, RZ, -R8 ;  /* 0x000000ffff097224 */ /* 0x000fe200078e0a08 */
[----:B------:R-:W-:Y:S01]  /*3c20*/  LOP3.LUT R8, R0, 0x130, RZ, 0xfc, !PT ;  /* 0x0000013000087812 */ /* 0x000fe200078efcff */
[----:B------:R-:W-:Y:S01]  /*3c30*/  @!P3 IMAD.MOV R180, RZ, RZ, -R180 ;  /* 0x000000ffffb4b224 */ /* 0x000fe200078e0ab4 */
[----:B------:R-:W-:Y:S01]  /*3c40*/  ISETP.GE.AND P3, PT, R10, RZ, PT ;  /* 0x000000ff0a00720c */ /* 0x000fe20003f66270 */
[----:B------:R-:W-:Y:S01]  /*3c50*/  IMAD R194, R4, R9, R194 ;  /* 0x0000000904c27224 */ /* 0x000fe200078e02c2 */
[----:B------:R-:W-:Y:S01]  /*3c60*/  LOP3.LUT R10, R0, 0x134, RZ, 0xfc, !PT ;  /* 0x00000134000a7812 */ /* 0x000fe200078efcff */
[--C-:B------:R-:W-:Y:S01]  /*3c70*/  @!P5 IMAD.IADD R192, R192, 0x1, -R4.reuse ;  /* 0x00000001c0c0d824 */ /* 0x100fe200078e0a04 */
[----:B------:R-:W-:Y:S01]  /*3c80*/  IABS R198, R8 ;  /* 0x0000000800c67213 */ /* 0x000fe20000000000 */
[--C-:B------:R-:W-:Y:S01]  /*3c90*/  @!P1 IMAD.IADD R190, R190, 0x1, -R4.reuse ;  /* 0x00000001bebe9824 */ /* 0x100fe200078e0a04 */
[----:B------:R-:W-:Y:S01]  /*3ca0*/  ISETP.GT.U32.AND P1, PT, R4, R194, PT ;  /* 0x000000c20400720c */ /* 0x000fe20003f24070 */
[----:B------:R-:W-:Y:S01]  /*3cb0*/  @!P4 IMAD.IADD R188, R188, 0x1, -R4 ;  /* 0x00000001bcbcc824 */ /* 0x000fe200078e0a04 */
[----:B------:R-:W-:Y:S01]  /*3cc0*/  IABS R200, R10 ;  /* 0x0000000a00c87213 */ /* 0x000fe20000000000 */
[----:B------:R-:W-:Y:S01]  /*3cd0*/  @!P6 IMAD.MOV R190, RZ, RZ, -R190 ;  /* 0x000000ffffbee224 */ /* 0x000fe200078e0abe */
[----:B------:R-:W-:Y:S01]  /*3ce0*/  ISETP.GT.U32.AND P5, PT, R4, R192, PT ;  /* 0x000000c00400720c */ /* 0x000fe20003fa4070 */
[----:B------:R-:W-:Y:S01]  /*3cf0*/  @!P0 IMAD.MOV R188, RZ, RZ, -R188 ;  /* 0x000000ffffbc8224 */ /* 0x000fe200078e0abc */
[----:B------:R-:W-:Y:S01]  /*3d00*/  ISETP.GE.AND P4, PT, R7, RZ, PT ;  /* 0x000000ff0700720c */ /* 0x000fe20003f86270 */
[----:B------:R-:W-:Y:S01]  /*3d10*/  IMAD.HI.U32 R7, R5, R196, RZ ;  /* 0x000000c405077227 */ /* 0x000fe200078e00ff */
[----:B------:R-:W-:-:S02]  /*3d20*/  ISETP.GE.AND P0, PT, R8, RZ, PT ;  /* 0x000000ff0800720c */ /* 0x000fc40003f06270 */
[----:B------:R-:W-:Y:S01]  /*3d30*/  IABS R208, R13 ;  /* 0x0000000d00d07213 */ /* 0x000fe20000000000 */
[----:B------:R-:W-:Y:S01]  /*3d40*/  IMAD.HI.U32 R9, R5, R200, RZ ;  /* 0x000000c805097227 */ /* 0x000fe200078e00ff */
[----:B------:R-:W-:Y:S02]  /*3d50*/  ISETP.GE.AND P6, PT, R10, RZ, PT ;  /* 0x000000ff0a00720c */ /* 0x000fe40003fc6270 */
[----:B------:R-:W-:Y:S01]  /*3d60*/  LOP3.LUT R10, R0, 0x13c, RZ, 0xfc, !PT ;  /* 0x0000013c000a7812 */ /* 0x000fe200078efcff */
[----:B------:R-:W-:Y:S01]  /*3d70*/  IMAD.MOV R7, RZ, RZ, -R7 ;  /* 0x000000ffff077224 */ /* 0x000fe200078e0a07 */
[----:B------:R-:W-:Y:S01]  /*3d80*/  IABS R72, R17 ;  /* 0x0000001100487213 */ /* 0x000fe20000000000 */
[----:B------:R-:W-:Y:S01]  /*3d90*/  IMAD.MOV R9, RZ, RZ, -R9 ;  /* 0x000000ffff097224 */ /* 0x000fe200078e0a09 */
[----:B------:R-:W-:Y:S01]  /*3da0*/  IABS R204, R10 ;  /* 0x0000000a00cc7213 */ /* 0x000fe20000000000 */
[----:B------:R-:W-:Y:S02]  /*3db0*/  @!P1 IMAD.IADD R194, R194, 0x1, -R4 ;  /* 0x00000001c2c29824 */ /* 0x000fe400078e0a04 */
[----:B------:R-:W-:-:S02]  /*3dc0*/  IMAD R196, R4, R7, R196 ;  /* 0x0000000704c47224 */ /* 0x000fc400078e02c4 */
[----:B------:R-:W-:Y:S01]  /*3dd0*/  @!P5 IMAD.IADD R192, R192, 0x1, -R4 ;  /* 0x00000001c0c0d824 */ /* 0x000fe200078e0a04 */
[C---:B------:R-:W-:Y:S01]  /*3de0*/  ISETP.GT.U32.AND P1, PT, R4.reuse, R194, PT ;  /* 0x000000c20400720c */ /* 0x040fe20003f24070 */
[C---:B------:R-:W-:Y:S01]  /*3df0*/  IMAD R200, R4.reuse, R9, R200 ;  /* 0x0000000904c87224 */ /* 0x040fe200078e02c8 */
[C---:B------:R-:W-:Y:S01]  /*3e00*/  ISETP.GT.U32.AND P5, PT, R4.reuse, R196, PT ;  /* 0x000000c40400720c */ /* 0x040fe20003fa4070 */
[----:B------:R-:W-:Y:S02]  /*3e10*/  @!P2 IMAD.MOV R192, RZ, RZ, -R192 ;  /* 0x000000ffffc0a224 */ /* 0x000fe400078e0ac0 */
[----:B------:R-:W-:Y:S01]  /*3e20*/  IMAD.HI.U32 R8, R5, R198, RZ ;  /* 0x000000c605087227 */ /* 0x000fe200078e00ff */
[----:B------:R-:W-:-:S03]  /*3e30*/  ISETP.GT.U32.AND P2, PT, R4, R200, PT ;  /* 0x000000c80400720c */ /* 0x000fc60003f44070 */
[----:B------:R-:W-:Y:S01]  /*3e40*/  IMAD.MOV R11, RZ, RZ, -R8 ;  /* 0x000000ffff0b7224 */ /* 0x000fe200078e0a08 */
[----:B------:R-:W-:Y:S01]  /*3e50*/  LOP3.LUT R8, R0, 0x138, RZ, 0xfc, !PT ;  /* 0x0000013800087812 */ /* 0x000fe200078efcff */
[----:B------:R-:W-:-:S03]  /*3e60*/  IMAD.HI.U32 R9, R5, R208, RZ ;  /* 0x000000d005097227 */ /* 0x000fc600078e00ff */
[----:B------:R-:W-:Y:S01]  /*3e70*/  IABS R202, R8 ;  /* 0x0000000800ca7213 */ /* 0x000fe20000000000 */
[--C-:B------:R-:W-:Y:S02]  /*3e80*/  @!P1 IMAD.IADD R194, R194, 0x1, -R4.reuse ;  /* 0x00000001c2c29824 */ /* 0x100fe400078e0a04 */
[--C-:B------:R-:W-:Y:S02]  /*3e90*/  @!P5 IMAD.IADD R196, R196, 0x1, -R4.reuse ;  /* 0x00000001c4c4d824 */ /* 0x100fe400078e0a04 */
[----:B------:R-:W-:Y:S02]  /*3ea0*/  @!P2 IMAD.IADD R200, R200, 0x1, -R4 ;  /* 0x00000001c8c8a824 */ /* 0x000fe400078e0a04 */
[----:B------:R-:W-:Y:S01]  /*3eb0*/  @!P3 IMAD.MOV R194, RZ, RZ, -R194 ;  /* 0x000000ffffc2b224 */ /* 0x000fe200078e0ac2 */
[----:B------:R-:W-:Y:S01]  /*3ec0*/  ISETP.GT.U32.AND P5, PT, R4, R196, PT ;  /* 0x000000c40400720c */ /* 0x000fe20003fa4070 */
[----:B------:R-:W-:Y:S01]  /*3ed0*/  IMAD.HI.U32 R7, R5, R202, RZ ;  /* 0x000000ca05077227 */ /* 0x000fe200078e00ff */
[----:B------:R-:W-:-:S02]  /*3ee0*/  ISETP.GE.AND P3, PT, R8, RZ, PT ;  /* 0x000000ff0800720c */ /* 0x000fc40003f66270 */
[----:B------:R-:W-:Y:S01]  /*3ef0*/  ISETP.GT.U32.AND P2, PT, R4, R200, PT ;  /* 0x000000c80400720c */ /* 0x000fe20003f44070 */
[----:B------:R-:W-:-:S04]  /*3f00*/  IMAD.HI.U32 R8, R5, R206, RZ ;  /* 0x000000ce05087227 */ /* 0x000fc800078e00ff */
[C---:B------:R-:W-:Y:S02]  /*3f10*/  IMAD R198, R4.reuse, R11, R198 ;  /* 0x0000000b04c67224 */ /* 0x040fe400078e02c6 */
[----:B------:R-:W-:Y:S02]  /*3f20*/  IMAD.MOV R7, RZ, RZ, -R7 ;  /* 0x000000ffff077224 */ /* 0x000fe400078e0a07 */
[----:B------:R-:W-:Y:S01]  /*3f30*/  IMAD.MOV R11, RZ, RZ, -R8 ;  /* 0x000000ffff0b7224 */ /* 0x000fe200078e0a08 */
[C---:B------:R-:W-:Y:S01]  /*3f40*/  ISETP.GT.U32.AND P1, PT, R4.reuse, R198, PT ;  /* 0x000000c60400720c */ /* 0x040fe20003f24070 */
[----:B------:R-:W-:Y:S01]  /*3f50*/  IMAD R202, R4, R7, R202 ;  /* 0x0000000704ca7224 */ /* 0x000fe200078e02ca */
[----:B------:R-:W-:Y:S01]  /*3f60*/  LOP3.LUT R8, R0, 0x148, RZ, 0xfc, !PT ;  /* 0x0000014800087812 */ /* 0x000fe200078efcff */
[----:B------:R-:W-:Y:S02]  /*3f70*/  IMAD.MOV R9, RZ, RZ, -R9 ;  /* 0x000000ffff097224 */ /* 0x000fe400078e0a09 */
[----:B------:R-:W-:Y:S01]  /*3f80*/  IMAD R206, R4, R11, R206 ;  /* 0x0000000b04ce7224 */ /* 0x000fe200078e02ce */
[----:B------:R-:W-:Y:S01]  /*3f90*/  IABS R210, R8 ;  /* 0x0000000800d27213 */ /* 0x000fe20000000000 */
[----:B------:R-:W-:Y:S01]  /*3fa0*/  @!P5 IMAD.IADD R196, R196, 0x1, -R4 ;  /* 0x00000001c4c4d824 */ /* 0x000fe200078e0a04 */
[C---:B------:R-:W-:Y:S01]  /*3fb0*/  ISETP.GT.U32.AND P5, PT, R4.reuse, R202, PT ;  /* 0x000000ca0400720c */ /* 0x040fe20003fa4070 */
[----:B------:R-:W-:Y:S01]  /*3fc0*/  IMAD R208, R4, R9, R208 ;  /* 0x0000000904d07224 */ /* 0x000fe200078e02d0 */
[----:B------:R-:W-:Y:S01]  /*3fd0*/  LOP3.LUT R9, R0, 0x14c, RZ, 0xfc, !PT ;  /* 0x0000014c00097812 */ /* 0x000fe200078efcff */
[----:B------:R-:W-:Y:S01]  /*3fe0*/  @!P2 IMAD.IADD R200, R200, 0x1, -R4 ;  /* 0x00000001c8c8a824 */ /* 0x000fe200078e0a04 */
[----:B------:R-:W-:Y:S01]  /*3ff0*/  ISETP.GT.U32.AND P2, PT, R4, R206, PT ;  /* 0x000000ce0400720c */ /* 0x000fe20003f44070 */
[----:B------:R-:W-:Y:S01]  /*4000*/  IMAD.HI.U32 R7, R5, R204, RZ ;  /* 0x000000cc05077227 */ /* 0x000fe200078e00ff */
[----:B------:R-:W-:-:S03]  /*4010*/  IABS R212, R9 ;  /* 0x0000000900d47213 */ /* 0x000fc60000000000 */
[----:B------:R-:W-:Y:S01]  /*4020*/  @!P6 IMAD.MOV R200, RZ, RZ, -R200 ;  /* 0x000000ffffc8e224 */ /* 0x000fe200078e0ac8 */
[----:B------:R-:W-:Y:S01]  /*4030*/  ISETP.GT.U32.AND P6, PT, R4, R208, PT ;  /* 0x000000d00400720c */ /* 0x000fe20003fc4070 */
[----:B------:R-:W-:Y:S02]  /*4040*/  IMAD.MOV R7, RZ, RZ, -R7 ;  /* 0x000000ffff077224 */ /* 0x000fe400078e0a07 */
[----:B------:R-:W-:Y:S02]  /*4050*/  @!P5 IMAD.IADD R202, R202, 0x1, -R4 ;  /* 0x00000001cacad824 */ /* 0x000fe400078e0a04 */
[C---:B------:R-:W-:Y:S02]  /*4060*/  IMAD R204, R4.reuse, R7, R204 ;  /* 0x0000000704cc7224 */ /* 0x040fe400078e02cc */
[----:B------:R-:W-:Y:S01]  /*4070*/  IMAD.HI.U32 R7, R5, R210, RZ ;  /* 0x000000d205077227 */ /* 0x000fe200078e00ff */
[----:B------:R-:W-:-:S03]  /*4080*/  ISETP.GT.U32.AND P5, PT, R4, R202, PT ;  /* 0x000000ca0400720c */ /* 0x000fc60003fa4070 */
[--C-:B------:R-:W-:Y:S02]  /*4090*/  @!P2 IMAD.IADD R206, R206, 0x1, -R4.reuse ;  /* 0x00000001cecea824 */ /* 0x100fe400078e0a04 */
[--C-:B------:R-:W-:Y:S02]  /*40a0*/  @!P1 IMAD.IADD R198, R198, 0x1, -R4.reuse ;  /* 0x00000001c6c69824 */ /* 0x100fe400078e0a04 */
[----:B------:R-:W-:Y:S02]  /*40b0*/  IMAD.MOV R7, RZ, RZ, -R7 ;  /* 0x000000ffff077224 */ /* 0x000fe400078e0a07 */
[----:B------:R-:W-:Y:S01]  /*40c0*/  @!P6 IMAD.IADD R208, R208, 0x1, -R4 ;  /* 0x00000001d0d0e824 */ /* 0x000fe200078e0a04 */
[C---:B------:R-:W-:Y:S01]  /*40d0*/  ISETP.GT.U32.AND P6, PT, R4.reuse, R206, PT ;  /* 0x000000ce0400720c */ /* 0x040fe20003fc4070 */
[C---:B------:R-:W-:Y:S01]  /*40e0*/  IMAD R210, R4.reuse, R7, R210 ;  /* 0x0000000704d27224 */ /* 0x040fe200078e02d2 */
[----:B------:R-:W-:Y:S01]  /*40f0*/  ISETP.GT.U32.AND P1, PT, R4, R198, PT ;  /* 0x000000c60400720c */ /* 0x000fe20003f24070 */
[----:B------:R-:W-:-:S04]  /*4100*/  IMAD.HI.U32 R7, R5, R212, RZ ;  /* 0x000000d405077227 */ /* 0x000fc800078e00ff */
[----:B------:R-:W-:Y:S01]  /*4110*/  @!P4 IMAD.MOV R196, RZ, RZ, -R196 ;  /* 0x000000ffffc4c224 */ /* 0x000fe200078e0ac4 */
[----:B------:R-:W-:Y:S01]  /*4120*/  ISETP.GT.U32.AND P4, PT, R4, R204, PT ;  /* 0x000000cc0400720c */ /* 0x000fe20003f84070 */
[----:B------:R-:W-:Y:S02]  /*4130*/  IMAD.MOV R7, RZ, RZ, -R7 ;  /* 0x000000ffff077224 */ /* 0x000fe400078e0a07 */
[----:B------:R-:W-:Y:S01]  /*4140*/  @!P5 IMAD.IADD R202, R202, 0x1, -R4 ;  /* 0x00000001cacad824 */ /* 0x000fe200078e0a04 */
[----:B------:R-:W-:Y:S01]  /*4150*/  ISETP.GE.AND P5, PT, R13, RZ, PT ;  /* 0x000000ff0d00720c */ /* 0x000fe20003fa6270 */
[----:B------:R-:W-:Y:S01]  /*4160*/  IMAD R212, R4, R7, R212 ;  /* 0x0000000704d47224 */ /* 0x000fe200078e02d4 */
[----:B------:R-:W-:Y:S01]  /*4170*/  LOP3.LUT R13, R0, 0x158, RZ, 0xfc, !PT ;  /* 0x00000158000d7812 */ /* 0x000fe200078efcff */
[--C-:B------:R-:W-:Y:S02]  /*4180*/  @!P6 IMAD.IADD R206, R206, 0x1, -R4.reuse ;  /* 0x00000001cecee824 */ /* 0x100fe400078e0a04 */
[----:B------:R-:W-:Y:S01]  /*4190*/  @!P1 IMAD.IADD R198, R198, 0x1, -R4 ;  /* 0x00000001c6c69824 */ /* 0x000fe200078e0a04 */
[----:B------:R-:W-:Y:S01]  /*41a0*/  ISETP.GT.U32.AND P6, PT, R4, R212, PT ;  /* 0x000000d40400720c */ /* 0x000fe20003fc4070 */
[----:B------:R-:W-:Y:S01]  /*41b0*/  @!P3 IMAD.MOV R202, RZ, RZ, -R202 ;  /* 0x000000ffffcab224 */ /* 0x000fe200078e0aca */
[----:B------:R-:W-:Y:S01]  /*41c0*/  ISETP.GE.AND P1, PT, R10, RZ, PT ;  /* 0x000000ff0a00720c */ /* 0x000fe20003f26270 */
[----:B------:R-:W-:Y:S01]  /*41d0*/  @!P0 IMAD.MOV R198, RZ, RZ, -R198 ;  /* 0x000000ffffc68224 */ /* 0x000fe200078e0ac6 */
[----:B------:R-:W-:Y:S01]  /*41e0*/  LOP3.LUT R10, R0, 0x150, RZ, 0xfc, !PT ;  /* 0x00000150000a7812 */ /* 0x000fe200078efcff */
[----:B------:R-:W-:Y:S01]  /*41f0*/  @!P4 IMAD.IADD R204, R204, 0x1, -R4 ;  /* 0x00000001ccccc824 */ /* 0x000fe200078e0a04 */
[----:B------:R-:W-:-:S02]  /*4200*/  ISETP.GT.U32.AND P3, PT, R4, R208, PT ;  /* 0x000000d00400720c */ /* 0x000fc40003f64070 */
[----:B------:R-:W-:Y:S02]  /*4210*/  ISETP.GE.AND P0, PT, R12, RZ, PT ;  /* 0x000000ff0c00720c */ /* 0x000fe40003f06270 */
[----:B------:R-:W-:Y:S02]  /*4220*/  LOP3.LUT R12, R0, 0x154, RZ, 0xfc, !PT ;  /* 0x00000154000c7812 */ /* 0x000fe400078efcff */
[----:B------:R-:W-:Y:S01]  /*4230*/  IABS R214, R10 ;  /* 0x0000000a00d67213 */ /* 0x000fe20000000000 */
[----:B------:R-:W-:Y:S01]  /*4240*/  @!P6 IMAD.IADD R212, R212, 0x1, -R4 ;  /* 0x00000001d4d4e824 */ /* 0x000fe200078e0a04 */
[----:B------:R-:W-:Y:S02]  /*4250*/  ISETP.GT.U32.AND P2, PT, R4, R204, PT ;  /* 0x000000cc0400720c */ /* 0x000fe40003f44070 */
[----:B------:R-:W-:Y:S01]  /*4260*/  IABS R216, R12 ;  /* 0x0000000c00d87213 */ /* 0x000fe20000000000 */
[----:B------:R-:W-:Y:S01]  /*4270*/  IMAD.HI.U32 R7, R5, R214, RZ ;  /* 0x000000d605077227 */ /* 0x000fe200078e00ff */
[----:B------:R-:W-:-:S02]  /*4280*/  ISETP.GE.AND P4, PT, R8, RZ, PT ;  /* 0x000000ff0800720c */ /* 0x000fc40003f86270 */
[----:B------:R-:W-:Y:S01]  /*4290*/  IABS R218, R13 ;  /* 0x0000000d00da7213 */ /* 0x000fe20000000000 */
[----:B------:R-:W-:Y:S01]  /*42a0*/  IMAD.HI.U32 R8, R5, R216, RZ ;  /* 0x000000d805087227 */ /* 0x000fe200078e00ff */
[----:B------:R-:W-:-:S03]  /*42b0*/  ISETP.GT.U32.AND P6, PT, R4, R212, PT ;  /* 0x000000d40400720c */ /* 0x000fc60003fc4070 */
[----:B------:R-:W-:Y:S02]  /*42c0*/  IMAD.MOV R7, RZ, RZ, -R7 ;  /* 0x000000ffff077224 */ /* 0x000fe400078e0a07 */
[----:B------:R-:W-:Y:S01]  /*42d0*/  @!P3 IMAD.IADD R208, R208, 0x1, -R4 ;  /* 0x00000001d0d0b824 */ /* 0x000fe200078e0a04 */
[----:B------:R-:W-:Y:S01]  /*42e0*/  ISETP.GE.AND P3, PT, R9, RZ, PT ;  /* 0x000000ff0900720c */ /* 0x000fe20003f66270 */
[----:B------:R-:W-:-:S04]  /*42f0*/  IMAD.HI.U32 R9, R5, R218, RZ ;  /* 0x000000da05097227 */ /* 0x000fc800078e00ff */
[----:B------:R-:W-:Y:S01]  /*4300*/  IMAD.MOV R11, RZ, RZ, -R8 ;  /* 0x000000ffff0b7224 */ /* 0x000fe200078e0a08 */
[----:B------:R-:W-:Y:S01]  /*4310*/  LOP3.LUT R8, R0, 0x15c, RZ, 0xfc, !PT ;  /* 0x0000015c00087812 */ /* 0x000fe200078efcff */
[----:B------:R-:W-:Y:S02]  /*4320*/  IMAD R214, R4, R7, R214 ;  /* 0x0000000704d67224 */ /* 0x000fe400078e02d6 */
[----:B------:R-:W-:Y:S01]  /*4330*/  @!P2 IMAD.IADD R204, R204, 0x1, -R4 ;  /* 0x00000001cccca824 */ /* 0x000fe200078e0a04 */
[C---:B------:R-:W-:Y:S01]  /*4340*/  ISETP.GT.U32.AND P2, PT, R4.reuse, R210, PT ;  /* 0x000000d20400720c */ /* 0x040fe20003f44070 */
[----:B------:R-:W-:Y:S01]  /*4350*/  IMAD.MOV R9, RZ, RZ, -R9 ;  /* 0x000000ffff097224 */ /* 0x000fe200078e0a09 */
[----:B------:R-:W-:Y:S01]  /*4360*/  IABS R220, R8 ;  /* 0x0000000800dc7213 */ /* 0x000fe20000000000 */
[----:B------:R-:W-:Y:S01]  /*4370*/  IMAD R216, R4, R11, R216 ;  /* 0x0000000b04d87224 */ /* 0x000fe200078e02d8 */
[----:B------:R-:W-:Y:S01]  /*4380*/  LOP3.LUT R11, R0, 0x164, RZ, 0xfc, !PT ;  /* 0x00000164000b7812 */ /* 0x000fe200078efcff */
[----:B------:R-:W-:Y:S01]  /*4390*/  @!P0 IMAD.MOV R206, RZ, RZ, -R206 ;  /* 0x000000ffffce8224 */ /* 0x000fe200078e0ace */
[C---:B------:R-:W-:Y:S01]  /*43a0*/  ISETP.GT.U32.AND P0, PT, R4.reuse, R214, PT ;  /* 0x000000d60400720c */ /* 0x040fe20003f04070 */
[C---:B------:R-:W-:Y:S01]  /*43b0*/  IMAD R218, R4.reuse, R9, R218 ;  /* 0x0000000904da7224 */ /* 0x040fe200078e02da */
[----:B------:R-:W-:Y:S01]  /*43c0*/  IABS R224, R11 ;  /* 0x0000000b00e07213 */ /* 0x000fe20000000000 */
[----:B------:R-:W-:Y:S01]  /*43d0*/  @!P5 IMAD.MOV R208, RZ, RZ, -R208 ;  /* 0x000000ffffd0d224 */ /* 0x000fe200078e0ad0 */
[----:B------:R-:W-:Y:S01]  /*43e0*/  ISETP.GT.U32.AND P5, PT, R4, R216, PT ;  /* 0x000000d80400720c */ /* 0x000fe20003fa4070 */
[--C-:B------:R-:W-:Y:S01]  /*43f0*/  @!P6 IMAD.IADD R212, R212, 0x1, -R4.reuse ;  /* 0x00000001d4d4e824 */ /* 0x100fe200078e0a04 */
[----:B------:R-:W-:Y:S01]  /*4400*/  ISETP.GT.U32.AND P6, PT, R4, R218, PT ;  /* 0x000000da0400720c */ /* 0x000fe20003fc4070 */
[----:B------:R-:W-:Y:S01]  /*4410*/  @!P2 IMAD.IADD R210, R210, 0x1, -R4 ;  /* 0x00000001d2d2a824 */ /* 0x000fe200078e0a04 */
[----:B------:R-:W-:Y:S01]  /*4420*/  ISETP.GE.AND P2, PT, R10, RZ, PT ;  /* 0x000000ff0a00720c */ /* 0x000fe20003f46270 */
[----:B------:R-:W-:Y:S01]  /*4430*/  IMAD.HI.U32 R7, R5, R220, RZ ;  /* 0x000000dc05077227 */ /* 0x000fe200078e00ff */
[----:B------:R-:W-:-:S03]  /*4440*/  LOP3.LUT R10, R0, 0x160, RZ, 0xfc, !PT ;  /* 0x00000160000a7812 */ /* 0x000fc600078efcff */
[----:B------:R-:W-:Y:S01]  /*4450*/  @!P0 IMAD.IADD R214, R214, 0x1, -R4 ;  /* 0x00000001d6d68824 */ /* 0x000fe200078e0a04 */
[----:B------:R-:W-:Y:S01]  /*4460*/  IABS R222, R10 ;  /* 0x0000000a00de7213 */ /* 0x000fe20000000000 */
[----:B------:R-:W-:Y:S01]  /*4470*/  @!P1 IMAD.MOV R204, RZ, RZ, -R204 ;  /* 0x000000ffffcc9224 */ /* 0x000fe200078e0acc */
[----:B------:R-:W-:Y:S01]  /*4480*/  ISETP.GT.U32.AND P1, PT, R4, R210, PT ;  /* 0x000000d20400720c */ /* 0x000fe20003f24070 */
[--C-:B------:R-:W-:Y:S01]  /*4490*/  @!P5 IMAD.IADD R216, R216, 0x1, -R4.reuse ;  /* 0x00000001d8d8d824 */ /* 0x100fe200078e0a04 */
[----:B------:R-:W-:Y:S01]  /*44a0*/  ISETP.GT.U32.AND P5, PT, R4, R214, PT ;  /* 0x000000d60400720c */ /* 0x000fe20003fa4070 */
[----:B------:R-:W-:Y:S01]  /*44b0*/  @!P6 IMAD.IADD R218, R218, 0x1, -R4 ;  /* 0x00000001dadae824 */ /* 0x000fe200078e0a04 */
[----:B------:R-:W-:Y:S01]  /*44c0*/  ISETP.GE.AND P0, PT, R13, RZ, PT ;  /* 0x000000ff0d00720c */ /* 0x000fe20003f06270 */
[----:B------:R-:W-:Y:S01]  /*44d0*/  IMAD.MOV R9, RZ, RZ, -R7 ;  /* 0x000000ffff097224 */ /* 0x000fe200078e0a07 */
[----:B------:R-:W-:Y:S01]  /*44e0*/  ISETP.GT.U32.AND P6, PT, R4, R216, PT ;  /* 0x000000d80400720c */ /* 0x000fe20003fc4070 */
[----:B------:R-:W-:Y:S01]  /*44f0*/  IMAD.HI.U32 R7, R5, R222, RZ ;  /* 0x000000de05077227 */ /* 0x000fe200078e00ff */
[----:B------:R-:W-:-:S03]  /*4500*/  LOP3.LUT R13, R0, 0x16c, RZ, 0xfc, !PT ;  /* 0x0000016c000d7812 */ /* 0x000fc600078efcff */
[----:B------:R-:W-:Y:S01]  /*4510*/  IMAD R220, R4, R9, R220 ;  /* 0x0000000904dc7224 */ /* 0x000fe200078e02dc */
[----:B------:R-:W-:Y:S01]  /*4520*/  IABS R228, R13 ;  /* 0x0000000d00e47213 */ /* 0x000fe20000000000 */
[----:B------:R-:W-:Y:S02]  /*4530*/  IMAD.MOV R7, RZ, RZ, -R7 ;  /* 0x000000ffff077224 */ /* 0x000fe400078e0a07 */
[----:B------:R-:W-:Y:S01]  /*4540*/  @!P5 IMAD.IADD R214, R214, 0x1, -R4 ;  /* 0x00000001d6d6d824 */ /* 0x000fe200078e0a04 */
[C---:B------:R-:W-:Y:S01]  /*4550*/  ISETP.GT.U32.AND P5, PT, R4.reuse, R220, PT ;  /* 0x000000dc0400720c */ /* 0x040fe20003fa4070 */
[----:B------:R-:W-:Y:S02]  /*4560*/  IMAD R222, R4, R7, R222 ;  /* 0x0000000704de7224 */ /* 0x000fe400078e02de */
[--C-:B------:R-:W-:Y:S01]  /*4570*/  @!P1 IMAD.IADD R210, R210, 0x1, -R4.reuse ;  /* 0x00000001d2d29824 */ /* 0x100fe200078e0a04 */
[----:B------:R-:W-:Y:S01]  /*4580*/  ISETP.GE.AND P1, PT, R12, RZ, PT ;  /* 0x000000ff0c00720c */ /* 0x000fe20003f26270 */
[----:B------:R-:W-:Y:S01]  /*4590*/  @!P6 IMAD.IADD R216, R216, 0x1, -R4 ;  /* 0x00000001d8d8e824 */ /* 0x000fe200078e0a04 */
[----:B------:R-:W-:Y:S01]  /*45a0*/  ISETP.GT.U32.AND P6, PT, R4, R222, PT ;  /* 0x000000de0400720c */ /* 0x000fe20003fc4070 */
[----:B------:R-:W-:Y:S01]  /*45b0*/  IMAD.HI.U32 R7, R5, R224, RZ ;  /* 0x000000e005077227 */ /* 0x000fe200078e00ff */
[----:B------:R-:W-:-:S03]  /*45c0*/  LOP3.LUT R12, R0, 0x168, RZ, 0xfc, !PT ;  /* 0x00000168000c7812 */ /* 0x000fc600078efcff */
        /* <DEDUP_REMOVED lines=8> */
[----:B------:R-:W-:Y:S02]  /*4650*/  @!P6 IMAD.IADD R222, R222, 0x1, -R4 ;  /* 0x00000001dedee824 */ /* 0x000fe400078e0a04 */
[----:B------:R-:W-:Y:S01]  /*4660*/  @!P3 IMAD.MOV R212, RZ, RZ, -R212 ;  /* 0x000000ffffd4b224 */ /* 0x000fe200078e0ad4 */
[C---:B------:R-:W-:Y:S01]  /*4670*/  ISETP.GT.U32.AND P3, PT, R4.reuse, R220, PT ;  /* 0x000000dc0400720c */ /* 0x040fe20003f64070 */
[----:B------:R-:W-:Y:S01]  /*4680*/  IMAD.HI.U32 R7, R5, R226, RZ ;  /* 0x000000e205077227 */ /* 0x000fe200078e00ff */
[----:B------:R-:W-:-:S02]  /*4690*/  ISETP.GT.U32.AND P6, PT, R4, R224, PT ;  /* 0x000000e00400720c */ /* 0x000fc40003fc4070 */
[----:B------:R-:W-:Y:S01]  /*46a0*/  IABS R234, R10 ;  /* 0x0000000a00ea7213 */ /* 0x000fe20000000000 */
[----:B------:R-:W-:Y:S01]  /*46b0*/  @!P4 IMAD.IADD R218, R218, 0x1, -R4 ;  /* 0x00000001dadac824 */ /* 0x000fe200078e0a04 */
[----:B------:R-:W-:Y:S01]  /*46c0*/  ISETP.GE.AND P4, PT, R8, RZ, PT ;  /* 0x000000ff0800720c */ /* 0x000fe20003f86270 */
[----:B------:R-:W-:Y:S01]  /*46d0*/  IMAD.MOV R9, RZ, RZ, -R7 ;  /* 0x000000ffff097224 */ /* 0x000fe200078e0a07 */
[----:B------:R-:W-:Y:S01]  /*46e0*/  LOP3.LUT R8, R0, 0x170, RZ, 0xfc, !PT ;  /* 0x0000017000087812 */ /* 0x000fe200078efcff */
[----:B------:R-:W-:Y:S01]  /*46f0*/  @!P2 IMAD.MOV R214, RZ, RZ, -R214 ;  /* 0x000000ffffd6a224 */ /* 0x000fe200078e0ad6 */
[C---:B------:R-:W-:Y:S01]  /*4700*/  ISETP.GT.U32.AND P2, PT, R4.reuse, R222, PT ;  /* 0x000000de0400720c */ /* 0x040fe20003f44070 */
[----:B------:R-:W-:Y:S01]  /*4710*/  IMAD R226, R4, R9, R226 ;  /* 0x0000000904e27224 */ /* 0x000fe200078e02e2 */
[----:B------:R-:W-:Y:S01]  /*4720*/  IABS R230, R8 ;  /* 0x0000000800e67213 */ /* 0x000fe20000000000 */
[----:B------:R-:W-:Y:S01]  /*4730*/  IMAD.HI.U32 R7, R5, R228, RZ ;  /* 0x000000e405077227 */ /* 0x000fe200078e00ff */
[----:B------:R-:W-:-:S03]  /*4740*/  LOP3.LUT R9, R0, 0x174, RZ, 0xfc, !PT ;  /* 0x0000017400097812 */ /* 0x000fc600078efcff */
[--C-:B------:R-:W-:Y:S01]  /*4750*/  @!P3 IMAD.IADD R220, R220, 0x1, -R4.reuse ;  /* 0x00000001dcdcb824 */ /* 0x100fe200078e0a04 */
[----:B------:R-:W-:Y:S01]  /*4760*/  ISETP.GT.U32.AND P3, PT, R4, R226, PT ;  /* 0x000000e20400720c */ /* 0x000fe20003f64070 */
[----:B------:R-:W-:Y:S01]  /*4770*/  @!P6 IMAD.IADD R224, R224, 0x1, -R4 ;  /* 0x00000001e0e0e824 */ /* 0x000fe200078e0a04 */
[----:B------:R-:W-:Y:S01]  /*4780*/  IABS R232, R9 ;  /* 0x0000000900e87213 */ /* 0x000fe20000000000 */
[----:B------:R-:W-:Y:S01]  /*4790*/  IMAD.MOV R7, RZ, RZ, -R7 ;  /* 0x000000ffff077224 */ /* 0x000fe200078e0a07 */
[----:B------:R-:W-:Y:S01]  /*47a0*/  ISETP.GE.AND P6, PT, R8, RZ, PT ;  /* 0x000000ff0800720c */ /* 0x000fe20003fc6270 */
[----:B------:R-:W-:Y:S01]  /*47b0*/  @!P4 IMAD.MOV R220, RZ, RZ, -R220 ;  /* 0x000000ffffdcc224 */ /* 0x000fe200078e0adc */
[C---:B------:R-:W-:Y:S01]  /*47c0*/  ISETP.GT.U32.AND P4, PT, R4.reuse, R224, PT ;  /* 0x000000e00400720c */ /* 0x040fe20003f84070 */
[----:B------:R-:W-:Y:S02]  /*47d0*/  IMAD R228, R4, R7, R228 ;  /* 0x0000000704e47224 */ /* 0x000fe400078e02e4 */
[----:B------:R-:W-:-:S04]  /*47e0*/  IMAD.HI.U32 R7, R5, R230, RZ ;  /* 0x000000e605077227 */ /* 0x000fc800078e00ff */
[--C-:B------:R-:W-:Y:S01]  /*47f0*/  @!P2 IMAD.IADD R222, R222, 0x1, -R4.reuse ;  /* 0x00000001dedea824 */ /* 0x100fe200078e0a04 */
[----:B------:R-:W-:Y:S01]  /*4800*/  ISETP.GE.AND P2, PT, R13, RZ, PT ;  /* 0x000000ff0d00720c */ /* 0x000fe20003f46270 */
[----:B------:R-:W-:Y:S01]  /*4810*/  IMAD.MOV R7, RZ, RZ, -R7 ;  /* 0x000000ffff077224 */ /* 0x000fe200078e0a07 */
[----:B------:R-:W-:Y:S01]  /*4820*/  LOP3.LUT R13, R0, 0x188, RZ, 0xfc, !PT ;  /* 0x00000188000d7812 */ /* 0x000fe200078efcff */
[----:B------:R-:W-:Y:S02]  /*4830*/  @!P3 IMAD.IADD R226, R226, 0x1, -R4 ;  /* 0x00000001e2e2b824 */ /* 0x000fe400078e0a04 */
[----:B------:R-:W-:Y:S01]  /*4840*/  @!P5 IMAD.MOV R222, RZ, RZ, -R222 ;  /* 0x000000ffffded224 */ /* 0x000fe200078e0ade */
[C---:B------:R-:W-:Y:S01]  /*4850*/  ISETP.GT.U32.AND P5, PT, R4.reuse, R228, PT ;  /* 0x000000e40400720c */ /* 0x040fe20003fa4070 */
[C---:B------:R-:W-:Y:S01]  /*4860*/  IMAD R230, R4.reuse, R7, R230 ;  /* 0x0000000704e67224 */ /* 0x040fe200078e02e6 */
[----:B------:R-:W-:Y:S01]  /*4870*/  ISETP.GT.U32.AND P3, PT, R4, R226, PT ;  /* 0x000000e20400720c */ /* 0x000fe20003f64070 */
[----:B------:R-:W-:Y:S01]  /*4880*/  @!P4 IMAD.IADD R224, R224, 0x1, -R4 ;  /* 0x00000001e0e0c824 */ /* 0x000fe200078e0a04 */
[----:B------:R-:W-:Y:S01]  /*4890*/  IABS R244, R13 ;  /* 0x0000000d00f47213 */ /* 0x000fe20000000000 */
[----:B------:R-:W-:Y:S01]  /*48a0*/  @!P0 IMAD.MOV R218, RZ, RZ, -R218 ;  /* 0x000000ffffda8224 */ /* 0x000fe200078e0ada */
[----:B------:R-:W-:Y:S01]  /*48b0*/  ISETP.GT.U32.AND P4, PT, R4, R230, PT ;  /* 0x000000e60400720c */ /* 0x000fe20003f84070 */
[----:B------:R-:W-:Y:S01]  /*48c0*/  IMAD.HI.U32 R7, R5, R232, RZ ;  /* 0x000000e805077227 */ /* 0x000fe200078e00ff */
[----:B------:R-:W-:-:S02]  /*48d0*/  ISETP.GE.AND P0, PT, R12, RZ, PT ;  /* 0x000000ff0c00720c */ /* 0x000fc40003f06270 */
[----:B------:R-:W-:Y:S01]  /*48e0*/  LOP3.LUT R12, R0, 0x17c, RZ, 0xfc, !PT ;  /* 0x0000017c000c7812 */ /* 0x000fe200078efcff */
[----:B------:R-:W-:Y:S01]  /*48f0*/  @!P1 IMAD.MOV R216, RZ, RZ, -R216 ;  /* 0x000000ffffd89224 */ /* 0x000fe200078e0ad8 */
[----:B------:R-:W-:Y:S01]  /*4900*/  ISETP.GE.AND P1, PT, R11, RZ, PT ;  /* 0x000000ff0b00720c */ /* 0x000fe20003f26270 */
[--C-:B------:R-:W-:Y:S01]  /*4910*/  @!P5 IMAD.IADD R228, R228, 0x1, -R4.reuse ;  /* 0x00000001e4e4d824 */ /* 0x100fe200078e0a04 */
[----:B------:R-:W-:Y:S01]  /*4920*/  IABS R236, R12 ;  /* 0x0000000c00ec7213 */ /* 0x000fe20000000000 */
[--C-:B------:R-:W-:Y:S01]  /*4930*/  @!P3 IMAD.IADD R226, R226, 0x1, -R4.reuse ;  /* 0x00000001e2e2b824 */ /* 0x100fe200078e0a04 */
[----:B------:R-:W-:Y:S01]  /*4940*/  ISETP.GE.AND P3, PT, R9, RZ, PT ;  /* 0x000000ff0900720c */ /* 0x000fe20003f66270 */
[----:B------:R-:W-:Y:S01]  /*4950*/  IMAD.HI.U32 R8, R5, R234, RZ ;  /* 0x000000ea05087227 */ /* 0x000fe200078e00ff */
[----:B------:R-:W-:Y:S02]  /*4960*/  ISETP.GE.AND P5, PT, R10, RZ, PT ;  /* 0x000000ff0a00720c */ /* 0x000fe40003fa6270 */
[----:B------:R-:W-:Y:S01]  /*4970*/  LOP3.LUT R10, R0, 0x180, RZ, 0xfc, !PT ;  /* 0x00000180000a7812 */ /* 0x000fe200078efcff */
[----:B------:R-:W-:Y:S01]  /*4980*/  @!P4 IMAD.IADD R230, R230, 0x1, -R4 ;  /* 0x00000001e6e6c824 */ /* 0x000fe200078e0a04 */
[----:B------:R-:W-:Y:S01]  /*4990*/  ISETP.GT.U32.AND P4, PT, R4, R228, PT ;  /* 0x000000e40400720c */ /* 0x000fe20003f84070 */
[----:B------:R-:W-:Y:S01]  /*49a0*/  IMAD.MOV R9, RZ, RZ, -R7 ;  /* 0x000000ffff097224 */ /* 0x000fe200078e0a07 */
[----:B------:R-:W-:Y:S01]  /*49b0*/  IABS R238, R10 ;  /* 0x0000000a00ee7213 */ /* 0x000fe20000000000 */
[----:B------:R-:W-:-:S02]  /*49c0*/  IMAD.MOV R11, RZ, RZ, -R8 ;  /* 0x000000ffff0b7224 */ /* 0x000fc400078e0a08 */
[C---:B------:R-:W-:Y:S02]  /*49d0*/  IMAD R232, R4.reuse, R9, R232 ;  /* 0x0000000904e87224 */ /* 0x040fe400078e02e8 */
[----:B------:R-:W-:Y:S01]  /*49e0*/  IMAD R234, R4, R11, R234 ;  /* 0x0000000b04ea7224 */ /* 0x000fe200078e02ea */
[----:B------:R-:W-:Y:S01]  /*49f0*/  LOP3.LUT R11, R0, 0x184, RZ, 0xfc, !PT ;  /* 0x00000184000b7812 */ /* 0x000fe200078efcff */
[----:B------:R-:W-:Y:S01]  /*4a00*/  @!P0 IMAD.MOV R226, RZ, RZ, -R226 ;  /* 0x000000ffffe28224 */ /* 0x000fe200078e0ae2 */
[C---:B------:R-:W-:Y:S01]  /*4a10*/  ISETP.GT.U32.AND P0, PT, R4.reuse, R232, PT ;  /* 0x000000e80400720c */ /* 0x040fe20003f04070 */
[----:B------:R-:W-:Y:S01]  /*4a20*/  @!P1 IMAD.MOV R224, RZ, RZ, -R224 ;  /* 0x000000ffffe09224 */ /* 0x000fe200078e0ae0 */
[----:B------:R-:W-:Y:S01]  /*4a30*/  ISETP.GT.U32.AND P1, PT, R4, R230, PT ;  /* 0x000000e60400720c */ /* 0x000fe20003f24070 */
[----:B------:R-:W-:Y:S01]  /*4a40*/  @!P4 IMAD.IADD R228, R228, 0x1, -R4 ;  /* 0x00000001e4e4c824 */ /* 0x000fe200078e0a04 */
[----:B------:R-:W-:Y:S01]  /*4a50*/  ISETP.GT.U32.AND P4, PT, R4, R234, PT ;  /* 0x000000ea0400720c */ /* 0x000fe20003f84070 */
[----:B------:R-:W-:Y:S01]  /*4a60*/  IMAD.HI.U32 R7, R5, R236, RZ ;  /* 0x000000ec05077227 */ /* 0x000fe200078e00ff */
[----:B------:R-:W-:-:S03]  /*4a70*/  IABS R240, R11 ;  /* 0x0000000b00f07213 */ /* 0x000fc60000000000 */
[----:B------:R-:W-:Y:S02]  /*4a80*/  IMAD.MOV R7, RZ, RZ, -R7 ;  /* 0x000000ffff077224 */ /* 0x000fe400078e0a07 */
[----:B------:R-:W-:Y:S02]  /*4a90*/  @!P2 IMAD.MOV R228, RZ, RZ, -R228 ;  /* 0x000000ffffe4a224 */ /* 0x000fe400078e0ae4 */
[----:B------:R-:W-:Y:S01]  /*4aa0*/  @!P0 IMAD.IADD R232, R232, 0x1, -R4 ;  /* 0x00000001e8e88824 */ /* 0x000fe200078e0a04 */
[----:B------:R-:W-:Y:S01]  /*4ab0*/  ISETP.GE.AND P0, PT, R12, RZ, PT ;  /* 0x000000ff0c00720c */ /* 0x000fe20003f06270 */
[----:B------:R-:W-:Y:S01]  /*4ac0*/  IMAD R236, R4, R7, R236 ;  /* 0x0000000704ec7224 */ /* 0x000fe200078e02ec */
[----:B------:R-:W-:Y:S01]  /*4ad0*/  LOP3.LUT R12, R0, 0x1b4, RZ, 0xfc, !PT ;  /* 0x000001b4000c7812 */ /* 0x000fe200078efcff */
[--C-:B------:R-:W-:Y:S01]  /*4ae0*/  @!P4 IMAD.IADD R234, R234, 0x1, -R4.reuse ;  /* 0x00000001eaeac824 */ /* 0x100fe200078e0a04 */
[----:B------:R-:W-:Y:S01]  /*4af0*/  ISETP.GT.U32.AND P4, PT, R4, R232, PT ;  /* 0x000000e80400720c */ /* 0x000fe20003f84070 */
[----:B------:R-:W-:Y:S01]  /*4b00*/  @!P1 IMAD.IADD R230, R230, 0x1, -R4 ;  /* 0x00000001e6e69824 */ /* 0x000fe200078e0a04 */
[C---:B------:R-:W-:Y:S01]  /*4b10*/  ISETP.GT.U32.AND P1, PT, R4.reuse, R236, PT ;  /* 0x000000ec0400720c */ /* 0x040fe20003f24070 */
[----:B------:R-:W-:Y:S01]  /*4b20*/  IMAD.HI.U32 R7, R5, R238, RZ ;  /* 0x000000ee05077227 */ /* 0x000fe200078e00ff */
[----:B------:R-:W-:-:S02]  /*4b30*/  ISETP.GT.U32.AND P2, PT, R4, R234, PT ;  /* 0x000000ea0400720c */ /* 0x000fc40003f44070 */
[----:B------:R-:W-:Y:S01]  /*4b40*/  IABS R90, R12 ;  /* 0x0000000c005a7213 */ /* 0x000fe20000000000 */
[----:B------:R-:W-:Y:S02]  /*4b50*/  IMAD.MOV R7, RZ, RZ, -R7 ;  /* 0x000000ffff077224 */ /* 0x000fe400078e0a07 */
[----:B------:R-:W-:-:S04]  /*4b60*/  IMAD.HI.U32 R8, R5, R240, RZ ;  /* 0x000000f005087227 */ /* 0x000fc800078e00ff */
[----:B------:R-:W-:Y:S02]  /*4b70*/  IMAD R238, R4, R7, R238 ;  /* 0x0000000704ee7224 */ /* 0x000fe400078e02ee */
[----:B------:R-:W-:Y:S02]  /*4b80*/  IMAD.MOV R9, RZ, RZ, -R8 ;  /* 0x000000ffff097224 */ /* 0x000fe400078e0a08 */
[--C-:B------:R-:W-:Y:S01]  /*4b90*/  @!P4 IMAD.IADD R232, R232, 0x1, -R4.reuse ;  /* 0x00000001e8e8c824 */ /* 0x100fe200078e0a04 */
[----:B------:R-:W-:Y:S01]  /*4ba0*/  ISETP.GT.U32.AND P4, PT, R4, R238, PT ;  /* 0x000000ee0400720c */ /* 0x000fe20003f84070 */
[----:B------:R-:W-:Y:S02]  /*4bb0*/  @!P1 IMAD.IADD R236, R236, 0x1, -R4 ;  /* 0x00000001ecec9824 */ /* 0x000fe400078e0a04 */
[----:B------:R-:W-:-:S03]  /*4bc0*/  IMAD.HI.U32 R7, R5, R244, RZ ;  /* 0x000000f405077227 */ /* 0x000fc600078e00ff */
[C---:B------:R-:W-:Y:S01]  /*4bd0*/  ISETP.GT.U32.AND P1, PT, R4.reuse, R236, PT ;  /* 0x000000ec0400720c */ /* 0x040fe20003f24070 */
[----:B------:R-:W-:Y:S02]  /*4be0*/  IMAD R240, R4, R9, R240 ;  /* 0x0000000904f07224 */ /* 0x000fe400078e02f0 */
[----:B------:R-:W-:Y:S02]  /*4bf0*/  IMAD.MOV R7, RZ, RZ, -R7 ;  /* 0x000000ffff077224 */ /* 0x000fe400078e0a07 */
[----:B------:R-:W-:Y:S01]  /*4c00*/  @!P2 IMAD.IADD R234, R234, 0x1, -R4 ;  /* 0x00000001eaeaa824 */ /* 0x000fe200078e0a04 */
[C---:B------:R-:W-:Y:S01]  /*4c10*/  ISETP.GT.U32.AND P2, PT, R4.reuse, R240, PT ;  /* 0x000000f00400720c */ /* 0x040fe20003f44070 */
[----:B------:R-:W-:Y:S02]  /*4c20*/  IMAD R244, R4, R7, R244 ;  /* 0x0000000704f47224 */ /* 0x000fe400078e02f4 */
[----:B------:R-:W-:-:S04]  /*4c30*/  IMAD.HI.U32 R8, R5, R246, RZ ;  /* 0x000000f605087227 */ /* 0x000fc800078e00ff */
[----:B------:R-:W-:Y:S01]  /*4c40*/  @!P4 IMAD.IADD R238, R238, 0x1, -R4 ;  /* 0x00000001eeeec824 */ /* 0x000fe200078e0a04 */
[----:B------:R-:W-:Y:S01]  /*4c50*/  ISETP.GT.U32.AND P4, PT, R4, R244, PT ;  /* 0x000000f40400720c */ /* 0x000fe20003f84070 */
[----:B------:R-:W-:Y:S02]  /*4c60*/  IMAD.MOV R9, RZ, RZ, -R8 ;  /* 0x000000ffff097224 */ /* 0x000fe400078e0a08 */
[----:B------:R-:W-:Y:S01]  /*4c70*/  @!P1 IMAD.IADD R236, R236, 0x1, -R4 ;  /* 0x00000001ecec9824 */ /* 0x000fe200078e0a04 */
[----:B------:R-:W-:Y:S01]  /*4c80*/  ISETP.GE.AND P1, PT, R11, RZ, PT ;  /* 0x000000ff0b00720c */ /* 0x000fe20003f26270 */
[----:B------:R-:W-:Y:S01]  /*4c90*/  IMAD R246, R4, R9, R246 ;  /* 0x0000000904f67224 */ /* 0x000fe200078e02f6 */
[----:B------:R-:W-:Y:S01]  /*4ca0*/  LOP3.LUT R11, R0, 0x194, RZ, 0xfc, !PT ;  /* 0x00000194000b7812 */ /* 0x000fe200078efcff */
[----:B------:R-:W-:Y:S02]  /*4cb0*/  @!P2 IMAD.IADD R240, R240, 0x1, -R4 ;  /* 0x00000001f0f0a824 */ /* 0x000fe400078e0a04 */
[----:B------:R-:W-:Y:S01]  /*4cc0*/  @!P6 IMAD.MOV R230, RZ, RZ, -R230 ;  /* 0x000000ffffe6e224 */ /* 0x000fe200078e0ae6 */
[----:B------:R-:W-:Y:S01]  /*4cd0*/  ISETP.GE.AND P6, PT, R10, RZ, PT ;  /* 0x000000ff0a00720c */ /* 0x000fe20003fc6270 */
[----:B------:R-:W-:Y:S01]  /*4ce0*/  @!P5 IMAD.MOV R234, RZ, RZ, -R234 ;  /* 0x000000ffffead224 */ /* 0x000fe200078e0aea */
[----:B------:R-:W-:Y:S01]  /*4cf0*/  ISETP.GT.U32.AND P5, PT, R4, R246, PT ;  /* 0x000000f60400720c */ /* 0x000fe20003fa4070 */
[----:B------:R-:W-:Y:S01]  /*4d00*/  @!P4 IMAD.IADD R244, R244, 0x1, -R4 ;  /* 0x00000001f4f4c824 */ /* 0x000fe200078e0a04 */
[----:B------:R-:W-:Y:S01]  /*4d10*/  LOP3.LUT R10, R0, 0x190, RZ, 0xfc, !PT ;  /* 0x00000190000a7812 */ /* 0x000fe200078efcff */
[----:B------:R-:W-:Y:S01]  /*4d20*/  @!P0 IMAD.MOV R236, RZ, RZ, -R236 ;  /* 0x000000ffffec8224 */ /* 0x000fe200078e0aec */
[----:B------:R-:W-:Y:S01]  /*4d30*/  IABS R250, R11 ;  /* 0x0000000b00fa7213 */ /* 0x000fe20000000000 */
[----:B------:R-:W-:Y:S01]  /*4d40*/  @!P3 IMAD.MOV R232, RZ, RZ, -R232 ;  /* 0x000000ffffe8b224 */ /* 0x000fe200078e0ae8 */
[----:B------:R-:W-:-:S02]  /*4d50*/  ISETP.GT.U32.AND P2, PT, R4, R240, PT ;  /* 0x000000f00400720c */ /* 0x000fc40003f44070 */
[----:B------:R-:W-:Y:S01]  /*4d60*/  IABS R248, R10 ;  /* 0x0000000a00f87213 */ /* 0x000fe20000000000 */
[----:B------:R-:W-:Y:S01]  /*4d70*/  IMAD.HI.U32 R8, R5, R250, RZ ;  /* 0x000000fa05087227 */ /* 0x000fe200078e00ff */
[C---:B------:R-:W-:Y:S02]  /*4d80*/  ISETP.GT.U32.AND P4, PT, R4.reuse, R244, PT ;  /* 0x000000f40400720c */ /* 0x040fe40003f84070 */
[----:B------:R-:W-:Y:S01]  /*4d90*/  ISETP.GE.AND P0, PT, R13, RZ, PT ;  /* 0x000000ff0d00720c */ /* 0x000fe20003f06270 */
[----:B------:R-:W-:Y:S01]  /*4da0*/  IMAD.HI.U32 R7, R5, R248, RZ ;  /* 0x000000f805077227 */ /* 0x000fe200078e00ff */
[----:B------:R-:W-:Y:S02]  /*4db0*/  ISETP.GT.U32.AND P3, PT, R4, R238, PT ;  /* 0x000000ee0400720c */ /* 0x000fe40003f64070 */
[C---:B------:R-:W-:Y:S01]  /*4dc0*/  LOP3.LUT R13, R0.reuse, 0x1b8, RZ, 0xfc, !PT ;  /* 0x000001b8000d7812 */ /* 0x040fe200078efcff */
        /* <DEDUP_REMOVED lines=9> */
[----:B------:R-:W-:Y:S01]  /*4e60*/  LOP3.LUT R9, R0, 0x1a4, RZ, 0xfc, !PT ;  /* 0x000001a400097812 */ /* 0x000fe200078efcff */
[----:B------:R-:W-:Y:S01]  /*4e70*/  IMAD R248, R4, R7, R248 ;  /* 0x0000000704f87224 */ /* 0x000fe200078e02f8 */
[----:B------:R-:W-:Y:S01]  /*4e80*/  LOP3.LUT R7, R0, 0x198, RZ, 0xfc, !PT ;  /* 0x0000019800077812 */ /* 0x000fe200078efcff */
[----:B------:R-:W-:Y:S01]  /*4e90*/  @!P1 IMAD.MOV R240, RZ, RZ, -R240 ;  /* 0x000000fffff09224 */ /* 0x000fe200078e0af0 */
[----:B------:R-:W-:Y:S01]  /*4ea0*/  ISETP.GT.U32.AND P1, PT, R4, R250, PT ;  /* 0x000000fa0400720c */ /* 0x000fe20003f24070 */
[--C-:B------:R-:W-:Y:S01]  /*4eb0*/  @!P4 IMAD.IADD R244, R244, 0x1, -R4.reuse ;  /* 0x00000001f4f4c824 */ /* 0x100fe200078e0a04 */
[----:B------:R-:W-:Y:S01]  /*4ec0*/  ISETP.GT.U32.AND P4, PT, R4, R248, PT ;  /* 0x000000f80400720c */ /* 0x000fe20003f84070 */
[----:B------:R-:W-:Y:S01]  /*4ed0*/  @!P3 IMAD.IADD R238, R238, 0x1, -R4 ;  /* 0x00000001eeeeb824 */ /* 0x000fe200078e0a04 */
[----:B------:R-:W-:Y:S01]  /*4ee0*/  IABS R59, R7 ;  /* 0x00000007003b7213 */ /* 0x000fe20000000000 */
[----:B------:R-:W-:Y:S01]  /*4ef0*/  @!P0 IMAD.MOV R244, RZ, RZ, -R244 ;  /* 0x000000fffff48224 */ /* 0x000fe200078e0af4 */
[----:B------:R-:W-:Y:S01]  /*4f00*/  ISETP.GE.AND P0, PT, R7, RZ, PT ;  /* 0x000000ff0700720c */ /* 0x000fe20003f06270 */
[----:B------:R-:W-:Y:S01]  /*4f10*/  @!P5 IMAD.IADD R246, R246, 0x1, -R4 ;  /* 0x00000001f6f6d824 */ /* 0x000fe200078e0a04 */
[----:B------:R-:W-:Y:S01]  /*4f20*/  LOP3.LUT R7, R0, 0x19c, RZ, 0xfc, !PT ;  /* 0x0000019c00077812 */ /* 0x000fe200078efcff */
[----:B------:R-:W-:Y:S01]  /*4f30*/  @!P6 IMAD.MOV R238, RZ, RZ, -R238 ;  /* 0x000000ffffeee224 */ /* 0x000fe200078e0aee */
[----:B------:R-:W-:-:S02]  /*4f40*/  ISETP.GE.AND P6, PT, R11, RZ, PT ;  /* 0x000000ff0b00720c */ /* 0x000fc40003fc6270 */
[----:B------:R-:W-:Y:S01]  /*4f50*/  ISETP.GE.AND P5, PT, R7, RZ, PT ;  /* 0x000000ff0700720c */ /* 0x000fe20003fa6270 */
[--C-:B------:R-:W-:Y:S01]  /*4f60*/  @!P1 IMAD.IADD R250, R250, 0x1, -R4.reuse ;  /* 0x00000001fafa9824 */ /* 0x100fe200078e0a04 */
[----:B------:R-:W-:Y:S01]  /*4f70*/  IABS R61, R7 ;  /* 0x00000007003d7213 */ /* 0x000fe20000000000 */
[----:B------:R-:W-:Y:S01]  /*4f80*/  IMAD.HI.U32 R7, R5, R59, RZ ;  /* 0x0000003b05077227 */ /* 0x000fe200078e00ff */
[----:B------:R-:W-:Y:S02]  /*4f90*/  ISETP.GE.AND P3, PT, R15, RZ, PT ;  /* 0x000000ff0f00720c */ /* 0x000fe40003f66270 */
[----:B------:R-:W-:Y:S01]  /*4fa0*/  ISETP.GT.U32.AND P1, PT, R4, R250, PT ;  /* 0x000000fa0400720c */ /* 0x000fe20003f24070 */
[----:B------:R-:W-:Y:S01]  /*4fb0*/  @!P4 IMAD.IADD R248, R248, 0x1, -R4 ;  /* 0x00000001f8f8c824 */ /* 0x000fe200078e0a04 */
[----:B------:R-:W-:Y:S01]  /*4fc0*/  IABS R65, R9 ;  /* 0x0000000900417213 */ /* 0x000fe20000000000 */
[----:B------:R-:W-:Y:S01]  /*4fd0*/  IMAD.MOV R7, RZ, RZ, -R7 ;  /* 0x000000ffff077224 */ /* 0x000fe200078e0a07 */
[----:B------:R-:W-:-:S02]  /*4fe0*/  ISETP.GE.AND P2, PT, R10, RZ, PT ;  /* 0x000000ff0a00720c */ /* 0x000fc40003f46270 */
[C---:B------:R-:W-:Y:S01]  /*4ff0*/  ISETP.GT.U32.AND P4, PT, R4.reuse, R248, PT ;  /* 0x000000f80400720c */ /* 0x040fe20003f84070 */
[----:B------:R-:W-:Y:S01]  /*5000*/  IMAD R59, R4, R7, R59 ;  /* 0x00000007043b7224 */ /* 0x000fe200078e023b */
[C---:B------:R-:W-:Y:S01]  /*5010*/  LOP3.LUT R10, R0.reuse, 0x1ac, RZ, 0xfc, !PT ;  /* 0x000001ac000a7812 */ /* 0x040fe200078efcff */
[----:B------:R-:W-:Y:S01]  /*5020*/  IMAD.HI.U32 R7, R5, R61, RZ ;  /* 0x0000003d05077227 */ /* 0x000fe200078e00ff */
[----:B------:R-:W-:Y:S02]  /*5030*/  LOP3.LUT R11, R0, 0x1b0, RZ, 0xfc, !PT ;  /* 0x000001b0000b7812 */ /* 0x000fe400078efcff */
[----:B------:R-:W-:Y:S01]  /*5040*/  IABS R73, R10 ;  /* 0x0000000a00497213 */ /* 0x000fe20000000000 */
[----:B------:R-:W-:Y:S01]  /*5050*/  IMAD.MOV R7, RZ, RZ, -R7 ;  /* 0x000000ffff077224 */ /* 0x000fe200078e0a07 */
[----:B------:R-:W-:Y:S01]  /*5060*/  IABS R75, R11 ;  /* 0x0000000b004b7213 */ /* 0x000fe20000000000 */
[--C-:B------:R-:W-:Y:S01]  /*5070*/  @!P1 IMAD.IADD R250, R250, 0x1, -R4.reuse ;  /* 0x00000001fafa9824 */ /* 0x100fe200078e0a04 */
[----:B------:R-:W-:Y:S01]  /*5080*/  ISETP.GE.AND P1, PT, R9, RZ, PT ;  /* 0x000000ff0900720c */ /* 0x000fe20003f26270 */
[----:B------:R-:W-:Y:S01]  /*5090*/  IMAD R61, R4, R7, R61 ;  /* 0x00000007043d7224 */ /* 0x000fe200078e023d */
[----:B------:R-:W-:Y:S01]  /*50a0*/  LOP3.LUT R15, R0, 0x1c0, RZ, 0xfc, !PT ;  /* 0x000001c0000f7812 */ /* 0x000fe200078efcff */
[----:B------:R-:W-:Y:S01]  /*50b0*/  @!P4 IMAD.IADD R248, R248, 0x1, -R4 ;  /* 0x00000001f8f8c824 */ /* 0x000fe200078e0a04 */
[C---:B------:R-:W-:Y:S01]  /*50c0*/  ISETP.GT.U32.AND P4, PT, R4.reuse, R59, PT ;  /* 0x0000003b0400720c */ /* 0x040fe20003f84070 */
[----:B------:R-:W-:Y:S01]  /*50d0*/  @!P6 IMAD.MOV R250, RZ, RZ, -R250 ;  /* 0x000000fffffae224 */ /* 0x000fe200078e0afa */
[----:B------:R-:W-:Y:S01]  /*50e0*/  ISETP.GT.U32.AND P6, PT, R4, R61, PT ;  /* 0x0000003d0400720c */ /* 0x000fe20003fc4070 */
[----:B------:R-:W-:Y:S01]  /*50f0*/  @!P3 IMAD.MOV R246, RZ, RZ, -R246 ;  /* 0x000000fffff6b224 */ /* 0x000fe200078e0af6 */
[----:B------:R-:W-:Y:S01]  /*5100*/  ISETP.GE.AND P3, PT, R8, RZ, PT ;  /* 0x000000ff0800720c */ /* 0x000fe20003f66270 */
[----:B------:R-:W-:Y:S01]  /*5110*/  IMAD.HI.U32 R8, R5, R63, RZ ;  /* 0x0000003f05087227 */ /* 0x000fe200078e00ff */
[----:B------:R-:W-:-:S03]  /*5120*/  IABS R84, R15 ;  /* 0x0000000f00547213 */ /* 0x000fc60000000000 */
[----:B------:R-:W-:Y:S02]  /*5130*/  IMAD.MOV R8, RZ, RZ, -R8 ;  /* 0x000000ffff087224 */ /* 0x000fe400078e0a08 */
[----:B------:R-:W-:-:S04]  /*5140*/  IMAD.HI.U32 R7, R5, R65, RZ ;  /* 0x0000004105077227 */ /* 0x000fc800078e00ff */
[----:B------:R-:W-:Y:S01]  /*5150*/  IMAD R63, R4, R8, R63 ;  /* 0x00000008043f7224 */ /* 0x000fe200078e023f */
[----:B------:R-:W-:Y:S01]  /*5160*/  LOP3.LUT R8, R0, 0x1a8, RZ, 0xfc, !PT ;  /* 0x000001a800087812 */ /* 0x000fe200078efcff */
[--C-:B------:R-:W-:Y:S02]  /*5170*/  @!P4 IMAD.IADD R59, R59, 0x1, -R4.reuse ;  /* 0x000000013b3bc824 */ /* 0x100fe400078e0a04 */
[----:B------:R-:W-:Y:S01]  /*5180*/  @!P6 IMAD.IADD R61, R61, 0x1, -R4 ;  /* 0x000000013d3de824 */ /* 0x000fe200078e0a04 */
[----:B------:R-:W-:Y:S01]  /*5190*/  IABS R69, R8 ;  /* 0x0000000800457213 */ /* 0x000fe20000000000 */
[----:B------:R-:W-:Y:S01]  /*51a0*/  IMAD.MOV R7, RZ, RZ, -R7 ;  /* 0x000000ffff077224 */ /* 0x000fe200078e0a07 */
[C---:B------:R-:W-:Y:S01]  /*51b0*/  ISETP.GT.U32.AND P4, PT, R4.reuse, R59, PT ;  /* 0x0000003b0400720c */ /* 0x040fe20003f84070 */
[----:B------:R-:W-:Y:S01]  /*51c0*/  @!P2 IMAD.MOV R248, RZ, RZ, -R248 ;  /* 0x000000fffff8a224 */ /* 0x000fe200078e0af8 */
[C---:B------:R-:W-:Y:S01]  /*51d0*/  ISETP.GT.U32.AND P6, PT, R4.reuse, R61, PT ;  /* 0x0000003d0400720c */ /* 0x040fe20003fc4070 */
[----:B------:R-:W-:Y:S01]  /*51e0*/  IMAD R65, R4, R7, R65 ;  /* 0x0000000704417224 */ /* 0x000fe200078e0241 */
[----:B------:R-:W-:Y:S01]  /*51f0*/  ISETP.GE.AND P2, PT, R8, RZ, PT ;  /* 0x000000ff0800720c */ /* 0x000fe20003f46270 */
[----:B------:R-:W-:-:S04]  /*5200*/  IMAD.HI.U32 R7, R5, R69, RZ ;  /* 0x0000004505077227 */ /* 0x000fc800078e00ff */
[----:B------:R-:W-:Y:S02]  /*5210*/  IMAD.MOV R7, RZ, RZ, -R7 ;  /* 0x000000ffff077224 */ /* 0x000fe400078e0a07 */
[----:B------:R-:W-:-:S04]  /*5220*/  IMAD.HI.U32 R8, R5, R73, RZ ;  /* 0x0000004905087227 */ /* 0x000fc800078e00ff */
[--C-:B------:R-:W-:Y:S01]  /*5230*/  @!P4 IMAD.IADD R59, R59, 0x1, -R4.reuse ;  /* 0x000000013b3bc824 */ /* 0x100fe200078e0a04 */
[C---:B------:R-:W-:Y:S01]  /*5240*/  ISETP.GT.U32.AND P4, PT, R4.reuse, R63, PT ;  /* 0x0000003f0400720c */ /* 0x040fe20003f84070 */
[C---:B------:R-:W-:Y:S02]  /*5250*/  IMAD R69, R4.reuse, R7, R69 ;  /* 0x0000000704457224 */ /* 0x040fe400078e0245 */
[----:B------:R-:W-:Y:S01]  /*5260*/  @!P6 IMAD.IADD R61, R61, 0x1, -R4 ;  /* 0x000000013d3de824 */ /* 0x000fe200078e0a04 */
[C---:B------:R-:W-:Y:S01]  /*5270*/  ISETP.GT.U32.AND P6, PT, R4.reuse, R65, PT ;  /* 0x000000410400720c */ /* 0x040fe20003fc4070 */
[----:B------:R-:W-:Y:S01]  /*5280*/  @!P0 IMAD.MOV R59, RZ, RZ, -R59 ;  /* 0x000000ffff3b8224 */ /* 0x000fe200078e0a3b */
[----:B------:R-:W-:Y:S01]  /*5290*/  ISETP.GT.U32.AND P0, PT, R4, R69, PT ;  /* 0x000000450400720c */ /* 0x000fe20003f04070 */
[----:B------:R-:W-:Y:S02]  /*52a0*/  IMAD.MOV R8, RZ, RZ, -R8 ;  /* 0x000000ffff087224 */ /* 0x000fe400078e0a08 */
[----:B------:R-:W-:-:S04]  /*52b0*/  IMAD.HI.U32 R7, R5, R75, RZ ;  /* 0x0000004b05077227 */ /* 0x000fc800078e00ff */
[C---:B------:R-:W-:Y:S02]  /*52c0*/  IMAD R73, R4.reuse, R8, R73 ;  /* 0x0000000804497224 */ /* 0x040fe400078e0249 */
[--C-:B------:R-:W-:Y:S02]  /*52d0*/  @!P4 IMAD.IADD R63, R63, 0x1, -R4.reuse ;  /* 0x000000013f3fc824 */ /* 0x100fe400078e0a04 */
[--C-:B------:R-:W-:Y:S02]  /*52e0*/  @!P6 IMAD.IADD R65, R65, 0x1, -R4.reuse ;  /* 0x000000014141e824 */ /* 0x100fe400078e0a04 */
[----:B------:R-:W-:Y:S01]  /*52f0*/  @!P0 IMAD.IADD R69, R69, 0x1, -R4 ;  /* 0x0000000145458824 */ /* 0x000fe200078e0a04 */
[C---:B------:R-:W-:Y:S01]  /*5300*/  ISETP.GT.U32.AND P4, PT, R4.reuse, R63, PT ;  /* 0x0000003f0400720c */ /* 0x040fe20003f84070 */
[----:B------:R-:W-:Y:S01]  /*5310*/  IMAD.MOV R8, RZ, RZ, -R7 ;  /* 0x000000ffff087224 */ /* 0x000fe200078e0a07 */
[----:B------:R-:W-:Y:S01]  /*5320*/  ISETP.GT.U32.AND P0, PT, R4, R65, PT ;  /* 0x000000410400720c */ /* 0x000fe20003f04070 */
[----:B------:R-:W-:-:S04]  /*5330*/  IMAD.HI.U32 R7, R5, R90, RZ ;  /* 0x0000005a05077227 */ /* 0x000fc800078e00ff */
[----:B------:R-:W-:Y:S02]  /*5340*/  IMAD.MOV R7, RZ, RZ, -R7 ;  /* 0x000000ffff077224 */ /* 0x000fe400078e0a07 */
[----:B------:R-:W-:Y:S01]  /*5350*/  @!P5 IMAD.MOV R61, RZ, RZ, -R61 ;  /* 0x000000ffff3dd224 */ /* 0x000fe200078e0a3d */
[C---:B------:R-:W-:Y:S01]  /*5360*/  ISETP.GT.U32.AND P5, PT, R4.reuse, R73, PT ;  /* 0x000000490400720c */ /* 0x040fe20003fa4070 */
[----:B------:R-:W-:Y:S02]  /*5370*/  IMAD R90, R4, R7, R90 ;  /* 0x00000007045a7224 */ /* 0x000fe400078e025a */
        /* <DEDUP_REMOVED lines=9> */
[C---:B------:R-:W-:Y:S01]  /*5410*/  ISETP.GT.U32.AND P6, PT, R4.reuse, R75, PT ;  /* 0x0000004b0400720c */ /* 0x040fe20003fc4070 */
[----:B------:R-:W-:Y:S01]  /*5420*/  @!P3 IMAD.MOV R63, RZ, RZ, -R63 ;  /* 0x000000ffff3fb224 */ /* 0x000fe200078e0a3f */
[C---:B------:R-:W-:Y:S01]  /*5430*/  ISETP.GT.U32.AND P5, PT, R4.reuse, R69, PT ;  /* 0x000000450400720c */ /* 0x040fe20003fa4070 */
[----:B------:R-:W-:Y:S01]  /*5440*/  IMAD.HI.U32 R7, R5, R26, RZ ;  /* 0x0000001a05077227 */ /* 0x000fe200078e00ff */
[----:B------:R-:W-:-:S03]  /*5450*/  ISETP.GT.U32.AND P3, PT, R4, R73, PT ;  /* 0x000000490400720c */ /* 0x000fc60003f64070 */
[----:B------:R-:W-:Y:S01]  /*5460*/  @!P0 IMAD.IADD R90, R90, 0x1, -R4 ;  /* 0x000000015a5a8824 */ /* 0x000fe200078e0a04 */
[----:B------:R-:W-:Y:S01]  /*5470*/  ISETP.GE.AND P0, PT, R12, RZ, PT ;  /* 0x000000ff0c00720c */ /* 0x000fe20003f06270 */
[----:B------:R-:W-:Y:S02]  /*5480*/  @!P1 IMAD.MOV R65, RZ, RZ, -R65 ;  /* 0x000000ffff419224 */ /* 0x000fe400078e0a41 */
[----:B------:R-:W-:Y:S01]  /*5490*/  IMAD.MOV R9, RZ, RZ, -R8 ;  /* 0x000000ffff097224 */ /* 0x000fe200078e0a08 */
[----:B------:R-:W-:Y:S01]  /*54a0*/  ISETP.GT.U32.AND P1, PT, R4, R90, PT ;  /* 0x0000005a0400720c */ /* 0x000fe20003f24070 */
[----:B------:R-:W-:Y:S02]  /*54b0*/  IMAD.MOV R7, RZ, RZ, -R7 ;  /* 0x000000ffff077224 */ /* 0x000fe400078e0a07 */
[----:B------:R-:W-:-:S04]  /*54c0*/  IMAD.HI.U32 R8, R5, R24, RZ ;  /* 0x0000001805087227 */ /* 0x000fc800078e00ff */
[C---:B------:R-:W-:Y:S02]  /*54d0*/  IMAD R86, R4.reuse, R9, R86 ;  /* 0x0000000904567224 */ /* 0x040fe400078e0256 */
[----:B------:R-:W-:Y:S02]  /*54e0*/  IMAD R26, R4, R7, R26 ;  /* 0x00000007041a7224 */ /* 0x000fe400078e021a */
[----:B------:R-:W-:-:S04]  /*54f0*/  IMAD.HI.U32 R7, R5, R84, RZ ;  /* 0x0000005405077227 */ /* 0x000fc800078e00ff */
[----:B------:R-:W-:Y:S01]  /*5500*/  IMAD.MOV R9, RZ, RZ, -R8 ;  /* 0x000000ffff097224 */ /* 0x000fe200078e0a08 */
[----:B------:R-:W-:Y:S01]  /*5510*/  LOP3.LUT R8, R0, 0x1c8, RZ, 0xfc, !PT ;  /* 0x000001c800087812 */ /* 0x000fe200078efcff */
[--C-:B------:R-:W-:Y:S02]  /*5520*/  @!P6 IMAD.IADD R75, R75, 0x1, -R4.reuse ;  /* 0x000000014b4be824 */ /* 0x100fe400078e0a04 */
[----:B------:R-:W-:Y:S01]  /*5530*/  @!P5 IMAD.IADD R69, R69, 0x1, -R4 ;  /* 0x000000014545d824 */ /* 0x000fe200078e0a04 */
[C---:B------:R-:W-:Y:S01]  /*5540*/  ISETP.GT.U32.AND P5, PT, R4.reuse, R86, PT ;  /* 0x000000560400720c */ /* 0x040fe20003fa4070 */
[----:B------:R-:W-:Y:S01]  /*5550*/  IMAD.MOV R7, RZ, RZ, -R7 ;  /* 0x000000ffff077224 */ /* 0x000fe200078e0a07 */
[C---:B------:R-:W-:Y:S01]  /*5560*/  ISETP.GT.U32.AND P6, PT, R4.reuse, R75, PT ;  /* 0x0000004b0400720c */ /* 0x040fe20003fc4070 */
[----:B------:R-:W-:Y:S01]  /*5570*/  IMAD R24, R4, R9, R24 ;  /* 0x0000000904187224 */ /* 0x000fe200078e0218 */
[----:B------:R-:W-:Y:S01]  /*5580*/  IABS R82, R8 ;  /* 0x0000000800527213 */ /* 0x000fe20000000000 */
[----:B------:R-:W-:Y:S01]  /*5590*/  @!P3 IMAD.IADD R73, R73, 0x1, -R4 ;  /* 0x000000014949b824 */ /* 0x000fe200078e0a04 */
[----:B------:R-:W-:Y:S01]  /*55a0*/  LOP3.LUT R9, R0, 0x1cc, RZ, 0xfc, !PT ;  /* 0x000001cc00097812 */ /* 0x000fe200078efcff */
[----:B------:R-:W-:Y:S01]  /*55b0*/  IMAD R84, R4, R7, R84 ;  /* 0x0000000704547224 */ /* 0x000fe200078e0254 */
[----:B------:R-:W-:Y:S01]  /*55c0*/  ISETP.GE.AND P3, PT, R11, RZ, PT ;  /* 0x000000ff0b00720c */ /* 0x000fe20003f66270 */
[--C-:B------:R-:W-:Y:S01]  /*55d0*/  @!P1 IMAD.IADD R90, R90, 0x1, -R4.reuse ;  /* 0x000000015a5a9824 */ /* 0x100fe200078e0a04 */
[C---:B------:R-:W-:Y:S01]  /*55e0*/  ISETP.GT.U32.AND P1, PT, R4.reuse, R24, PT ;  /* 0x000000180400720c */ /* 0x040fe20003f24070 */
[----:B------:R-:W-:Y:S01]  /*55f0*/  @!P4 IMAD.MOV R73, RZ, RZ, -R73 ;  /* 0x000000ffff49c224 */ /* 0x000fe200078e0a49 */
[----:B------:R-:W-:Y:S01]  /*5600*/  ISETP.GT.U32.AND P4, PT, R4, R84, PT ;  /* 0x000000540400720c */ /* 0x000fe20003f84070 */
[----:B------:R-:W-:Y:S01]  /*5610*/  @!P5 IMAD.IADD R86, R86, 0x1, -R4 ;  /* 0x000000015656d824 */ /* 0x000fe200078e0a04 */
[----:B------:R-:W-:Y:S01]  /*5620*/  IABS R20, R9 ;  /* 0x0000000900147213 */ /* 0x000fe20000000000 */
[----:B------:R-:W-:Y:S01]  /*5630*/  IMAD.HI.U32 R7, R5, R82, RZ ;  /* 0x0000005205077227 */ /* 0x000fe200078e00ff */
[----:B------:R-:W-:-:S02]  /*5640*/  ISETP.GE.AND P5, PT, R13, RZ, PT ;  /* 0x000000ff0d00720c */ /* 0x000fc40003fa6270 */
[----:B------:R-:W-:Y:S01]  /*5650*/  LOP3.LUT R11, R0, 0x1dc, RZ, 0xfc, !PT ;  /* 0x000001dc000b7812 */ /* 0x000fe200078efcff */
[--C-:B------:R-:W-:Y:S01]  /*5660*/  @!P6 IMAD.IADD R75, R75, 0x1, -R4.reuse ;  /* 0x000000014b4be824 */ /* 0x100fe200078e0a04 */
[C---:B------:R-:W-:Y:S01]  /*5670*/  ISETP.GT.U32.AND P6, PT, R4.reuse, R26, PT ;  /* 0x0000001a0400720c */ /* 0x040fe20003fc4070 */
[----:B------:R-:W-:Y:S01]  /*5680*/  @!P2 IMAD.MOV R69, RZ, RZ, -R69 ;  /* 0x000000ffff45a224 */ /* 0x000fe200078e0a45 */
[----:B------:R-:W-:Y:S01]  /*5690*/  ISETP.GT.U32.AND P2, PT, R4, R86, PT ;  /* 0x000000560400720c */ /* 0x000fe20003f44070 */
[--C-:B------:R-:W-:Y:S01]  /*56a0*/  @!P1 IMAD.IADD R24, R24, 0x1, -R4.reuse ;  /* 0x0000000118189824 */ /* 0x100fe200078e0a04 */
[----:B------:R-:W-:Y:S01]  /*56b0*/  IABS R18, R11 ;  /* 0x0000000b00127213 */ /* 0x000fe20000000000 */
[----:B------:R-:W-:Y:S01]  /*56c0*/  IMAD.MOV R7, RZ, RZ, -R7 ;  /* 0x000000ffff077224 */ /* 0x000fe200078e0a07 */
[----:B------:R-:W-:Y:S01]  /*56d0*/  LOP3.LUT R13, R0, 0x1e8, RZ, 0xfc, !PT ;  /* 0x000001e8000d7812 */ /* 0x000fe200078efcff */
[----:B------:R-:W-:Y:S01]  /*56e0*/  @!P4 IMAD.IADD R84, R84, 0x1, -R4 ;  /* 0x000000015454c824 */ /* 0x000fe200078e0a04 */
[----:B------:R-:W-:Y:S01]  /*56f0*/  ISETP.GE.AND P4, PT, R8, RZ, PT ;  /* 0x000000ff0800720c */ /* 0x000fe20003f86270 */
[----:B------:R-:W-:Y:S01]  /*5700*/  @!P0 IMAD.MOV R90, RZ, RZ, -R90 ;  /* 0x000000ffff5a8224 */ /* 0x000fe200078e0a5a */
[C---:B------:R-:W-:Y:S01]  /*5710*/  ISETP.GT.U32.AND P0, PT, R4.reuse, R24, PT ;  /* 0x000000180400720c */ /* 0x040fe20003f04070 */
[----:B------:R-:W-:Y:S01]  /*5720*/  IMAD R82, R4, R7, R82 ;  /* 0x0000000704527224 */ /* 0x000fe200078e0252 */
[----:B------:R-:W-:Y:S01]  /*5730*/  LOP3.LUT R8, R0, 0x1d0, RZ, 0xfc, !PT ;  /* 0x000001d000087812 */ /* 0x000fe200078efcff */
[----:B------:R-:W-:Y:S01]  /*5740*/  IMAD.HI.U32 R7, R5, R20, RZ ;  /* 0x0000001405077227 */ /* 0x000fe200078e00ff */
[----:B------:R-:W-:-:S02]  /*5750*/  ISETP.GT.U32.AND P1, PT, R4, R84, PT ;  /* 0x000000540400720c */ /* 0x000fc40003f24070 */
[----:B------:R-:W-:Y:S01]  /*5760*/  IABS R80, R8 ;  /* 0x0000000800507213 */ /* 0x000fe20000000000 */
[----:B------:R-:W-:Y:S01]  /*5770*/  IMAD.MOV R7, RZ, RZ, -R7 ;  /* 0x000000ffff077224 */ /* 0x000fe200078e0a07 */
[----:B------:R-:W-:Y:S01]  /*5780*/  IABS R74, R13 ;  /* 0x0000000d004a7213 */ /* 0x000fe20000000000 */
[--C-:B------:R-:W-:Y:S02]  /*5790*/  @!P6 IMAD.IADD R26, R26, 0x1, -R4.reuse ;  /* 0x000000011a1ae824 */ /* 0x100fe400078e0a04 */
[----:B------:R-:W-:Y:S01]  /*57a0*/  @!P2 IMAD.IADD R86, R86, 0x1, -R4 ;  /* 0x000000015656a824 */ /* 0x000fe200078e0a04 */
[----:B------:R-:W-:Y:S01]  /*57b0*/  ISETP.GE.AND P2, PT, R15, RZ, PT ;  /* 0x000000ff0f00720c */ /* 0x000fe20003f46270 */
[C---:B------:R-:W-:Y:S01]  /*57c0*/  IMAD R20, R4.reuse, R7, R20 ;  /* 0x0000000704147224 */ /* 0x040fe200078e0214 */
[----:B------:R-:W-:Y:S01]  /*57d0*/  ISETP.GT.U32.AND P6, PT, R4, R26, PT ;  /* 0x0000001a0400720c */ /* 0x000fe20003fc4070 */
[----:B------:R-:W-:Y:S01]  /*57e0*/  IMAD.HI.U32 R7, R5, R80, RZ ;  /* 0x0000005005077227 */ /* 0x000fe200078e00ff */
[----:B------:R-:W-:-:S03]  /*57f0*/  LOP3.LUT R15, R0, 0x1ec, RZ, 0xfc, !PT ;  /* 0x000001ec000f7812 */ /* 0x000fc600078efcff */
[--C-:B------:R-:W-:Y:S01]  /*5800*/  @!P0 IMAD.IADD R24, R24, 0x1, -R4.reuse ;  /* 0x0000000118188824 */ /* 0x100fe200078e0a04 */
[----:B------:R-:W-:Y:S01]  /*5810*/  ISETP.GT.U32.AND P0, PT, R4, R20, PT ;  /* 0x000000140400720c */ /* 0x000fe20003f04070 */
[----:B------:R-:W-:Y:S02]  /*5820*/  IMAD.MOV R7, RZ, RZ, -R7 ;  /* 0x000000ffff077224 */ /* 0x000fe400078e0a07 */
[----:B------:R-:W-:Y:S01]  /*5830*/  @!P1 IMAD.IADD R84, R84, 0x1, -R4 ;  /* 0x0000000154549824 */ /* 0x000fe200078e0a04 */
[----:B------:R-:W-:Y:S01]  /*5840*/  ISETP.GE.AND P1, PT, R8, RZ, PT ;  /* 0x000000ff0800720c */ /* 0x000fe20003f26270 */
[----:B------:R-:W-:Y:S01]  /*5850*/  IMAD R80, R4, R7, R80 ;  /* 0x0000000704507224 */ /* 0x000fe200078e0250 */
[----:B------:R-:W-:Y:S01]  /*5860*/  LOP3.LUT R8, R0, 0x1d4, RZ, 0xfc, !PT ;  /* 0x000001d400087812 */ /* 0x000fe200078efcff */
[----:B------:R-:W-:Y:S01]  /*5870*/  @!P3 IMAD.MOV R75, RZ, RZ, -R75 ;  /* 0x000000ffff4bb224 */ /* 0x000fe200078e0a4b */
[----:B------:R-:W-:Y:S01]  /*5880*/  ISETP.GE.AND P3, PT, R10, RZ, PT ;  /* 0x000000ff0a00720c */ /* 0x000fe20003f66270 */
[----:B------:R-:W-:Y:S01]  /*5890*/  @!P2 IMAD.MOV R84, RZ, RZ, -R84 ;  /* 0x000000ffff54a224 */ /* 0x000fe200078e0a54 */
[----:B------:R-:W-:Y:S01]  /*58a0*/  ISETP.GT.U32.AND P2, PT, R4, R80, PT ;  /* 0x000000500400720c */ /* 0x000fe20003f44070 */
[--C-:B------:R-:W-:Y:S01]  /*58b0*/  @!P6 IMAD.IADD R26, R26, 0x1, -R4.reuse ;  /* 0x000000011a1ae824 */ /* 0x100fe200078e0a04 */
[----:B------:R-:W-:Y:S01]  /*58c0*/  ISETP.GE.AND P6, PT, R16, RZ, PT ;  /* 0x000000ff1000720c */ /* 0x000fe20003fc6270 */
[----:B------:R-:W-:Y:S01]  /*58d0*/  @!P0 IMAD.IADD R20, R20, 0x1, -R4 ;  /* 0x0000000114148824 */ /* 0x000fe200078e0a04 */
[----:B------:R-:W-:Y:S01]  /*58e0*/  IABS R16, R8 ;  /* 0x0000000800107213 */ /* 0x000fe20000000000 */
[----:B------:R-:W-:Y:S01]  /*58f0*/  @!P5 IMAD.MOV R86, RZ, RZ, -R86 ;  /* 0x000000ffff56d224 */ /* 0x000fe200078e0a56 */
[----:B------:R-:W-:-:S02]  /*5900*/  ISETP.GE.AND P5, PT, R9, RZ, PT ;  /* 0x000000ff0900720c */ /* 0x000fc40003fa6270 */
[----:B------:R-:W-:Y:S01]  /*5910*/  ISETP.GT.U32.AND P0, PT, R4, R20, PT ;  /* 0x000000140400720c */ /* 0x000fe20003f04070 */
[----:B------:R-:W-:Y:S01]  /*5920*/  IMAD.HI.U32 R7, R5, R16, RZ ;  /* 0x0000001005077227 */ /* 0x000fe200078e00ff */
[----:B------:R-:W-:-:S03]  /*5930*/  LOP3.LUT R10, R0, 0x1d8, RZ, 0xfc, !PT ;  /* 0x000001d8000a7812 */ /* 0x000fc600078efcff */
[----:B------:R-:W-:Y:S01]  /*5940*/  @!P3 IMAD.MOV R26, RZ, RZ, -R26 ;  /* 0x000000ffff1ab224 */ /* 0x000fe200078e0a1a */
[----:B------:R-:W-:Y:S01]  /*5950*/  ISETP.GT.U32.AND P3, PT, R4, R82, PT ;  /* 0x000000520400720c */ /* 0x000fe20003f64070 */
[----:B------:R-:W-:Y:S01]  /*5960*/  @!P2 IMAD.IADD R80, R80, 0x1, -R4 ;  /* 0x000000015050a824 */ /* 0x000fe200078e0a04 */
[----:B------:R-:W-:Y:S01]  /*5970*/  IABS R78, R10 ;  /* 0x0000000a004e7213 */ /* 0x000fe20000000000 */
[----:B------:R-:W-:Y:S02]  /*5980*/  IMAD.MOV R9, RZ, RZ, -R7 ;  /* 0x000000ffff097224 */ /* 0x000fe400078e0a07 */
[----:B------:R-:W-:Y:S01]  /*5990*/  @!P6 IMAD.MOV R24, RZ, RZ, -R24 ;  /* 0x000000ffff18e224 */ /* 0x000fe200078e0a18 */
[C---:B------:R-:W-:Y:S01]  /*59a0*/  ISETP.GT.U32.AND P2, PT, R4.reuse, R80, PT ;  /* 0x000000500400720c */ /* 0x040fe20003f44070 */
[----:B------:R-:W-:Y:S01]  /*59b0*/  IMAD R16, R4, R9, R16 ;  /* 0x0000000904107224 */ /* 0x000fe200078e0210 */
[----:B------:R-:W-:Y:S01]  /*59c0*/  ISETP.GE.AND P6, PT, R8, RZ, PT ;  /* 0x000000ff0800720c */ /* 0x000fe20003fc6270 */
[----:B------:R-:W-:-:S04]  /*59d0*/  IMAD.HI.U32 R7, R5, R78, RZ ;  /* 0x0000004e05077227 */ /* 0x000fc800078e00ff */
[----:B------:R-:W-:Y:S01]  /*59e0*/  @!P0 IMAD.IADD R20, R20, 0x1, -R4 ;  /* 0x0000000114148824 */ /* 0x000fe200078e0a04 */
[----:B------:R-:W-:Y:S01]  /*59f0*/  ISETP.GT.U32.AND P0, PT, R4, R16, PT ;  /* 0x000000100400720c */ /* 0x000fe20003f04070 */
[----:B------:R-:W-:-:S04]  /*5a00*/  IMAD.HI.U32 R8, R5, R18, RZ ;  /* 0x0000001205087227 */ /* 0x000fc800078e00ff */
[----:B------:R-:W-:Y:S02]  /*5a10*/  @!P3 IMAD.IADD R82, R82, 0x1, -R4 ;  /* 0x000000015252b824 */ /* 0x000fe400078e0a04 */
[----:B------:R-:W-:Y:S02]  /*5a20*/  IMAD.MOV R7, RZ, RZ, -R7 ;  /* 0x000000ffff077224 */ /* 0x000fe400078e0a07 */
[----:B------:R-:W-:Y:S01]  /*5a30*/  IMAD.MOV R9, RZ, RZ, -R8 ;  /* 0x000000ffff097224 */ /* 0x000fe200078e0a08 */
[C---:B------:R-:W-:Y:S01]  /*5a40*/  ISETP.GT.U32.AND P3, PT, R4.reuse, R82, PT ;  /* 0x000000520400720c */ /* 0x040fe20003f64070 */
[----:B------:R-:W-:Y:S01]  /*5a50*/  IMAD R78, R4, R7, R78 ;  /* 0x00000007044e7224 */ /* 0x000fe200078e024e */
[----:B------:R-:W-:Y:S01]  /*5a60*/  LOP3.LUT R7, R0, 0x1e0, RZ, 0xfc, !PT ;  /* 0x000001e000077812 */ /* 0x000fe200078efcff */
[----:B------:R-:W-:Y:S02]  /*5a70*/  IMAD R18, R4, R9, R18 ;  /* 0x0000000904127224 */ /* 0x000fe400078e0212 */
[--C-:B------:R-:W-:Y:S01]  /*5a80*/  @!P2 IMAD.IADD R80, R80, 0x1, -R4.reuse ;  /* 0x000000015050a824 */ /* 0x100fe200078e0a04 */
[----:B------:R-:W-:Y:S01]  /*5a90*/  ISETP.GT.U32.AND P2, PT, R4, R78, PT ;  /* 0x0000004e0400720c */ /* 0x000fe20003f44070 */
[----:B------:R-:W-:Y:S01]  /*5aa0*/  @!P0 IMAD.IADD R16, R16, 0x1, -R4 ;  /* 0x0000000110108824 */ /* 0x000fe200078e0a04 */
[----:B------:R-:W-:Y:S01]  /*5ab0*/  IABS R76, R7 ;  /* 0x00000007004c7213 */ /* 0x000fe20000000000 */
[----:B------:R-:W-:Y:S01]  /*5ac0*/  @!P1 IMAD.MOV R80, RZ, RZ, -R80 ;  /* 0x000000ffff509224 */ /* 0x000fe200078e0a50 */
[C---:B------:R-:W-:Y:S01]  /*5ad0*/  ISETP.GT.U32.AND P1, PT, R4.reuse, R18, PT ;  /* 0x000000120400720c */ /* 0x040fe20003f24070 */
[----:B------:R-:W-:Y:S01]  /*5ae0*/  @!P5 IMAD.MOV R20, RZ, RZ, -R20 ;  /* 0x000000ffff14d224 */ /* 0x000fe200078e0a14 */
[----:B------:R-:W-:Y:S01]  /*5af0*/  ISETP.GT.U32.AND P0, PT, R4, R16, PT ;  /* 0x000000100400720c */ /* 0x000fe20003f04070 */
[----:B------:R-:W-:Y:S01]  /*5b00*/  @!P3 IMAD.IADD R82, R82, 0x1, -R4 ;  /* 0x000000015252b824 */ /* 0x000fe200078e0a04 */
[----:B------:R-:W-:Y:S01]  /*5b10*/  ISETP.GE.AND P3, PT, R10, RZ, PT ;  /* 0x000000ff0a00720c */ /* 0x000fe20003f66270 */
[----:B------:R-:W-:Y:S01]  /*5b20*/  IMAD.HI.U32 R9, R5, R74, RZ ;  /* 0x0000004a05097227 */ /* 0x000fe200078e00ff */
[----:B------:R-:W-:-:S02]  /*5b30*/  LOP3.LUT R10, R0, 0x1e4, RZ, 0xfc, !PT ;  /* 0x000001e4000a7812 */ /* 0x000fc400078efcff */
[----:B------:R-:W-:Y:S01]  /*5b40*/  ISETP.GE.AND P5, PT, R7, RZ, PT ;  /* 0x000000ff0700720c */ /* 0x000fe20003fa6270 */
[----:B------:R-:W-:Y:S01]  /*5b50*/  IMAD.HI.U32 R7, R5, R76, RZ ;  /* 0x0000004c05077227 */ /* 0x000fe200078e00ff */
[----:B------:R-:W-:-:S03]  /*5b60*/  IABS R12, R10 ;  /* 0x0000000a000c7213 */ /* 0x000fc60000000000 */
[--C-:B------:R-:W-:Y:S02]  /*5b70*/  @!P2 IMAD.IADD R78, R78, 0x1, -R4.reuse ;  /* 0x000000014e4ea824 */ /* 0x100fe400078e0a04 */
[----:B------:R-:W-:Y:S02]  /*5b80*/  @!P1 IMAD.IADD R18, R18, 0x1, -R4 ;  /* 0x0000000112129824 */ /* 0x000fe400078e0a04 */
[----:B------:R-:W-:Y:S01]  /*5b90*/  IMAD.MOV R7, RZ, RZ, -R7 ;  /* 0x000000ffff077224 */ /* 0x000fe200078e0a07 */
[C---:B------:R-:W-:Y:S01]  /*5ba0*/  ISETP.GT.U32.AND P2, PT, R4.reuse, R78, PT ;  /* 0x0000004e0400720c */ /* 0x040fe20003f44070 */
[----:B------:R-:W-:Y:S01]  /*5bb0*/  IMAD.HI.U32 R8, R5, R12, RZ ;  /* 0x0000000c05087227 */ /* 0x000fe200078e00ff */
[----:B------:R-:W-:-:S03]  /*5bc0*/  ISETP.GT.U32.AND P1, PT, R4, R18, PT ;  /* 0x000000120400720c */ /* 0x000fc60003f24070 */
[----:B------:R-:W-:Y:S01]  /*5bd0*/  @!P0 IMAD.IADD R16, R16, 0x1, -R4 ;  /* 0x0000000110108824 */ /* 0x000fe200078e0a04 */
[----:B------:R-:W-:Y:S01]  /*5be0*/  ISETP.GE.AND P0, PT, R10, RZ, PT ;  /* 0x000000ff0a00720c */ /* 0x000fe20003f06270 */
[C---:B------:R-:W-:Y:S01]  /*5bf0*/  IMAD R76, R4.reuse, R7, R76 ;  /* 0x00000007044c7224 */ /* 0x040fe200078e024c */
[----:B------:R-:W-:Y:S01]  /*5c00*/  IABS R10, R15 ;  /* 0x0000000f000a7213 */ /* 0x000fe20000000000 */
[----:B------:R-:W-:Y:S01]  /*5c10*/  @!P4 IMAD.MOV R82, RZ, RZ, -R82 ;  /* 0x000000ffff52c224 */ /* 0x000fe200078e0a52 */
[----:B------:R-:W-:Y:S01]  /*5c20*/  ISETP.GE.AND P4, PT, R11, RZ, PT ;  /* 0x000000ff0b00720c */ /* 0x000fe20003f86270 */
[----:B------:R-:W-:Y:S01]  /*5c30*/  IMAD.MOV R11, RZ, RZ, -R8 ;  /* 0x000000ffff0b7224 */ /* 0x000fe200078e0a08 */
[----:B------:R-:W-:Y:S01]  /*5c40*/  IABS R8, R19 ;  /* 0x0000001300087213 */ /* 0x000fe20000000000 */
[----:B------:R-:W-:Y:S01]  /*5c50*/  @!P6 IMAD.MOV R16, RZ, RZ, -R16 ;  /* 0x000000ffff10e224 */ /* 0x000fe200078e0a10 */
[----:B------:R-:W-:Y:S01]  /*5c60*/  ISETP.GT.U32.AND P6, PT, R4, R76, PT ;  /* 0x0000004c0400720c */ /* 0x000fe20003fc4070 */
[----:B------:R-:W-:-:S02]  /*5c70*/  IMAD.MOV R9, RZ, RZ, -R9 ;  /* 0x000000ffff097224 */ /* 0x000fc400078e0a09 */
[----:B------:R-:W-:Y:S01]  /*5c80*/  IMAD R12, R4, R11, R12 ;  /* 0x0000000b040c7224 */ /* 0x000fe200078e020c */
[----:B------:R-:W-:Y:S01]  /*5c90*/  LOP3.LUT R11, R0, 0x1f8, RZ, 0xfc, !PT ;  /* 0x000001f8000b7812 */ /* 0x000fe200078efcff */
[----:B------:R-:W-:Y:S02]  /*5ca0*/  IMAD R74, R4, R9, R74 ;  /* 0x00000009044a7224 */ /* 0x000fe400078e024a */
[--C-:B------:R-:W-:Y:S01]  /*5cb0*/  @!P2 IMAD.IADD R78, R78, 0x1, -R4.reuse ;  /* 0x000000014e4ea824 */ /* 0x100fe200078e0a04 */
[----:B------:R-:W-:Y:S01]  /*5cc0*/  ISETP.GT.U32.AND P2, PT, R4, R12, PT ;  /* 0x0000000c0400720c */ /* 0x000fe20003f44070 */
[----:B------:R-:W-:Y:S01]  /*5cd0*/  @!P1 IMAD.IADD R18, R18, 0x1, -R4 ;  /* 0x0000000112129824 */ /* 0x000fe200078e0a04 */
[----:B------:R-:W-:Y:S01]  /*5ce0*/  ISETP.GT.U32.AND P1, PT, R4, R74, PT ;  /* 0x0000004a0400720c */ /* 0x000fe20003f24070 */
[----:B------:R-:W-:Y:S01]  /*5cf0*/  IMAD.HI.U32 R0, R5, R10, RZ ;  /* 0x0000000a05007227 */ /* 0x000fe200078e00ff */
[----:B------:R-:W-:-:S03]  /*5d00*/  IABS R70, R11 ;  /* 0x0000000b00467213 */ /* 0x000fc60000000000 */
[----:B------:R-:W-:Y:S02]  /*5d10*/  IMAD.MOV R7, RZ, RZ, -R0 ;  /* 0x000000ffff077224 */ /* 0x000fe400078e0a00 */
[----:B------:R-:W-:Y:S02]  /*5d20*/  @!P6 IMAD.IADD R76, R76, 0x1, -R4 ;  /* 0x000000014c4ce824 */ /* 0x000fe400078e0a04 */
[C---:B------:R-:W-:Y:S02]  /*5d30*/  IMAD R10, R4.reuse, R7, R10 ;  /* 0x00000007040a7224 */ /* 0x040fe400078e020a */
[----:B------:R-:W-:Y:S01]  /*5d40*/  IMAD.HI.U32 R0, R5, R72, RZ ;  /* 0x0000004805007227 */ /* 0x000fe200078e00ff */
[----:B------:R-:W-:-:S03]  /*5d50*/  ISETP.GT.U32.AND P6, PT, R4, R76, PT ;  /* 0x0000004c0400720c */ /* 0x000fc60003fc4070 */
[--C-:B------:R-:W-:Y:S01]  /*5d60*/  @!P2 IMAD.IADD R12, R12, 0x1, -R4.reuse ;  /* 0x000000010c0ca824 */ /* 0x100fe200078e0a04 */
[----:B------:R-:W-:Y:S01]  /*5d70*/  ISETP.GT.U32.AND P2, PT, R4, R10, PT ;  /* 0x0000000a0400720c */ /* 0x000fe20003f44070 */
[----:B------:R-:W-:Y:S02]  /*5d80*/  @!P1 IMAD.IADD R74, R74, 0x1, -R4 ;  /* 0x000000014a4a9824 */ /* 0x000fe400078e0a04 */
[----:B------:R-:W-:Y:S02]  /*5d90*/  IMAD.MOV R9, RZ, RZ, -R0 ;  /* 0x000000ffff097224 */ /* 0x000fe400078e0a00 */
[----:B------:R-:W-:Y:S01]  /*5da0*/  @!P3 IMAD.MOV R78, RZ, RZ, -R78 ;  /* 0x000000ffff4eb224 */ /* 0x000fe200078e0a4e */
[C---:B------:R-:W-:Y:S01]  /*5db0*/  ISETP.GT.U32.AND P3, PT, R4.reuse, R12, PT ;  /* 0x0000000c0400720c */ /* 0x040fe20003f64070 */
[----:B------:R-:W-:Y:S01]  /*5dc0*/  IMAD.HI.U32 R7, R5, R8, RZ ;  /* 0x0000000805077227 */ /* 0x000fe200078e00ff */
[----:B------:R-:W-:-:S03]  /*5dd0*/  ISETP.GT.U32.AND P1, PT, R4, R74, PT ;  /* 0x0000004a0400720c */ /* 0x000fc60003f24070 */
[----:B------:R-:W-:Y:S02]  /*5de0*/  IMAD R72, R4, R9, R72 ;  /* 0x0000000904487224 */ /* 0x000fe400078e0248 */
[----:B------:R-:W-:-:S04]  /*5df0*/  IMAD.HI.U32 R5, R5, R70, RZ ;  /* 0x0000004605057227 */ /* 0x000fc800078e00ff */
[----:B------:R-:W-:Y:S02]  /*5e00*/  IMAD.MOV R7, RZ, RZ, -R7 ;  /* 0x000000ffff077224 */ /* 0x000fe400078e0a07 */
[--C-:B------:R-:W-:Y:S01]  /*5e10*/  @!P6 IMAD.IADD R76, R76, 0x1, -R4.reuse ;  /* 0x000000014c4ce824 */ /* 0x100fe200078e0a04 */
[----:B------:R-:W-:Y:S01]  /*5e20*/  ISETP.GT.U32.AND P6, PT, R4, R72, PT ;  /* 0x000000480400720c */ /* 0x000fe20003fc4070 */
[----:B------:R-:W-:Y:S02]  /*5e30*/  IMAD.MOV R5, RZ, RZ, -R5 ;  /* 0x000000ffff057224 */ /* 0x000fe400078e0a05 */
[----:B------:R-:W-:Y:S02]  /*5e40*/  @!P2 IMAD.IADD R10, R10, 0x1, -R4 ;  /* 0x000000010a0aa824 */ /* 0x000fe400078e0a04 */
[C---:B------:R-:W-:Y:S02]  /*5e50*/  IMAD R8, R4.reuse, R7, R8 ;  /* 0x0000000704087224 */ /* 0x040fe400078e0208 */
[C---:B------:R-:W-:Y:S01]  /*5e60*/  IMAD R70, R4.reuse, R5, R70 ;  /* 0x0000000504467224 */ /* 0x040fe200078e0246 */
[----:B------:R-:W-:Y:S01]  /*5e70*/  ISETP.GT.U32.AND P2, PT, R4, R10, PT ;  /* 0x0000000a0400720c */ /* 0x000fe20003f44070 */
[--C-:B------:R-:W-:Y:S01]  /*5e80*/  @!P3 IMAD.IADD R12, R12, 0x1, -R4.reuse ;  /* 0x000000010c0cb824 */ /* 0x100fe200078e0a04 */
[----:B------:R-:W-:Y:S01]  /*5e90*/  ISETP.GT.U32.AND P3, PT, R4, R8, PT ;  /* 0x000000080400720c */ /* 0x000fe20003f64070 */
[--C-:B------:R-:W-:Y:S01]  /*5ea0*/  @!P1 IMAD.IADD R74, R74, 0x1, -R4.reuse ;  /* 0x000000014a4a9824 */ /* 0x100fe200078e0a04 */
[----:B------:R-:W-:Y:S01]  /*5eb0*/  ISETP.GT.U32.AND P1, PT, R4, R70, PT ;  /* 0x000000460400720c */ /* 0x000fe20003f24070 */
[----:B------:R-:W-:-:S02]  /*5ec0*/  @!P6 IMAD.IADD R72, R72, 0x1, -R4 ;  /* 0x000000014848e824 */ /* 0x000fc400078e0a04 */
[----:B------:R-:W-:Y:S02]  /*5ed0*/  IMAD.MOV.U32 R0, RZ, RZ, c[0x0][0x180] ;  /* 0x00006000ff007624 */ /* 0x000fe400078e00ff */
[----:B------:R-:W-:Y:S01]  /*5ee0*/  @!P5 IMAD.MOV R76, RZ, RZ, -R76 ;  /* 0x000000ffff4cd224 */ /* 0x000fe200078e0a4c */
[----:B------:R-:W-:Y:S01]  /*5ef0*/  ISETP.GT.U32.AND P6, PT, R4, R72, PT ;  /* 0x000000480400720c */ /* 0x000fe20003fc4070 */
[----:B------:R-:W-:Y:S01]  /*5f00*/  @!P0 IMAD.MOV R12, RZ, RZ, -R12 ;  /* 0x000000ffff0c8224 */ /* 0x000fe200078e0a0c */
[----:B------:R-:W-:Y:S01]  /*5f10*/  ISETP.GE.AND P5, PT, R13, RZ, PT ;  /* 0x000000ff0d00720c */ /* 0x000fe20003fa6270 */
[--C-:B------:R-:W-:Y:S01]  /*5f20*/  @!P2 IMAD.IADD R10, R10, 0x1, -R4.reuse ;  /* 0x000000010a0aa824 */ /* 0x100fe200078e0a04 */
[----:B------:R-:W-:Y:S01]  /*5f30*/  ISETP.GE.AND P2, PT, R15, RZ, PT ;  /* 0x000000ff0f00720c */ /* 0x000fe20003f46270 */
[--C-:B------:R-:W-:Y:S01]  /*5f40*/  @!P3 IMAD.IADD R8, R8, 0x1, -R4.reuse ;  /* 0x000000010808b824 */ /* 0x100fe200078e0a04 */
[----:B------:R-:W-:Y:S01]  /*5f50*/  ISETP.GE.AND P3, PT, R17, RZ, PT ;  /* 0x000000ff1100720c */ /* 0x000fe20003f66270 */
[----:B------:R-:W-:Y:S01]  /*5f60*/  @!P1 IMAD.IADD R70, R70, 0x1, -R4 ;  /* 0x0000000146469824 */ /* 0x000fe200078e0a04 */
[----:B------:R-:W-:Y:S01]  /*5f70*/  IADD3 R5, R0, -0x1, RZ ;  /* 0xffffffff00057810 */ /* 0x000fe20007ffe0ff */
[----:B------:R-:W-:Y:S01]  /*5f80*/  @!P4 IMAD.MOV R18, RZ, RZ, -R18 ;  /* 0x000000ffff12c224 */ /* 0x000fe200078e0a12 */
[----:B------:R-:W-:-:S02]  /*5f90*/  ISETP.GT.U32.AND P0, PT, R4, R8, PT ;  /* 0x000000080400720c */ /* 0x000fc40003f04070 */
[----:B------:R-:W-:Y:S01]  /*5fa0*/  ISETP.GT.U32.AND P1, PT, R4, R70, PT ;  /* 0x000000460400720c */ /* 0x000fe20003f24070 */
[----:B------:R-:W-:Y:S01]  /*5fb0*/  @!P6 IMAD.IADD R72, R72, 0x1, -R4 ;  /* 0x000000014848e824 */ /* 0x000fe200078e0a04 */
[----:B------:R-:W-:Y:S01]  /*5fc0*/  ISETP.GE.U32.AND P4, PT, R5, 0x7fffffc0, PT ;  /* 0x7fffffc00500780c */ /* 0x000fe20003f86070 */
[----:B------:R-:W-:Y:S01]  /*5fd0*/  @!P5 IMAD.MOV R74, RZ, RZ, -R74 ;  /* 0x000000ffff4ad224 */ /* 0x000fe200078e0a4a */
[C---:B------:R-:W-:Y:S01]  /*5fe0*/  IADD3 R5, R0.reuse, -0x5, RZ ;  /* 0xfffffffb00057810 */ /* 0x040fe20007ffe0ff */
[----:B------:R-:W-:Y:S01]  /*5ff0*/  @!P2 IMAD.MOV R10, RZ, RZ, -R10 ;  /* 0x000000ffff0aa224 */ /* 0x000fe200078e0a0a */
[----:B------:R-:W-:Y:S01]  /*6000*/  IADD3 R7, R0, -0x9, RZ ;  /* 0xfffffff700077810 */ /* 0x000fe20007ffe0ff */
[----:B------:R-:W-:Y:S01]  /*6010*/  @!P3 IMAD.MOV R72, RZ, RZ, -R72 ;  /* 0x000000ffff48b224 */ /* 0x000fe200078e0a48 */
[----:B------:R-:W-:Y:S02]  /*6020*/  ISETP.GE.AND P2, PT, R19, RZ, PT ;  /* 0x000000ff1300720c */ /* 0x000fe40003f46270 */
[----:B------:R-:W-:Y:S01]  /*6030*/  ISETP.GE.AND P3, PT, R11, RZ, PT ;  /* 0x000000ff0b00720c */ /* 0x000fe20003f66270 */
[--C-:B------:R-:W-:Y:S01]  /*6040*/  @!P0 IMAD.IADD R8, R8, 0x1, -R4.reuse ;  /* 0x0000000108088824 */ /* 0x100fe200078e0a04 */
[----:B------:R-:W-:Y:S01]  /*6050*/  ISETP.GE.U32.AND P6, PT, R5, 0x7fffffbc, PT ;  /* 0x7fffffbc0500780c */ /* 0x000fe20003fc6070 */
[----:B------:R-:W-:Y:S01]  /*6060*/  @!P1 IMAD.IADD R70, R70, 0x1, -R4 ;  /* 0x0000000146469824 */ /* 0x000fe200078e0a04 */
[----:B------:R-:W-:-:S02]  /*6070*/  ISETP.GE.U32.AND P5, PT, R7, 0x7fffffb8, PT ;  /* 0x7fffffb80700780c */ /* 0x000fc40003fa6070 */
[C---:B------:R-:W-:Y:S02]  /*6080*/  IADD3 R5, R0.reuse, -0xd, RZ ;  /* 0xfffffff300057810 */ /* 0x040fe40007ffe0ff */
[----:B------:R-:W-:Y:S02]  /*6090*/  ISETP.NE.AND P1, PT, RZ, c[0x0][0x17c], PT ;  /* 0x00005f00ff007a0c */ /* 0x000fe40003f25270 */
[----:B------:R-:W-:Y:S01]  /*60a0*/  LOP3.LUT R7, RZ, c[0x0][0x17c], RZ, 0x33, !PT ;  /* 0x00005f00ff077a12 */ /* 0x000fe200078e33ff */
[----:B------:R-:W-:Y:S01]  /*60b0*/  @!P2 IMAD.MOV R8, RZ, RZ, -R8 ;  /* 0x000000ffff08a224 */ /* 0x000fe200078e0a08 */
[----:B------:R-:W-:Y:S01]  /*60c0*/  ISETP.GE.U32.AND P0, PT, R5, 0x7fffffb4, PT ;  /* 0x7fffffb40500780c */ /* 0x000fe20003f06070 */
[----:B------:R-:W-:Y:S01]  /*60d0*/  @!P3 IMAD.MOV R70, RZ, RZ, -R70 ;  /* 0x000000ffff46b224 */ /* 0x000fe200078e0a46 */
[----:B------:R-:W-:Y:S02]  /*60e0*/  SEL R5, R7, R22, !P1 ;  /* 0x0000001607057207 */ /* 0x000fe40004800000 */
[----:B------:R-:W-:-:S02]  /*60f0*/  IADD3 R4, R0, -0x11, RZ ;  /* 0xffffffef00047810 */ /* 0x000fc40007ffe0ff */
[----:B------:R-:W-:Y:S01]  /*6100*/  SEL R83, R7, R24, !P1 ;  /* 0x0000001807537207 */ /* 0x000fe20004800000 */
[----:B------:R-:W-:Y:S01]  /*6110*/  IMAD R24, R5, c[0x0][0x190], RZ ;  /* 0x0000640005187a24 */ /* 0x000fe200078e02ff */
[----:B------:R-:W-:Y:S02]  /*6120*/  ISETP.GE.U32.AND P2, PT, R4, 0x7fffffb0, PT ;  /* 0x7fffffb00400780c */ /* 0x000fe40003f46070 */
[----:B------:R-:W-:Y:S01]  /*6130*/  SEL R107, R7, R62, !P1 ;  /* 0x0000003e076b7207 */ /* 0x000fe20004800000 */
[----:B------:R-:W-:Y:S01]  /*6140*/  IMAD R83, R83, c[0x0][0x190], RZ ;  /* 0x0000640053537a24 */ /* 0x000fe200078e02ff */
[----:B------:R-:W-:Y:S02]  /*6150*/  LEA R71, P3, R68, c[0x0][0x168], 0x2 ;  /* 0x00005a0044477a11 */ /* 0x000fe400078610ff */
[----:B------:R-:W-:Y:S01]  /*6160*/  SEL R4, R7, R6, !P1 ;  /* 0x0000000607047207 */ /* 0x000fe20004800000 */
[----:B------:R-:W-:Y:S01]  /*6170*/  IMAD R151, R107, c[0x0][0x190], RZ ;  /* 0x000064006b977a24 */ /* 0x000fe200078e02ff */
[----:B------:R-:W-:-:S02]  /*6180*/  SEL R105, R7, R64, !P1 ;  /* 0x0000004007697207 */ /* 0x000fc40004800000 */
[C---:B------:R-:W-:Y:S01]  /*6190*/  SEL R62, R7.reuse, R61, !P1 ;  /* 0x0000003d073e7207 */ /* 0x040fe20004800000 */
[----:B------:R-:W-:Y:S01]  /*61a0*/  IMAD R4, R4, c[0x0][0x190], RZ ;  /* 0x0000640004047a24 */ /* 0x000fe200078e02ff */
[----:B------:R-:W-:Y:S01]  /*61b0*/  SEL R6, R7, R14, !P1 ;  /* 0x0000000e07067207 */ /* 0x000fe20004800000 */
[----:B------:R-:W-:Y:S01]  /*61c0*/  IMAD R149, R105, c[0x0][0x190], RZ ;  /* 0x0000640069957a24 */ /* 0x000fe200078e02ff */
[C---:B------:R-:W-:Y:S01]  /*61d0*/  SEL R103, R7.reuse, R88, !P1 ;  /* 0x0000005807677207 */ /* 0x040fe20004800000 */
[----:B------:R-:W-:Y:S01]  /*61e0*/  IMAD R62, R62, c[0x0][0x190], RZ ;  /* 0x000064003e3e7a24 */ /* 0x000fe200078e02ff */
[C---:B------:R-:W-:Y:S01]  /*61f0*/  SEL R113, R7.reuse, R94, !P1 ;  /* 0x0000005e07717207 */ /* 0x040fe20004800000 */
[----:B------:R-:W-:Y:S01]  /*6200*/  IMAD R6, R6, c[0x0][0x190], RZ ;  /* 0x0000640006067a24 */ /* 0x000fe200078e02ff */
[----:B------:R-:W-:Y:S01]  /*6210*/  SEL R61, R7, R63, !P1 ;  /* 0x0000003f073d7207 */ /* 0x000fe20004800000 */
[----:B------:R-:W-:Y:S01]  /*6220*/  IMAD R147, R103, c[0x0][0x190], RZ ;  /* 0x0000640067937a24 */ /* 0x000fe200078e02ff */
[----:B------:R-:W-:Y:S01]  /*6230*/  SEL R64, R7, R65, !P1 ;  /* 0x0000004107407207 */ /* 0x000fe20004800000 */
[----:B------:R-:W-:Y:S01]  /*6240*/  IMAD R113, R113, c[0x0][0x190], RZ ;  /* 0x0000640071717a24 */ /* 0x000fe200078e02ff */
[----:B------:R-:W-:Y:S01]  /*6250*/  SEL R9, R7, R28, !P1 ;  /* 0x0000001c07097207 */ /* 0x000fe20004800000 */
[----:B------:R-:W-:Y:S01]  /*6260*/  IMAD R61, R61, c[0x0][0x190], RZ ;  /* 0x000064003d3d7a24 */ /* 0x000fe200078e02ff */
[C---:B------:R-:W-:Y:S01]  /*6270*/  SEL R11, R7.reuse, R30, !P1 ;  /* 0x0000001e070b7207 */ /* 0x040fe20004800000 */
[----:B------:R-:W-:Y:S01]  /*6280*/  IMAD R64, R64, c[0x0][0x190], RZ ;  /* 0x0000640040407a24 */ /* 0x000fe200078e02ff */
[----:B------:R-:W-:Y:S01]  /*6290*/  SEL R13, R7, R38, !P1 ;  /* 0x00000026070d7207 */ /* 0x000fe20004800000 */
[----:B------:R-:W-:Y:S01]  /*62a0*/  IMAD R5, R9, c[0x0][0x190], RZ ;  /* 0x0000640009057a24 */ /* 0x000fe200078e02ff */
[----:B------:R-:W-:-:S02]  /*62b0*/  SEL R14, R7, R34, !P1 ;  /* 0x00000022070e7207 */ /* 0x000fc40004800000 */
[----:B------:R-:W-:Y:S01]  /*62c0*/  SEL R15, R7, R32, !P1 ;  /* 0x00000020070f7207 */ /* 0x000fe20004800000 */
[----:B------:R-:W-:Y:S01]  /*62d0*/  IMAD R119, R13, c[0x0][0x190], RZ ;  /* 0x000064000d777a24 */ /* 0x000fe200078e02ff */
[C---:B------:R-:W-:Y:S02]  /*62e0*/  SEL R17, R7.reuse, R36, !P1 ;  /* 0x0000002407117207 */ /* 0x040fe40004800000 */
[----:B------:R-:W-:Y:S01]  /*62f0*/  SEL R19, R7, R40, !P1 ;  /* 0x0000002807137207 */ /* 0x000fe20004800000 */
        /* <DEDUP_REMOVED lines=30> */
[----:B------:R-:W-:-:S02]  /*64e0*/  SEL R88, R7, R73, !P1 ;  /* 0x0000004907587207 */ /* 0x000fc40004800000 */
[----:B------:R-:W-:Y:S01]  /*64f0*/  SEL R65, R7, R75, !P1 ;  /* 0x0000004b07417207 */ /* 0x000fe20004800000 */
[----:B------:R-:W-:Y:S01]  /*6500*/  IMAD R63, R63, c[0x0][0x190], RZ ;  /* 0x000064003f3f7a24 */ /* 0x000fe200078e02ff */
        /* <DEDUP_REMOVED lines=54> */
[----:B------:R-:W-:-:S02]  /*6870*/  SEL R152, R7, R152, !P1 ;  /* 0x0000009807987207 */ /* 0x000fc40004800000 */
[C---:B------:R-:W-:Y:S02]  /*6880*/  SEL R156, R7.reuse, R156, !P1 ;  /* 0x0000009c079c7207 */ /* 0x040fe40004800000 */
[C---:B------:R-:W-:Y:S02]  /*6890*/  SEL R158, R7.reuse, R158, !P1 ;  /* 0x0000009e079e7207 */ /* 0x040fe40004800000 */
[C---:B------:R-:W-:Y:S01]  /*68a0*/  SEL R160, R7.reuse, R160, !P1 ;  /* 0x000000a007a07207 */ /* 0x040fe20004800000 */
[----:B------:R-:W-:Y:S01]  /*68b0*/  IMAD R14, R156, c[0x0][0x190], RZ ;  /* 0x000064009c0e7a24 */ /* 0x000fe200078e02ff */
[C---:B------:R-:W-:Y:S01]  /*68c0*/  SEL R162, R7.reuse, R162, !P1 ;  /* 0x000000a207a27207 */ /* 0x040fe20004800000 */
[----:B------:R-:W-:Y:S01]  /*68d0*/  IMAD R13, R158, c[0x0][0x190], RZ ;  /* 0x000064009e0d7a24 */ /* 0x000fe200078e02ff */
[C---:B------:R-:W-:Y:S02]  /*68e0*/  SEL R164, R7.reuse, R164, !P1 ;  /* 0x000000a407a47207 */ /* 0x040fe40004800000 */
[C---:B------:R-:W-:Y:S01]  /*68f0*/  SEL R166, R7.reuse, R166, !P1 ;  /* 0x000000a607a67207 */ /* 0x040fe20004800000 */
[----:B------:R-:W-:Y:S01]  /*6900*/  IMAD R15, R162, c[0x0][0x190], RZ ;  /* 0x00006400a20f7a24 */ /* 0x000fe200078e02ff */
[----:B------:R-:W-:-:S02]  /*6910*/  SEL R172, R7, R172, !P1 ;  /* 0x000000ac07ac7207 */ /* 0x000fc40004800000 */
[C---:B------:R-:W-:Y:S01]  /*6920*/  SEL R168, R7.reuse, R168, !P1 ;  /* 0x000000a807a87207 */ /* 0x040fe20004800000 */
[----:B------:R-:W-:Y:S01]  /*6930*/  IMAD R17, R166, c[0x0][0x190], RZ ;  /* 0x00006400a6117a24 */ /* 0x000fe200078e02ff */
[C---:B------:R-:W-:Y:S02]  /*6940*/  SEL R170, R7.reuse, R170, !P1 ;  /* 0x000000aa07aa7207 */ /* 0x040fe40004800000 */
[C---:B------:R-:W-:Y:S01]  /*6950*/  SEL R182, R7.reuse, R182, !P1 ;  /* 0x000000b607b67207 */ /* 0x040fe20004800000 */
[----:B------:R-:W-:Y:S01]  /*6960*/  IMAD R19, R168, c[0x0][0x190], RZ ;  /* 0x00006400a8137a24 */ /* 0x000fe200078e02ff */
[C---:B------:R-:W-:Y:S01]  /*6970*/  SEL R174, R7.reuse, R174, !P1 ;  /* 0x000000ae07ae7207 */ /* 0x040fe20004800000 */
[----:B------:R-:W-:Y:S01]  /*6980*/  IMAD R22, R170, c[0x0][0x190], RZ ;  /* 0x00006400aa167a24 */ /* 0x000fe200078e02ff */
[C---:B------:R-:W-:Y:S01]  /*6990*/  SEL R98, R7.reuse, R176, !P1 ;  /* 0x000000b007627207 */ /* 0x040fe20004800000 */
[----:B------:R-:W-:Y:S01]  /*69a0*/  IMAD R21, R182, c[0x0][0x190], RZ ;  /* 0x00006400b6157a24 */ /* 0x000fe200078e02ff */
[----:B------:R-:W-:-:S02]  /*69b0*/  SEL R95, R7, R178, !P1 ;  /* 0x000000b2075f7207 */ /* 0x000fc40004800000 */
[C---:B------:R-:W-:Y:S01]  /*69c0*/  SEL R91, R7.reuse, R180, !P1 ;  /* 0x000000b4075b7207 */ /* 0x040fe20004800000 */
[----:B------:R-:W-:Y:S01]  /*69d0*/  IMAD R23, R98, c[0x0][0x190], RZ ;  /* 0x0000640062177a24 */ /* 0x000fe200078e02ff */
[C---:B------:R-:W-:Y:S02]  /*69e0*/  SEL R28, R7.reuse, R184, !P1 ;  /* 0x000000b8071c7207 */ /* 0x040fe40004800000 */
        /* <DEDUP_REMOVED lines=100> */
[----:B------:R-:W-:Y:S01]  /*7030*/  LEA.HI.X.SX32 R68, R68, c[0x0][0x16c], 0x2, P3 ;  /* 0x00005b0044447a11 */ /* 0x000fe200018f16ff */
[----:B------:R-:W-:Y:S01]  /*7040*/  IMAD R94, R140, c[0x0][0x190], RZ ;  /* 0x000064008c5e7a24 */ /* 0x000fe200078e02ff */
[-C--:B-1----:R-:W-:Y:S01]  /*7050*/  LEA R242, P1, R24, R71.reuse, 0x2 ;  /* 0x0000004718f27211 */ /* 0x082fe200078210ff */
[----:B------:R-:W-:Y:S01]  /*7060*/  IMAD R11, R152, c[0x0][0x190], RZ ;  /* 0x00006400980b7a24 */ /* 0x000fe200078e02ff */
[----:B------:R-:W-:Y:S01]  /*7070*/  LEA R66, P3, R3, c[0x0][0x160], 0x2 ;  /* 0x0000580003427a11 */ /* 0x000fe200078610ff */
[----:B------:R-:W-:Y:S01]  /*7080*/  IMAD R81, R81, c[0x0][0x190], RZ ;  /* 0x0000640051517a24 */ /* 0x000fe200078e02ff */
[-C--:B------:R-:W-:Y:S01]  /*7090*/  LEA.HI.X.SX32 R243, R24, R68.reuse, 0x2, P1 ;  /* 0x0000004418f37211 */ /* 0x080fe200008f16ff */
[----:B------:R-:W-:Y:S01]  /*70a0*/  IMAD R24, R174, c[0x0][0x190], RZ ;  /* 0x00006400ae187a24 */ /* 0x000fe200078e02ff */
[----:B------:R-:W-:Y:S01]  /*70b0*/  LEA R184, P1, R2, c[0x0][0x160], 0x2 ;  /* 0x0000580002b87a11 */ /* 0x000fe200078210ff */
[----:B------:R-:W-:Y:S01]  /*70c0*/  IMAD R78, R78, c[0x0][0x190], RZ ;  /* 0x000064004e4e7a24 */ /* 0x000fe200078e02ff */
[----:B------:R-:W-:Y:S01]  /*70d0*/  LEA.HI.X.SX32 R67, R3, c[0x0][0x164], 0x2, P3 ;  /* 0x0000590003437a11 */ /* 0x000fe200018f16ff */
[----:B------:R-:W-:Y:S01]  /*70e0*/  STL.64 [R1+0x1dd8], R242 ;  /* 0x001dd8f201007387 */ /* 0x000fe20000100a00 */
[-C--:B------:R-:W-:Y:S01]  /*70f0*/  LEA R226, P3, R4, R71.reuse, 0x2 ;  /* 0x0000004704e27211 */ /* 0x080fe200078610ff */
[----:B------:R-:W-:Y:S01]  /*7100*/  IMAD R79, R79, c[0x0][0x190], RZ ;  /* 0x000064004f4f7a24 */ /* 0x000fe200078e02ff */
[----:B------:R-:W-:Y:S01]  /*7110*/  LEA.HI.X.SX32 R185, R2, c[0x0][0x164], 0x2, P1 ;  /* 0x0000590002b97a11 */ /* 0x000fe200008f16ff */
[----:B------:R-:W-:Y:S01]  /*7120*/  IMAD R77, R77, c[0x0][0x190], RZ ;  /* 0x000064004d4d7a24 */ /* 0x000fe200078e02ff */
[-C--:B------:R-:W-:Y:S01]  /*7130*/  LEA R176, P1, R6, R71.reuse, 0x2 ;  /* 0x0000004706b07211 */ /* 0x080fe200078210ff */
[----:B------:R-:W-:Y:S01]  /*7140*/  IMAD R76, R76, c[0x0][0x190], RZ ;  /* 0x000064004c4c7a24 */ /* 0x000fe200078e02ff */
[-C--:B------:R-:W-:Y:S01]  /*7150*/  LEA.HI.X.SX32 R227, R4, R68.reuse, 0x2, P3 ;  /* 0x0000004404e37211 */ /* 0x080fe200018f16ff */
        /* <DEDUP_REMOVED lines=8> */
[----:B------:R-:W-:Y:S01]  /*71e0*/  STL.64 [R1+0xb8], R176 ;  /* 0x0000b8b001007387 */ /* 0x000fe20000100a00 */
[----:B------:R-:W-:Y:S01]  /*71f0*/  LEA.HI.X.SX32 R3, R7, R68, 0x2, P1 ;  /* 0x0000004407037211 */ /* 0x000fe200008f16ff */
[----:B------:R-:W-:Y:S01]  /*7200*/  IMAD R69, R69, c[0x0][0x190], RZ ;  /* 0x0000640045457a24 */ /* 0x000fe200078e02ff */
[----:B------:R-:W-:Y:S01]  /*7210*/  LEA R238, P3, R119, R71, 0x2 ;  /* 0x0000004777ee7211 */ /* 0x000fe200078610ff */
[----:B------:R-:W-:Y:S01]  /*7220*/  STL.64 [R1+0x28], R234 ;  /* 0x000028ea01007387 */ /* 0x000fe20000100a00 */
[----:B------:R-:W-:Y:S01]  /*7230*/  IMAD R70, R70, c[0x0][0x190], RZ ;  /* 0x0000640046467a24 */ /* 0x000fe200078e02ff */
[----:B------:R-:W-:-:S02]  /*7240*/  IADD3 R122, R0, -0x1b, RZ ;  /* 0xffffffe5007a7810 */ /* 0x000fc40007ffe0ff */
[----:B------:R1:W-:Y:S01]  /*7250*/  STL.64 [R1+0xb0], R2 ;  /* 0x0000b00201007387 */ /* 0x0003e20000100a00 */
[-C--:B------:R-:W-:Y:S02]  /*7260*/  LEA.HI.X.SX32 R239, R119, R68.reuse, 0x2, P3 ;  /* 0x0000004477ef7211 */ /* 0x080fe400018f16ff */
[CC--:B------:R-:W-:Y:S02]  /*7270*/  LEA R236, P3, R121.reuse, R71.reuse, 0x2 ;  /* 0x0000004779ec7211 */ /* 0x0c0fe400078610ff */
[C---:B------:R-:W-:Y:S01]  /*7280*/  IADD3 R130, R0.reuse, -0x23, RZ ;  /* 0xffffffdd00827810 */ /* 0x040fe20007ffe0ff */
[----:B------:R-:W-:Y:S01]  /*7290*/  STL.64 [R1+0x20], R238 ;  /* 0x000020ee01007387 */ /* 0x000fe20000100a00 */
[----:B------:R-:W-:Y:S02]  /*72a0*/  LEA.HI.X.SX32 R237, R121, R68, 0x2, P3 ;  /* 0x0000004479ed7211 */ /* 0x000fe400018f16ff */
[----:B------:R-:W-:Y:S02]  /*72b0*/  LEA R232, P3, R125, R71, 0x2 ;  /* 0x000000477de87211 */ /* 0x000fe400078610ff */
[----:B------:R-:W-:-:S02]  /*72c0*/  IADD3 R138, R0, -0x2b, RZ ;  /* 0xffffffd5008a7810 */ /* 0x000fc40007ffe0ff */
[CC--:B-1----:R-:W-:Y:S02]  /*72d0*/  LEA R2, P1, R120.reuse, R71.reuse, 0x2 ;  /* 0x0000004778027211 */ /* 0x0c2fe400078210ff */
[-C--:B------:R-:W-:Y:S02]  /*72e0*/  LEA.HI.X.SX32 R233, R125, R68.reuse, 0x2, P3 ;  /* 0x000000447de97211 */ /* 0x080fe400018f16ff */
[-C--:B------:R-:W-:Y:S02]  /*72f0*/  LEA.HI.X.SX32 R3, R120, R68.reuse, 0x2, P1 ;  /* 0x0000004478037211 */ /* 0x080fe400008f16ff */
[C---:B------:R-:W-:Y:S02]  /*7300*/  LEA R240, P3, R129.reuse, R71, 0x2 ;  /* 0x0000004781f07211 */ /* 0x040fe400078610ff */
[----:B------:R-:W-:Y:S01]  /*7310*/  IADD3 R146, R0, -0x33, RZ ;  /* 0xffffffcd00927810 */ /* 0x000fe20007ffe0ff */
[----:B------:R1:W-:Y:S01]  /*7320*/  STL.64 [R1+0x1e0], R2 ;  /* 0x0001e00201007387 */ /* 0x0003e20000100a00 */
[----:B------:R-:W-:-:S02]  /*7330*/  LEA.HI.X.SX32 R241, R129, R68, 0x2, P3 ;  /* 0x0000004481f17211 */ /* 0x000fc400018f16ff */
[CC--:B------:R-:W-:Y:S01]  /*7340*/  LEA R124, P3, R132.reuse, R71.reuse, 0x2 ;  /* 0x00000047847c7211 */ /* 0x0c0fe200078610ff */
[----:B------:R-:W-:Y:S03]  /*7350*/  STL.64 [R1+0x18], R236 ;  /* 0x000018ec01007387 */ /* 0x000fe60000100a00 */
[-C--:B------:R-:W-:Y:S02]  /*7360*/  LEA.HI.X.SX32 R125, R132, R68.reuse, 0x2, P3 ;  /* 0x00000044847d7211 */ /* 0x080fe400018f16ff */
[-C--:B------:R-:W-:Y:S02]  /*7370*/  LEA R248, P3, R135, R71.reuse, 0x2 ;  /* 0x0000004787f87211 */ /* 0x080fe400078610ff */
[----:B-1----:R-:W-:Y:S02]  /*7380*/  LEA R2, P1, R123, R71, 0x2 ;  /* 0x000000477b027211 */ /* 0x002fe400078210ff */
[----:B------:R-:W-:-:S02]  /*7390*/  LEA.HI.X.SX32 R249, R135, R68, 0x2, P3 ;  /* 0x0000004487f97211 */ /* 0x000fc400018f16ff */
[----:B------:R-:W-:-:S05]  /*73a0*/  LEA.HI.X.SX32 R3, R123, R68, 0x2, P1 ;  /* 0x000000447b037211 */ /* 0x000fca00008f16ff */
[----:B------:R1:W-:Y:S04]  /*73b0*/  STL.64 [R1+0x1f0], R2 ;  /* 0x0001f00201007387 */ /* 0x0003e80000100a00 */
[----:B------:R-:W-:Y:S01]  /*73c0*/  STL.64 [R1+0x10], R232 ;  /* 0x000010e801007387 */ /* 0x000fe20000100a00 */
[----:B-1----:R-:W-:-:S04]  /*73d0*/  LEA R2, P1, R127, R71, 0x2 ;  /* 0x000000477f027211 */ /* 0x002fc800078210ff */
[----:B------:R-:W-:-:S05]  /*73e0*/  LEA.HI.X.SX32 R3, R127, R68, 0x2, P1 ;  /* 0x000000447f037211 */ /* 0x000fca00008f16ff */
[----:B------:R1:W-:Y:S04]  /*73f0*/  STL.64 [R1+0x200], R2 ;  /* 0x0002000201007387 */ /* 0x0003e80000100a00 */
[----:B------:R-:W-:Y:S01]  /*7400*/  STL.64 [R1+0x8], R240 ;  /* 0x000008f001007387 */ /* 0x000fe20000100a00 */
[----:B-1----:R-:W-:-:S04]  /*7410*/  LEA R2, P1, R131, R71, 0x2 ;  /* 0x0000004783027211 */ /* 0x002fc800078210ff */
[----:B------:R-:W-:-:S05]  /*7420*/  LEA.HI.X.SX32 R3, R131, R68, 0x2, P1 ;  /* 0x0000004483037211 */ /* 0x000fca00008f16ff */
[----:B------:R1:W-:Y:S04]  /*7430*/  STL.64 [R1+0x218], R2 ;  /* 0x0002180201007387 */ /* 0x0003e80000100a00 */
[----:B------:R-:W-:Y:S01]  /*7440*/  STL.64 [R1], R124 ;  /* 0x0000007c01007387 */ /* 0x000fe20000100a00 */
[----:B-1----:R-:W-:-:S04]  /*7450*/  LEA R2, P1, R133, R71, 0x2 ;  /* 0x0000004785027211 */ /* 0x002fc800078210ff */
[----:B------:R-:W-:Y:S02]  /*7460*/  LEA.HI.X.SX32 R3, R133, R68, 0x2, P1 ;  /* 0x0000004485037211 */ /* 0x000fe400008f16ff */
[----:B------:R-:W-:-:S03]  /*7470*/  LEA R4, P1, R137, R71, 0x2 ;  /* 0x0000004789047211 */ /* 0x000fc600078210ff */
[----:B------:R1:W-:Y:S01]  /*7480*/  STL.64 [R1+0x228], R2 ;  /* 0x0002280201007387 */ /* 0x0003e20000100a00 */
[----:B------:R-:W-:Y:S02]  /*7490*/  LEA.HI.X.SX32 R5, R137, R68, 0x2, P1 ;  /* 0x0000004489057211 */ /* 0x000fe400008f16ff */
[----:B------:R-:W-:-:S03]  /*74a0*/  LEA R6, P1, R141, R71, 0x2 ;  /* 0x000000478d067211 */ /* 0x000fc600078210ff */
[----:B------:R2:W-:Y:S01]  /*74b0*/  STL.64 [R1+0x238], R4 ;  /* 0x0002380401007387 */ /* 0x0005e20000100a00 */
[-C--:B------:R-:W-:Y:S02]  /*74c0*/  LEA.HI.X.SX32 R7, R141, R68.reuse, 0x2, P1 ;  /* 0x000000448d077211 */ /* 0x080fe400008f16ff */
[-C--:B------:R-:W-:Y:S02]  /*74d0*/  LEA R118, P1, R145, R71.reuse, 0x2 ;  /* 0x0000004791767211 */ /* 0x080fe400078210ff */
[-C--:B-1----:R-:W-:Y:S01]  /*74e0*/  LEA R2, P3, R139, R71.reuse, 0x2 ;  /* 0x000000478b027211 */ /* 0x082fe200078610ff */
[----:B------:R1:W-:Y:S01]  /*74f0*/  STL.64 [R1+0x248], R6 ;  /* 0x0002480601007387 */ /* 0x0003e20000100a00 */
[-C--:B------:R-:W-:Y:S02]  /*7500*/  LEA.HI.X.SX32 R119, R145, R68.reuse, 0x2, P1 ;  /* 0x0000004491777211 */ /* 0x080fe400008f16ff */
[----:B------:R-:W-:Y:S02]  /*7510*/  LEA.HI.X.SX32 R3, R139, R68, 0x2, P3 ;  /* 0x000000448b037211 */ /* 0x000fe400018f16ff */
[-C--:B--2---:R-:W-:Y:S01]  /*7520*/  LEA R4, P3, R143, R71.reuse, 0x2 ;  /* 0x000000478f047211 */ /* 0x084fe200078610ff */
[----:B------:R2:W-:Y:S01]  /*7530*/  STL.64 [R1+0x258], R118 ;  /* 0x0002587601007387 */ /* 0x0005e20000100a00 */
[----:B------:R-:W-:-:S02]  /*7540*/  LEA R120, P1, R149, R71, 0x2 ;  /* 0x0000004795787211 */ /* 0x000fc400078210ff */
[-C--:B------:R-:W-:Y:S02]  /*7550*/  LEA.HI.X.SX32 R5, R143, R68.reuse, 0x2, P3 ;  /* 0x000000448f057211 */ /* 0x080fe400018f16ff */
[----:B------:R-:W-:Y:S02]  /*7560*/  LEA.HI.X.SX32 R121, R149, R68, 0x2, P1 ;  /* 0x0000004495797211 */ /* 0x000fe400008f16ff */
[----:B-1----:R-:W-:-:S03]  /*7570*/  LEA R6, P3, R147, R71, 0x2 ;  /* 0x0000004793067211 */ /* 0x002fc600078610ff */
[----:B------:R1:W-:Y:S01]  /*7580*/  STL.64 [R1+0x270], R120 ;  /* 0x0002707801007387 */ /* 0x0003e20000100a00 */
[----:B------:R-:W-:Y:S02]  /*7590*/  LEA.HI.X.SX32 R7, R147, R68, 0x2, P3 ;  /* 0x0000004493077211 */ /* 0x000fe400018f16ff */
[----:B--2---:R-:W-:-:S04]  /*75a0*/  LEA R118, P3, R151, R71, 0x2 ;  /* 0x0000004797767211 */ /* 0x004fc800078610ff */
[----:B------:R-:W-:Y:S02]  /*75b0*/  LEA.HI.X.SX32 R119, R151, R68, 0x2, P3 ;  /* 0x0000004497777211 */ /* 0x000fe400018f16ff */
[----:B-1----:R-:W-:-:S03]  /*75c0*/  LEA R120, P1, R153, R71, 0x2 ;  /* 0x0000004799787211 */ /* 0x002fc600078210ff */
[----:B------:R1:W-:Y:S01]  /*75d0*/  STL.64 [R1+0x40], R118 ;  /* 0x0000407601007387 */ /* 0x0003e20000100a00 */
[----:B------:R-:W-:-:S05]  /*75e0*/  LEA.HI.X.SX32 R121, R153, R68, 0x2, P1 ;  /* 0x0000004499797211 */ /* 0x000fca00008f16ff */
[----:B------:R2:W-:Y:S01]  /*75f0*/  STL.64 [R1+0x280], R120 ;  /* 0x0002807801007387 */ /* 0x0005e20000100a00 */
[----:B-1----:R-:W-:-:S04]  /*7600*/  LEA R118, P3, R155, R71, 0x2 ;  /* 0x000000479b767211 */ /* 0x002fc800078610ff */
[----:B------:R-:W-:Y:S02]  /*7610*/  LEA.HI.X.SX32 R119, R155, R68, 0x2, P3 ;  /* 0x000000449b777211 */ /* 0x000fe400018f16ff */
[----:B--2---:R-:W-:-:S03]  /*7620*/  LEA R120, P1, R117, R71, 0x2 ;  /* 0x0000004775787211 */ /* 0x004fc600078210ff */
[----:B------:R1:W-:Y:S01]  /*7630*/  STL.64 [R1+0x38], R118 ;  /* 0x0000387601007387 */ /* 0x0003e20000100a00 */
[----:B------:R-:W-:-:S05]  /*7640*/  LEA.HI.X.SX32 R121, R117, R68, 0x2, P1 ;  /* 0x0000004475797211 */ /* 0x000fca00008f16ff */
[----:B------:R2:W-:Y:S01]  /*7650*/  STL.64 [R1+0x290], R120 ;  /* 0x0002907801007387 */ /* 0x0005e20000100a00 */
[----:B-1----:R-:W-:-:S04]  /*7660*/  LEA R118, P3, R115, R71, 0x2 ;  /* 0x0000004773767211 */ /* 0x002fc800078610ff */
[----:B------:R-:W-:Y:S02]  /*7670*/  LEA.HI.X.SX32 R119, R115, R68, 0x2, P3 ;  /* 0x0000004473777211 */ /* 0x000fe400018f16ff */
[----:B--2---:R-:W-:-:S03]  /*7680*/  LEA R120, P1, R113, R71, 0x2 ;  /* 0x0000004771787211 */ /* 0x004fc600078210ff */
[----:B------:R1:W-:Y:S01]  /*7690*/  STL.64 [R1+0x50], R118 ;  /* 0x0000507601007387 */ /* 0x0003e20000100a00 */
[----:B------:R-:W-:Y:S02]  /*76a0*/  LEA.HI.X.SX32 R121, R113, R68, 0x2, P1 ;  /* 0x0000004471797211 */ /* 0x000fe400008f16ff */
[----:B------:R-:W-:-:S04]  /*76b0*/  LEA R116, P1, R109, R71, 0x2 ;  /* 0x000000476d747211 */ /* 0x000fc800078210ff */
[----:B------:R-:W-:Y:S02]  /*76c0*/  LEA.HI.X.SX32 R117, R109, R68, 0x2, P1 ;  /* 0x000000446d757211 */ /* 0x000fe400008f16ff */
[----:B-1----:R-:W-:-:S04]  /*76d0*/  LEA R118, P3, R111, R71, 0x2 ;  /* 0x000000476f767211 */ /* 0x002fc800078610ff */
[----:B------:R-:W-:-:S05]  /*76e0*/  LEA.HI.X.SX32 R119, R111, R68, 0x2, P3 ;  /* 0x000000446f777211 */ /* 0x000fca00018f16ff */
[----:B------:R1:W-:Y:S04]  /*76f0*/  STL.64 [R1+0x48], R118 ;  /* 0x0000487601007387 */ /* 0x0003e80000100a00 */
[----:B------:R-:W-:Y:S04]  /*7700*/  STL.64 [R1+0x2a0], R120 ;  /* 0x0002a07801007387 */ /* 0x000fe80000100a00 */
[----:B------:R2:W-:Y:S01]  /*7710*/  STL.64 [R1+0x2b0], R116 ;  /* 0x0002b07401007387 */ /* 0x0005e20000100a00 */
[----:B-1----:R-:W-:-:S04]  /*7720*/  LEA R118, P3, R8, R71, 0x2 ;  /* 0x0000004708767211 */ /* 0x002fc800078610ff */
[-C--:B------:R-:W-:Y:S02]  /*7730*/  LEA.HI.X.SX32 R119, R8, R68.reuse, 0x2, P3 ;  /* 0x0000004408777211 */ /* 0x080fe400018f16ff */
[CC--:B------:R-:W-:Y:S02]  /*7740*/  LEA R8, P3, R110.reuse, R71.reuse, 0x2 ;  /* 0x000000476e087211 */ /* 0x0c0fe400078610ff */
[C---:B--2---:R-:W-:Y:S01]  /*7750*/  LEA R116, P1, R9.reuse, R71, 0x2 ;  /* 0x0000004709747211 */ /* 0x044fe200078210ff */
[----:B------:R1:W-:Y:S03]  /*7760*/  STL.64 [R1+0x58], R118 ;  /* 0x0000587601007387 */ /* 0x0003e60000100a00 */
[-C--:B------:R-:W-:Y:S02]  /*7770*/  LEA.HI.X.SX32 R117, R9, R68.reuse, 0x2, P1 ;  /* 0x0000004409757211 */ /* 0x080fe400008f16ff */
[----:B------:R-:W-:-:S03]  /*7780*/  LEA.HI.X.SX32 R9, R110, R68, 0x2, P3 ;  /* 0x000000446e097211 */ /* 0x000fc600018f16ff */
[----:B------:R2:W-:Y:S01]  /*7790*/  STL.64 [R1+0x2c8], R116 ;  /* 0x0002c87401007387 */ /* 0x0005e20000100a00 */
[----:B-1----:R-:W-:-:S04]  /*77a0*/  LEA R118, P1, R114, R71, 0x2 ;  /* 0x0000004772767211 */ /* 0x002fc800078210ff */
[-C--:B------:R-:W-:Y:S02]  /*77b0*/  LEA.HI.X.SX32 R119, R114, R68.reuse, 0x2, P1 ;  /* 0x0000004472777211 */ /* 0x080fe400008f16ff */
[-C--:B------:R-:W-:Y:S02]  /*77c0*/  LEA R110, P1, R108, R71.reuse, 0x2 ;  /* 0x000000476c6e7211 */ /* 0x080fe400078210ff */
[-C--:B--2---:R-:W-:Y:S01]  /*77d0*/  LEA R116, P3, R112, R71.reuse, 0x2 ;  /* 0x0000004770747211 */ /* 0x084fe200078610ff */
[----:B------:R-:W-:Y:S01]  /*77e0*/  STL.64 [R1+0x2d8], R118 ;  /* 0x0002d87601007387 */ /* 0x000fe20000100a00 */
[-C--:B------:R-:W-:Y:S02]  /*77f0*/  LEA.HI.X.SX32 R111, R108, R68.reuse, 0x2, P1 ;  /* 0x000000446c6f7211 */ /* 0x080fe400008f16ff */
[----:B------:R-:W-:Y:S02]  /*7800*/  LEA.HI.X.SX32 R117, R112, R68, 0x2, P3 ;  /* 0x0000004470757211 */ /* 0x000fe400018f16ff */
[----:B------:R-:W-:-:S03]  /*7810*/  LEA R114, P3, R107, R71, 0x2 ;  /* 0x000000476b727211 */ /* 0x000fc600078610ff */
[----:B------:R-:W-:Y:S01]  /*7820*/  STL.64 [R1+0x68], R116 ;  /* 0x0000687401007387 */ /* 0x000fe20000100a00 */
[-C--:B------:R-:W-:Y:S02]  /*7830*/  LEA.HI.X.SX32 R115, R107, R68.reuse, 0x2, P3 ;  /* 0x000000446b737211 */ /* 0x080fe400018f16ff */
[CC--:B------:R-:W-:Y:S01]  /*7840*/  LEA R108, P3, R105.reuse, R71.reuse, 0x2 ;  /* 0x00000047696c7211 */ /* 0x0c0fe200078610ff */
[----:B------:R1:W-:Y:S03]  /*7850*/  STL.64 [R1+0x2e8], R110 ;  /* 0x0002e86e01007387 */ /* 0x0003e60000100a00 */
[----:B------:R-:W-:Y:S01]  /*7860*/  LEA.HI.X.SX32 R109, R105, R68, 0x2, P3 ;  /* 0x00000044696d7211 */ /* 0x000fe200018f16ff */
[----:B------:R2:W-:Y:S01]  /*7870*/  STL.64 [R1+0x60], R114 ;  /* 0x0000607201007387 */ /* 0x0005e20000100a00 */
[----:B-1----:R-:W-:-:S04]  /*7880*/  LEA R110, P1, R106, R71, 0x2 ;  /* 0x000000476a6e7211 */ /* 0x002fc800078210ff */
[----:B------:R-:W-:Y:S02]  /*7890*/  LEA.HI.X.SX32 R111, R106, R68, 0x2, P1 ;  /* 0x000000446a6f7211 */ /* 0x000fe400008f16ff */
[----:B--2---:R-:W-:-:S03]  /*78a0*/  IADD3 R114, R0, -0x13, RZ ;  /* 0xffffffed00727810 */ /* 0x004fc60007ffe0ff */
[----:B------:R1:W-:Y:S04]  /*78b0*/  STL.64 [R1+0x2f8], R110 ;  /* 0x0002f86e01007387 */ /* 0x0003e80000100a00 */
[----:B------:R2:W-:Y:S01]  /*78c0*/  STL.64 [R1+0x78], R108 ;  /* 0x0000786c01007387 */ /* 0x0005e20000100a00 */
[CC--:B-1----:R-:W-:Y:S02]  /*78d0*/  LEA R110, P1, R104.reuse, R71.reuse, 0x2 ;  /* 0x00000047686e7211 */ /* 0x0c2fe400078210ff */
[-C--:B--2---:R-:W-:Y:S02]  /*78e0*/  LEA R108, P3, R103, R71.reuse, 0x2 ;  /* 0x00000047676c7211 */ /* 0x084fe400078610ff */
[----:B------:R-:W-:Y:S02]  /*78f0*/  LEA.HI.X.SX32 R111, R104, R68, 0x2, P1 ;  /* 0x00000044686f7211 */ /* 0x000fe400008f16ff */
[----:B------:R-:W-:-:S02]  /*7900*/  LEA R106, P1, R102, R71, 0x2 ;  /* 0x00000047666a7211 */ /* 0x000fc400078210ff */
[-C--:B------:R-:W-:Y:S01]  /*7910*/  LEA.HI.X.SX32 R109, R103, R68.reuse, 0x2, P3 ;  /* 0x00000044676d7211 */ /* 0x080fe200018f16ff */
[----:B------:R-:W-:Y:S01]  /*7920*/  STL.64 [R1+0x308], R110 ;  /* 0x0003086e01007387 */ /* 0x000fe20000100a00 */
[C---:B------:R-:W-:Y:S02]  /*7930*/  LEA R104, P3, R101.reuse, R71, 0x2 ;  /* 0x0000004765687211 */ /* 0x040fe400078610ff */
[-C--:B------:R-:W-:Y:S01]  /*7940*/  LEA.HI.X.SX32 R107, R102, R68.reuse, 0x2, P1 ;  /* 0x00000044666b7211 */ /* 0x080fe200008f16ff */
[----:B------:R-:W-:Y:S01]  /*7950*/  STL.64 [R1+0x70], R108 ;  /* 0x0000706c01007387 */ /* 0x000fe20000100a00 */
[----:B------:R-:W-:-:S03]  /*7960*/  LEA.HI.X.SX32 R105, R101, R68, 0x2, P3 ;  /* 0x0000004465697211 */ /* 0x000fc600018f16ff */
[----:B------:R1:W-:Y:S04]  /*7970*/  STL.64 [R1+0x320], R106 ;  /* 0x0003206a01007387 */ /* 0x0003e80000100a00 */
[----:B------:R2:W-:Y:S01]  /*7980*/  STL.64 [R1+0x88], R104 ;  /* 0x0000886801007387 */ /* 0x0005e20000100a00 */
[CC--:B-1----:R-:W-:Y:S02]  /*7990*/  LEA R106, P1, R100.reuse, R71.reuse, 0x2 ;  /* 0x00000047646a7211 */ /* 0x0c2fe400078210ff */
[-C--:B--2---:R-:W-:Y:S02]  /*79a0*/  LEA R104, P3, R99, R71.reuse, 0x2 ;  /* 0x0000004763687211 */ /* 0x084fe400078610ff */
[----:B------:R-:W-:Y:S02]  /*79b0*/  LEA.HI.X.SX32 R107, R100, R68, 0x2, P1 ;  /* 0x00000044646b7211 */ /* 0x000fe400008f16ff */
[----:B------:R-:W-:-:S02]  /*79c0*/  LEA R102, P1, R97, R71, 0x2 ;  /* 0x0000004761667211 */ /* 0x000fc400078210ff */
[-C--:B------:R-:W-:Y:S01]  /*79d0*/  LEA.HI.X.SX32 R105, R99, R68.reuse, 0x2, P3 ;  /* 0x0000004463697211 */ /* 0x080fe200018f16ff */
[----:B------:R1:W-:Y:S01]  /*79e0*/  STL.64 [R1+0x330], R106 ;  /* 0x0003306a01007387 */ /* 0x0003e20000100a00 */
[-C--:B------:R-:W-:Y:S02]  /*79f0*/  LEA R100, P3, R96, R71.reuse, 0x2 ;  /* 0x0000004760647211 */ /* 0x080fe400078610ff */
[-C--:B------:R-:W-:Y:S01]  /*7a00*/  LEA.HI.X.SX32 R103, R97, R68.reuse, 0x2, P1 ;  /* 0x0000004461677211 */ /* 0x080fe200008f16ff */
[----:B------:R-:W-:Y:S01]  /*7a10*/  STL.64 [R1+0x80], R104 ;  /* 0x0000806801007387 */ /* 0x000fe20000100a00 */
[----:B------:R-:W-:Y:S02]  /*7a20*/  LEA R98, P1, R94, R71, 0x2 ;  /* 0x000000475e627211 */ /* 0x000fe400078210ff */
[-C--:B------:R-:W-:Y:S02]  /*7a30*/  LEA.HI.X.SX32 R101, R96, R68.reuse, 0x2, P3 ;  /* 0x0000004460657211 */ /* 0x080fe400018f16ff */
[----:B------:R-:W-:-:S03]  /*7a40*/  LEA.HI.X.SX32 R99, R94, R68, 0x2, P1 ;  /* 0x000000445e637211 */ /* 0x000fc600008f16ff */
[----:B------:R2:W-:Y:S01]  /*7a50*/  STL.64 [R1+0x98], R100 ;  /* 0x0000986401007387 */ /* 0x0005e20000100a00 */
[----:B-1----:R-:W-:-:S03]  /*7a60*/  IADD3 R106, R0, -0xb, RZ ;  /* 0xfffffff5006a7810 */ /* 0x002fc60007ffe0ff */
[----:B------:R-:W-:Y:S04]  /*7a70*/  STL.64 [R1+0x340], R102 ;  /* 0x0003406601007387 */ /* 0x000fe80000100a00 */
[----:B------:R1:W-:Y:S01]  /*7a80*/  STL.64 [R1+0x350], R98 ;  /* 0x0003506201007387 */ /* 0x0003e20000100a00 */
[----:B--2---:R-:W-:-:S04]  /*7a90*/  LEA R100, P3, R93, R71, 0x2 ;  /* 0x000000475d647211 */ /* 0x004fc800078610ff */
[-C--:B------:R-:W-:Y:S02]  /*7aa0*/  LEA.HI.X.SX32 R101, R93, R68.reuse, 0x2, P3 ;  /* 0x000000445d657211 */ /* 0x080fe400018f16ff */
[-C--:B------:R-:W-:Y:S02]  /*7ab0*/  LEA R96, P3, R90, R71.reuse, 0x2 ;  /* 0x000000475a607211 */ /* 0x080fe400078610ff */
[-C--:B-1----:R-:W-:Y:S01]  /*7ac0*/  LEA R98, P1, R92, R71.reuse, 0x2 ;  /* 0x000000475c627211 */ /* 0x082fe200078210ff */
[----:B------:R-:W-:Y:S01]  /*7ad0*/  STL.64 [R1+0x90], R100 ;  /* 0x0000906401007387 */ /* 0x000fe20000100a00 */
[-C--:B------:R-:W-:Y:S02]  /*7ae0*/  LEA.HI.X.SX32 R97, R90, R68.reuse, 0x2, P3 ;  /* 0x000000445a617211 */ /* 0x080fe400018f16ff */
[----:B------:R-:W-:Y:S02]  /*7af0*/  LEA.HI.X.SX32 R99, R92, R68, 0x2, P1 ;  /* 0x000000445c637211 */ /* 0x000fe400008f16ff */
[----:B------:R-:W-:-:S02]  /*7b00*/  LEA R94, P1, R89, R71, 0x2 ;  /* 0x00000047595e7211 */ /* 0x000fc400078210ff */
[-C--:B------:R-:W-:Y:S01]  /*7b10*/  LEA R92, P3, R10, R71.reuse, 0x2 ;  /* 0x000000470a5c7211 */ /* 0x080fe200078610ff */
[----:B------:R1:W-:Y:S01]  /*7b20*/  STL.64 [R1+0x368], R98 ;  /* 0x0003686201007387 */ /* 0x0003e20000100a00 */
[-C--:B------:R-:W-:Y:S02]  /*7b30*/  LEA.HI.X.SX32 R95, R89, R68.reuse, 0x2, P1 ;  /* 0x00000044595f7211 */ /* 0x080fe400008f16ff */
[-C--:B------:R-:W-:Y:S01]  /*7b40*/  LEA R90, P1, R12, R71.reuse, 0x2 ;  /* 0x000000470c5a7211 */ /* 0x080fe200078210ff */
[----:B------:R-:W-:Y:S01]  /*7b50*/  STL.64 [R1+0xa8], R96 ;  /* 0x0000a86001007387 */ /* 0x000fe20000100a00 */
[-C--:B------:R-:W-:Y:S02]  /*7b60*/  LEA.HI.X.SX32 R93, R10, R68.reuse, 0x2, P3 ;  /* 0x000000440a5d7211 */ /* 0x080fe400018f16ff */
[----:B------:R-:W-:Y:S01]  /*7b70*/  LEA.HI.X.SX32 R91, R12, R68, 0x2, P1 ;  /* 0x000000440c5b7211 */ /* 0x000fe200008f16ff */
[----:B------:R-:W-:Y:S01]  /*7b80*/  STL.64 [R1+0x378], R94 ;  /* 0x0003785e01007387 */ /* 0x000fe20000100a00 */
[----:B------:R-:W-:-:S03]  /*7b90*/  LEA R10, P3, R11, R71, 0x2 ;  /* 0x000000470b0a7211 */ /* 0x000fc600078610ff */
[----:B------:R-:W-:Y:S01]  /*7ba0*/  STL.64 [R1+0xa0], R92 ;  /* 0x0000a05c01007387 */ /* 0x000fe20000100a00 */
[-C--:B------:R-:W-:Y:S02]  /*7bb0*/  LEA.HI.X.SX32 R11, R11, R68.reuse, 0x2, P3 ;  /* 0x000000440b0b7211 */ /* 0x080fe400018f16ff */
[CC--:B------:R-:W-:Y:S01]  /*7bc0*/  LEA R12, P3, R13.reuse, R71.reuse, 0x2 ;  /* 0x000000470d0c7211 */ /* 0x0c0fe200078610ff */
[----:B------:R2:W-:Y:S01]  /*7bd0*/  STL.64 [R1+0x388], R90 ;  /* 0x0003885a01007387 */ /* 0x0005e20000100a00 */
[----:B-1----:R-:W-:Y:S02]  /*7be0*/  IADD3 R98, R0, -0x3, RZ ;  /* 0xfffffffd00627810 */ /* 0x002fe40007ffe0ff */
[----:B------:R-:W-:Y:S02]  /*7bf0*/  LEA.HI.X.SX32 R13, R13, R68, 0x2, P3 ;  /* 0x000000440d0d7211 */ /* 0x000fe400018f16ff */
[----:B--2---:R-:W-:-:S04]  /*7c00*/  LEA R90, P1, R14, R71, 0x2 ;  /* 0x000000470e5a7211 */ /* 0x004fc800078210ff */
[----:B------:R-:W-:Y:S02]  /*7c10*/  LEA.HI.X.SX32 R91, R14, R68, 0x2, P1 ;  /* 0x000000440e5b7211 */ /* 0x000fe400008f16ff */
[----:B------:R-:W-:-:S03]  /*7c20*/  LEA R14, P3, R15, R71, 0x2 ;  /* 0x000000470f0e7211 */ /* 0x000fc600078610ff */
[----:B------:R1:W-:Y:S01]  /*7c30*/  STL.64 [R1+0x398], R90 ;  /* 0x0003985a01007387 */ /* 0x0003e20000100a00 */
[----:B------:R-:W-:Y:S02]  /*7c40*/  LEA.HI.X.SX32 R15, R15, R68, 0x2, P3 ;  /* 0x000000440f0f7211 */ /* 0x000fe400018f16ff */
[----:B-1----:R-:W-:-:S04]  /*7c50*/  LEA R90, P1, R16, R71, 0x2 ;  /* 0x00000047105a7211 */ /* 0x002fc800078210ff */
        /* <DEDUP_REMOVED lines=124> */
[----:B------:R-:W-:-:S04]  /*8420*/  LEA R92, P3, R86, R71, 0x2 ;  /* 0x00000047565c7211 */ /* 0x000fc800078610ff */
[----:B------:R-:W-:Y:S02]  /*8430*/  LEA.HI.X.SX32 R93, R86, R68, 0x2, P3 ;  /* 0x00000044565d7211 */ /* 0x000fe400018f16ff */
[----:B-1----:R-:W-:-:S04]  /*8440*/  LEA R90, P1, R88, R71, 0x2 ;  /* 0x00000047585a7211 */ /* 0x002fc800078210ff */
[----:B------:R-:W-:Y:S02]  /*8450*/  LEA.HI.X.SX32 R91, R88, R68, 0x2, P1 ;  /* 0x00000044585b7211 */ /* 0x000fe400008f16ff */
[----:B------:R-:W-:-:S03]  /*8460*/  LEA R88, P3, R84, R71, 0x2 ;  /* 0x0000004754587211 */ /* 0x000fc600078610ff */
[----:B------:R1:W-:Y:S01]  /*8470*/  STL.64 [R1+0x500], R90 ;  /* 0x0005005a01007387 */ /* 0x0003e20000100a00 */
        /* <DEDUP_REMOVED lines=9> */
[CC--:B--2---:R-:W-:Y:S01]  /*8510*/  LEA R88, P3, R82.reuse, R71.reuse, 0x2 ;  /* 0x0000004752587211 */ /* 0x0c4fe200078610ff */
[----:B------:R1:W-:Y:S01]  /*8520*/  STL.64 [R1+0x510], R90 ;  /* 0x0005105a01007387 */ /* 0x0003e20000100a00 */
[-C--:B------:R-:W-:Y:S02]  /*8530*/  LEA.HI.X.SX32 R87, R83, R68.reuse, 0x2, P1 ;  /* 0x0000004453577211 */ /* 0x080fe400008f16ff */
[-C--:B------:R-:W-:Y:S02]  /*8540*/  LEA.HI.X.SX32 R89, R82, R68.reuse, 0x2, P3 ;  /* 0x0000004452597211 */ /* 0x080fe400018f16ff */
[CC--:B------:R-:W-:Y:S01]  /*8550*/  LEA R84, P3, R80.reuse, R71.reuse, 0x2 ;  /* 0x0000004750547211 */ /* 0x0c0fe200078610ff */
[----:B------:R2:W-:Y:S03]  /*8560*/  STL.64 [R1+0x548], R86 ;  /* 0x0005485601007387 */ /* 0x0005e60000100a00 */
[----:B------:R-:W-:Y:S01]  /*8570*/  LEA.HI.X.SX32 R85, R80, R68, 0x2, P3 ;  /* 0x0000004450557211 */ /* 0x000fe200018f16ff */
[----:B------:R-:W-:Y:S01]  /*8580*/  STL.64 [R1+0x168], R88 ;  /* 0x0001685801007387 */ /* 0x000fe20000100a00 */
[----:B------:R-:W-:-:S02]  /*8590*/  LEA R82, P3, R78, R71, 0x2 ;  /* 0x000000474e527211 */ /* 0x000fc400078610ff */
[----:B-1----:R-:W-:Y:S02]  /*85a0*/  IADD3 R90, R0, -0x3a, RZ ;  /* 0xffffffc6005a7810 */ /* 0x002fe40007ffe0ff */
[----:B------:R-:W-:Y:S02]  /*85b0*/  LEA.HI.X.SX32 R83, R78, R68, 0x2, P3 ;  /* 0x000000444e537211 */ /* 0x000fe400018f16ff */
[----:B--2---:R-:W-:-:S04]  /*85c0*/  LEA R86, P1, R81, R71, 0x2 ;  /* 0x0000004751567211 */ /* 0x004fc800078210ff */
[----:B------:R-:W-:Y:S02]  /*85d0*/  LEA.HI.X.SX32 R87, R81, R68, 0x2, P1 ;  /* 0x0000004451577211 */ /* 0x000fe400008f16ff */
[----:B------:R-:W-:-:S03]  /*85e0*/  LEA R242, P1, R79, R71, 0x2 ;  /* 0x000000474ff27211 */ /* 0x000fc600078210ff */
[----:B------:R-:W-:Y:S01]  /*85f0*/  STL.64 [R1+0x540], R86 ;  /* 0x0005405601007387 */ /* 0x000fe20000100a00 */
[----:B------:R-:W-:-:S03]  /*8600*/  LEA.HI.X.SX32 R243, R79, R68, 0x2, P1 ;  /* 0x000000444ff37211 */ /* 0x000fc600008f16ff */
[----:B------:R1:W-:Y:S04]  /*8610*/  STL.64 [R1+0x178], R84 ;  /* 0x0001785401007387 */ /* 0x0003e80000100a00 */
[----:B------:R2:W-:Y:S04]  /*8620*/  STL.64 [R1+0x188], R82 ;  /* 0x0001885201007387 */ /* 0x0005e80000100a00 */
[----:B------:R-:W-:Y:S01]  /*8630*/  STL.64 [R1+0x538], R242 ;  /* 0x000538f201007387 */ /* 0x000fe20000100a00 */
[----:B-1----:R-:W-:-:S03]  /*8640*/  LEA R84, P1, R77, R71, 0x2 ;  /* 0x000000474d547211 */ /* 0x002fc600078210ff */
[----:B------:R-:W-:Y:S01]  /*8650*/  STL.64 [R1+0x1de0], R242 ;  /* 0x001de0f201007387 */ /* 0x000fe20000100a00 */
[CC--:B--2---:R-:W-:Y:S02]  /*8660*/  LEA R82, P3, R76.reuse, R71.reuse, 0x2 ;  /* 0x000000474c527211 */ /* 0x0c4fe400078610ff */
[-C--:B------:R-:W-:Y:S02]  /*8670*/  LEA.HI.X.SX32 R85, R77, R68.reuse, 0x2, P1 ;  /* 0x000000444d557211 */ /* 0x080fe400008f16ff */
[CC--:B------:R-:W-:Y:S02]  /*8680*/  LEA R80, P1, R75.reuse, R71.reuse, 0x2 ;  /* 0x000000474b507211 */ /* 0x0c0fe400078210ff */
[-C--:B------:R-:W-:Y:S01]  /*8690*/  LEA.HI.X.SX32 R83, R76, R68.reuse, 0x2, P3 ;  /* 0x000000444c537211 */ /* 0x080fe200018f16ff */
[----:B------:R-:W-:Y:S01]  /*86a0*/  STL.64 [R1+0x530], R84 ;  /* 0x0005305401007387 */ /* 0x000fe20000100a00 */
[-C--:B------:R-:W-:Y:S02]  /*86b0*/  LEA R78, P3, R74, R71.reuse, 0x2 ;  /* 0x000000474a4e7211 */ /* 0x080fe400078610ff */
[----:B------:R-:W-:Y:S01]  /*86c0*/  LEA.HI.X.SX32 R81, R75, R68, 0x2, P1 ;  /* 0x000000444b517211 */ /* 0x000fe200008f16ff */
[----:B------:R1:W-:Y:S01]  /*86d0*/  STL.64 [R1+0x198], R82 ;  /* 0x0001985201007387 */ /* 0x0003e20000100a00 */
[----:B------:R-:W-:-:S02]  /*86e0*/  LEA R76, P1, R73, R71, 0x2 ;  /* 0x00000047494c7211 */ /* 0x000fc400078210ff */
[-C--:B------:R-:W-:Y:S02]  /*86f0*/  LEA.HI.X.SX32 R79, R74, R68.reuse, 0x2, P3 ;  /* 0x000000444a4f7211 */ /* 0x080fe400018f16ff */
[----:B------:R-:W-:Y:S01]  /*8700*/  LEA.HI.X.SX32 R77, R73, R68, 0x2, P1 ;  /* 0x00000044494d7211 */ /* 0x000fe200008f16ff */
[----:B------:R-:W-:Y:S01]  /*8710*/  IMAD.MOV.U32 R73, RZ, RZ, c[0x0][0x188] ;  /* 0x00006200ff497624 */ /* 0x000fe200078e00ff */
[C---:B------:R-:W-:Y:S01]  /*8720*/  IADD3 R74, R0.reuse, -0x15, RZ ;  /* 0xffffffeb004a7810 */ /* 0x040fe20007ffe0ff */
[----:B------:R2:W-:Y:S02]  /*8730*/  STL.64 [R1+0x1a8], R78 ;  /* 0x0001a84e01007387 */ /* 0x0005e40000100a00 */
[C---:B------:R-:W-:Y:S02]  /*8740*/  IMAD.SHL.U32 R190, R73.reuse, 0x4, RZ ;  /* 0x0000000449be7824 */ /* 0x040fe400078e00ff */
[----:B------:R-:W-:Y:S01]  /*8750*/  STL.64 [R1+0x528], R80 ;  /* 0x0005285001007387 */ /* 0x000fe20000100a00 */
[----:B------:R-:W-:Y:S01]  /*8760*/  IMAD.SHL.U32 R194, R73, 0x8, RZ ;  /* 0x0000000849c27824 */ /* 0x000fe200078e00ff */
[----:B-1----:R-:W-:Y:S01]  /*8770*/  IADD3 R82, R0, -0x32, RZ ;  /* 0xffffffce00527810 */ /* 0x002fe20007ffe0ff */
[C---:B------:R-:W-:Y:S01]  /*8780*/  IMAD.WIDE R188, R190.reuse, 0x4, R66 ;  /* 0x00000004bebc7825 */ /* 0x040fe200078e0242 */
[----:B------:R1:W-:Y:S03]  /*8790*/  STL.64 [R1+0x520], R76 ;  /* 0x0005204c01007387 */ /* 0x0003e60000100a00 */
[----:B------:R-:W-:Y:S01]  /*87a0*/  IMAD.WIDE R190, R190, 0x4, R184 ;  /* 0x00000004bebe7825 */ /* 0x000fe200078e02b8 */
[----:B--2---:R-:W-:-:S03]  /*87b0*/  LEA R78, P3, R72, R71, 0x2 ;  /* 0x00000047484e7211 */ /* 0x004fc600078610ff */
[----:B------:R-:W-:Y:S01]  /*87c0*/  IMAD.WIDE R154, R194, 0x4, R66 ;  /* 0x00000004c29a7825 */ /* 0x000fe200078e0242 */
[-C--:B------:R-:W-:Y:S02]  /*87d0*/  LEA.HI.X.SX32 R79, R72, R68.reuse, 0x2, P3 ;  /* 0x00000044484f7211 */ /* 0x080fe400018f16ff */
[CC--:B------:R-:W-:Y:S01]  /*87e0*/  LEA R242, P3, R70.reuse, R71.reuse, 0x2 ;  /* 0x0000004746f27211 */ /* 0x0c0fe200078610ff */
[----:B------:R-:W-:Y:S01]  /*87f0*/  IMAD.SHL.U32 R72, R157, 0x4, RZ ;  /* 0x000000049d487824 */ /* 0x000fe200078e00ff */
[C---:B-1----:R-:W-:Y:S01]  /*8800*/  LEA R76, P1, R69.reuse, R71, 0x2 ;  /* 0x00000047454c7211 */ /* 0x042fe200078210ff */
[----:B------:R-:W-:Y:S01]  /*8810*/  STL.64 [R1+0x1c0], R78 ;  /* 0x0001c04e01007387 */ /* 0x000fe20000100a00 */
[-C--:B------:R-:W-:Y:S01]  /*8820*/  LEA.HI.X.SX32 R243, R70, R68.reuse, 0x2, P3 ;  /* 0x0000004446f37211 */ /* 0x080fe200018f16ff */
[----:B------:R-:W-:Y:S01]  /*8830*/  IMAD.WIDE R194, R194, 0x4, R184 ;  /* 0x00000004c2c27825 */ /* 0x000fe200078e02b8 */
[----:B------:R-:W-:Y:S01]  /*8840*/  LEA.HI.X.SX32 R77, R69, R68, 0x2, P1 ;  /* 0x00000044454d7211 */ /* 0x000fe200008f16ff */
[----:B------:R1:W-:Y:S01]  /*8850*/  LDGSTS.E [R72], [R66.64], !P4 ;  /* 0x0000000042487fae */ /* 0x0003e2000e121844 */
[----:B------:R-:W-:-:S02]  /*8860*/  IADD3 R68, R0, -0x1d, RZ ;  /* 0xffffffe300447810 */ /* 0x000fc40007ffe0ff */
[----:B------:R-:W-:Y:S01]  /*8870*/  ISETP.GE.U32.AND P1, PT, R74, 0x7fffffac, PT ;  /* 0x7fffffac4a00780c */ /* 0x000fe20003f26070 */
[----:B------:R-:W-:Y:S01]  /*8880*/  STL.64 [R1+0x518], R76 ;  /* 0x0005184c01007387 */ /* 0x000fe20000100a00 */
[C---:B------:R-:W-:Y:S02]  /*8890*/  IADD3 R71, R0.reuse, -0x19, RZ ;  /* 0xffffffe700477810 */ /* 0x040fe40007ffe0ff */
[C---:B------:R-:W-:Y:S01]  /*88a0*/  IADD3 R69, R0.reuse, -0x26, RZ ;  /* 0xffffffda00457810 */ /* 0x040fe20007ffe0ff */
[----:B------:R-:W-:Y:S01]  /*88b0*/  STL.64 [R1+0x1d0], R242 ;  /* 0x0001d0f201007387 */ /* 0x000fe20000100a00 */
[----:B------:R-:W-:Y:S02]  /*88c0*/  ISETP.GE.U32.AND P3, PT, R71, 0x7fffffa8, PT ;  /* 0x7fffffa84700780c */ /* 0x000fe40003f66070 */
[----:B------:R-:W-:Y:S01]  /*88d0*/  IADD3 R74, R0, -0x2a, RZ ;  /* 0xffffffd6004a7810 */ /* 0x000fe20007ffe0ff */
[----:B------:R1:W-:Y:S01]  /*88e0*/  LDGSTS.E [R72+0x400], [R184.64], !P4 ;  /* 0x00400000b8487fae */ /* 0x0003e2000e121844 */
[----:B------:R-:W-:-:S02]  /*88f0*/  ISETP.GE.U32.AND P4, PT, R68, 0x7fffffa4, PT ;  /* 0x7fffffa44400780c */ /* 0x000fc40003f86070 */
[----:B------:R-:W-:Y:S01]  /*8900*/  IADD3 R68, R0, -0x21, RZ ;  /* 0xffffffdf00447810 */ /* 0x000fe20007ffe0ff */
[----:B------:R2:W-:Y:S04]  /*8910*/  LDGSTS.E [R72+0x2000], [R188.64], !P6 ;  /* 0x02000000bc487fae */ /* 0x0005e8000f121844 */
[----:B------:R2:W-:Y:S04]  /*8920*/  STL.64 [R1+0x1de8], R188 ;  /* 0x001de8bc01007387 */ /* 0x0005e80000100a00 */
[----:B------:R-:W-:Y:S04]  /*8930*/  STL.64 [R1+0x1df0], R190 ;  /* 0x001df0be01007387 */ /* 0x000fe80000100a00 */
[----:B------:R-:W-:Y:S01]  /*8940*/  STL.64 [R1+0x1df8], R154 ;  /* 0x001df89a01007387 */ /* 0x000fe20000100a00 */
[----:B--2---:R-:W-:-:S03]  /*8950*/  IMAD.SHL.U32 R189, R157, 0x4, RZ ;  /* 0x000000049dbd7824 */ /* 0x004fc600078e00ff */
[----:B------:R-:W-:Y:S01]  /*8960*/  STL.64 [R1+0x1e00], R194 ;  /* 0x001e00c201007387 */ /* 0x000fe20000100a00 */
[----:B------:R-:W-:-:S03]  /*8970*/  IMAD.MOV.U32 R188, RZ, RZ, c[0x0][0x188] ;  /* 0x00006200ffbc7624 */ /* 0x000fc600078e00ff */
[----:B------:R2:W-:Y:S01]  /*8980*/  LDGSTS.E [R189+0x2400], [R190.64], !P6 ;  /* 0x02400000bebd7fae */ /* 0x0005e2000f121844 */
[----:B------:R-:W-:Y:S01]  /*8990*/  IMAD R196, R188, 0xc, RZ ;  /* 0x0000000cbcc47824 */ /* 0x000fe200078e02ff */
[----:B------:R-:W-:Y:S01]  /*89a0*/  ISETP.GE.U32.AND P6, PT, R68, 0x7fffffa0, PT ;  /* 0x7fffffa04400780c */ /* 0x000fe20003fc6070 */
[----:B------:R-:W-:Y:S01]  /*89b0*/  IMAD.SHL.U32 R200, R188, 0x10, RZ ;  /* 0x00000010bcc87824 */ /* 0x000fe200078e00ff */
[----:B------:R-:W-:Y:S01]  /*89c0*/  IADD3 R68, R0, -0x25, RZ ;  /* 0xffffffdb00447810 */ /* 0x000fe20007ffe0ff */
[C---:B------:R-:W-:Y:S01]  /*89d0*/  IMAD.WIDE R156, R196.reuse, 0x4, R66 ;  /* 0x00000004c49c7825 */ /* 0x040fe200078e0242 */
[----:B------:R3:W-:Y:S01]  /*89e0*/  LDGSTS.E [R189+0x4000], [R154.64], !P5 ;  /* 0x040000009abd7fae */ /* 0x0007e2000e921844 */
[----:B------:R-:W-:Y:S02]  /*89f0*/  LOP3.LUT R123, R189, 0x20, RZ, 0x3c, !PT ;  /* 0x00000020bd7b7812 */ /* 0x000fe400078e3cff */
[----:B------:R-:W-:Y:S01]  /*8a00*/  IMAD.WIDE R196, R196, 0x4, R184 ;  /* 0x00000004c4c47825 */ /* 0x000fe200078e02b8 */
[----:B------:R4:W-:Y:S01]  /*8a10*/  LDGSTS.E [R189+0x4400], [R194.64], !P5 ;  /* 0x04400000c2bd7fae */ /* 0x0009e2000e921844 */
[----:B------:R-:W-:-:S02]  /*8a20*/  ISETP.GE.U32.AND P5, PT, R68, 0x7fffff9c, PT ;  /* 0x7fffff9c4400780c */ /* 0x000fc40003fa6070 */
[----:B------:R-:W-:Y:S01]  /*8a30*/  IADD3 R68, R0, -0x29, RZ ;  /* 0xffffffd700447810 */ /* 0x000fe20007ffe0ff */
[----:B------:R1:W-:Y:S01]  /*8a40*/  LDGSTS.E [R189+0x6000], [R156.64], !P0 ;  /* 0x060000009cbd7fae */ /* 0x0003e2000c121844 */
[----:B------:R-:W-:-:S03]  /*8a50*/  IMAD.WIDE R158, R200, 0x4, R66 ;  /* 0x00000004c89e7825 */ /* 0x000fc600078e0242 */
[----:B------:R1:W-:Y:S01]  /*8a60*/  LDGSTS.E [R189+0x6400], [R196.64], !P0 ;  /* 0x06400000c4bd7fae */ /* 0x0003e2000c121844 */
[----:B------:R-:W-:Y:S01]  /*8a70*/  IMAD R202, R188, 0x14, RZ ;  /* 0x00000014bcca7824 */ /* 0x000fe200078e02ff */
[----:B------:R-:W-:Y:S01]  /*8a80*/  ISETP.GE.U32.AND P0, PT, R68, 0x7fffff98, PT ;  /* 0x7fffff984400780c */ /* 0x000fe20003f06070 */
[----:B------:R-:W-:Y:S01]  /*8a90*/  IMAD.WIDE R200, R200, 0x4, R184 ;  /* 0x00000004c8c87825 */ /* 0x000fe200078e02b8 */
[----:B------:R-:W-:Y:S01]  /*8aa0*/  IADD3 R68, R0, -0x2d, RZ ;  /* 0xffffffd300447810 */ /* 0x000fe20007ffe0ff */
[----:B------:R1:W-:Y:S02]  /*8ab0*/  LDGSTS.E [R189+0x8000], [R158.64], !P2 ;  /* 0x080000009ebd7fae */ /* 0x0003e4000d121844 */
[----:B------:R-:W-:Y:S02]  /*8ac0*/  IMAD.WIDE R160, R202, 0x4, R66 ;  /* 0x00000004caa07825 */ /* 0x000fe400078e0242 */
[----:B------:R1:W-:Y:S01]  /*8ad0*/  LDGSTS.E [R189+0x8400], [R200.64], !P2 ;  /* 0x08400000c8bd7fae */ /* 0x0003e2000d121844 */
[----:B------:R-:W-:Y:S01]  /*8ae0*/  ISETP.GE.U32.AND P2, PT, R68, 0x7fffff94, PT ;  /* 0x7fffff944400780c */ /* 0x000fe20003f46070 */
[----:B------:R-:W-:Y:S01]  /*8af0*/  IMAD.WIDE R202, R202, 0x4, R184 ;  /* 0x00000004caca7825 */ /* 0x000fe200078e02b8 */
[----:B------:R-:W-:Y:S01]  /*8b00*/  IADD3 R68, R0, -0x31, RZ ;  /* 0xffffffcf00447810 */ /* 0x000fe20007ffe0ff */
[----:B------:R1:W-:Y:S02]  /*8b10*/  LDGSTS.E [R189+0xa000], [R160.64], !P1 ;  /* 0x0a000000a0bd7fae */ /* 0x0003e4000c921844 */
[----:B------:R-:W-:-:S02]  /*8b20*/  IMAD R204, R188, 0x18, RZ ;  /* 0x00000018bccc7824 */ /* 0x000fc400078e02ff */
[----:B------:R1:W-:Y:S01]  /*8b30*/  LDGSTS.E [R189+0xa400], [R202.64], !P1 ;  /* 0x0a400000cabd7fae */ /* 0x0003e2000c921844 */
[----:B------:R-:W-:Y:S01]  /*8b40*/  IMAD R206, R188, 0x1c, RZ ;  /* 0x0000001cbcce7824 */ /* 0x000fe200078e02ff */
[----:B------:R-:W-:Y:S01]  /*8b50*/  ISETP.GE.U32.AND P1, PT, R68, 0x7fffff90, PT ;  /* 0x7fffff904400780c */ /* 0x000fe20003f26070 */
[----:B------:R-:W-:Y:S01]  /*8b60*/  IMAD.WIDE R162, R204, 0x4, R66 ;  /* 0x00000004cca27825 */ /* 0x000fe200078e0242 */
[----:B------:R-:W-:Y:S01]  /*8b70*/  IADD3 R68, R0, -0x35, RZ ;  /* 0xffffffcb00447810 */ /* 0x000fe20007ffe0ff */
[----:B------:R1:W-:Y:S02]  /*8b80*/  STL.64 [R1+0x1e08], R156 ;  /* 0x001e089c01007387 */ /* 0x0003e40000100a00 */
[----:B------:R-:W-:Y:S02]  /*8b90*/  IMAD.WIDE R204, R204, 0x4, R184 ;  /* 0x00000004cccc7825 */ /* 0x000fe400078e02b8 */
[----:B------:R2:W-:Y:S02]  /*8ba0*/  LDGSTS.E [R189+0xc000], [R162.64], !P3 ;  /* 0x0c000000a2bd7fae */ /* 0x0005e4000d921844 */
[----:B------:R-:W-:-:S02]  /*8bb0*/  IMAD.WIDE R164, R206, 0x4, R66 ;  /* 0x00000004cea47825 */ /* 0x000fc400078e0242 */
[----:B------:R2:W-:Y:S01]  /*8bc0*/  LDGSTS.E [R189+0xc400], [R204.64], !P3 ;  /* 0x0c400000ccbd7fae */ /* 0x0005e2000d921844 */
[----:B------:R-:W-:Y:S01]  /*8bd0*/  ISETP.GE.U32.AND P3, PT, R68, 0x7fffff8c, PT ;  /* 0x7fffff8c4400780c */ /* 0x000fe20003f66070 */
[----:B------:R-:W-:Y:S01]  /*8be0*/  IMAD.SHL.U32 R208, R188, 0x20, RZ ;  /* 0x00000020bcd07824 */ /* 0x000fe200078e00ff */
[----:B------:R-:W-:Y:S01]  /*8bf0*/  IADD3 R68, R0, -0x39, RZ ;  /* 0xffffffc700447810 */ /* 0x000fe20007ffe0ff */
[----:B------:R-:W-:Y:S01]  /*8c00*/  IMAD.WIDE R206, R206, 0x4, R184 ;  /* 0x00000004cece7825 */ /* 0x000fe200078e02b8 */
[----:B------:R2:W-:Y:S01]  /*8c10*/  LDGSTS.E [R189+0xe000], [R164.64], !P4 ;  /* 0x0e000000a4bd7fae */ /* 0x0005e2000e121844 */
[----:B-1----:R-:W-:Y:S02]  /*8c20*/  IADD3 R156, R0, -0xc, RZ ;  /* 0xfffffff4009c7810 */ /* 0x002fe40007ffe0ff */
[----:B------:R-:W-:Y:S01]  /*8c30*/  IMAD.WIDE R166, R208, 0x4, R66 ;  /* 0x00000004d0a67825 */ /* 0x000fe200078e0242 */
[----:B------:R1:W-:Y:S01]  /*8c40*/  LDGSTS.E [R189+0xe400], [R206.64], !P4 ;  /* 0x0e400000cebd7fae */ /* 0x0003e2000e121844 */
[----:B------:R-:W-:-:S02]  /*8c50*/  ISETP.GE.U32.AND P4, PT, R68, 0x7fffff88, PT ;  /* 0x7fffff884400780c */ /* 0x000fc40003f86070 */
[----:B------:R-:W-:Y:S01]  /*8c60*/  IMAD.WIDE R208, R208, 0x4, R184 ;  /* 0x00000004d0d07825 */ /* 0x000fe200078e02b8 */
[C---:B------:R-:W-:Y:S01]  /*8c70*/  IADD3 R68, R0.reuse, -0x3d, RZ ;  /* 0xffffffc300447810 */ /* 0x040fe20007ffe0ff */
[----:B------:R1:W-:Y:S01]  /*8c80*/  LDGSTS.E [R189+0x10000], [R166.64], !P6 ;  /* 0x10000000a6bd7fae */ /* 0x0003e2000f121844 */
[----:B------:R-:W-:Y:S01]  /*8c90*/  IADD3 R157, R0, -0x10, RZ ;  /* 0xfffffff0009d7810 */ /* 0x000fe20007ffe0ff */
[C---:B------:R-:W-:Y:S02]  /*8ca0*/  IMAD R210, R188.reuse, 0x24, RZ ;  /* 0x00000024bcd27824 */ /* 0x040fe400078e02ff */
[----:B------:R1:W-:Y:S01]  /*8cb0*/  LDGSTS.E [R189+0x10400], [R208.64], !P6 ;  /* 0x10400000d0bd7fae */ /* 0x0003e2000f121844 */
[----:B------:R-:W-:Y:S01]  /*8cc0*/  IMAD R212, R188, 0x28, RZ ;  /* 0x00000028bcd47824 */ /* 0x000fe200078e02ff */
[----:B------:R-:W-:Y:S01]  /*8cd0*/  ISETP.GE.U32.AND P6, PT, R68, 0x7fffff84, PT ;  /* 0x7fffff844400780c */ /* 0x000fe20003fc6070 */
[----:B------:R-:W-:Y:S01]  /*8ce0*/  IMAD.WIDE R168, R210, 0x4, R66 ;  /* 0x00000004d2a87825 */ /* 0x000fe200078e0242 */
[----:B------:R-:W-:Y:S01]  /*8cf0*/  IADD3 R68, R0, -0x2, RZ ;  /* 0xfffffffe00447810 */ /* 0x000fe20007ffe0ff */
[----:B------:R-:W-:Y:S02]  /*8d00*/  STL.64 [R1+0x1e10], R196 ;  /* 0x001e10c401007387 */ /* 0x000fe40000100a00 */
[----:B------:R-:W-:-:S02]  /*8d10*/  IMAD.WIDE R210, R210, 0x4, R184 ;  /* 0x00000004d2d27825 */ /* 0x000fc400078e02b8 */
        /* <DEDUP_REMOVED lines=13> */
[----:B------:R-:W-:Y:S02]  /*8df0*/  STL.64 [R1+0x1e18], R158 ;  /* 0x001e189e01007387 */ /* 0x000fe40000100a00 */
[----:B------:R-:W-:Y:S02]  /*8e00*/  IMAD.WIDE R214, R214, 0x4, R184 ;  /* 0x00000004d6d67825 */ /* 0x000fe400078e02b8 */
[----:B------:R1:W-:Y:S02]  /*8e10*/  LDGSTS.E [R189+0x16000], [R172.64], !P2 ;  /* 0x16000000acbd7fae */ /* 0x0003e4000d121844 */
[----:B------:R-:W-:-:S02]  /*8e20*/  IMAD.WIDE R174, R216, 0x4, R66 ;  /* 0x00000004d8ae7825 */ /* 0x000fc400078e0242 */
[----:B------:R1:W-:Y:S01]  /*8e30*/  LDGSTS.E [R189+0x16400], [R214.64], !P2 ;  /* 0x16400000d6bd7fae */ /* 0x0003e2000d121844 */
[----:B------:R-:W-:Y:S01]  /*8e40*/  ISETP.GE.U32.AND P2, PT, R68, 0x7fffffb7, PT ;  /* 0x7fffffb74400780c */ /* 0x000fe20003f46070 */
[----:B------:R-:W-:Y:S01]  /*8e50*/  IMAD.WIDE R216, R216, 0x4, R184 ;  /* 0x00000004d8d87825 */ /* 0x000fe200078e02b8 */
[----:B------:R-:W-:Y:S01]  /*8e60*/  IADD3 R68, R0, -0xe, RZ ;  /* 0xfffffff200447810 */ /* 0x000fe20007ffe0ff */
[----:B------:R1:W-:Y:S02]  /*8e70*/  LDGSTS.E [R189+0x18000], [R174.64], !P1 ;  /* 0x18000000aebd7fae */ /* 0x0003e4000c921844 */
        /* <DEDUP_REMOVED lines=26> */
[----:B------:R-:W-:Y:S01]  /*9020*/  IMAD.WIDE R224, R188, 0x4, R184 ;  /* 0x00000004bce07825 */ /* 0x000fe200078e02b8 */
[----:B------:R-:W-:Y:S01]  /*9030*/  IADD3 R68, R0, -0x1e, RZ ;  /* 0xffffffe200447810 */ /* 0x000fe20007ffe0ff */
[----:B------:R2:W-:Y:S01]  /*9040*/  LDGSTS.E [R123+0x800], [R182.64], !P5 ;  /* 0x00800000b67b7fae */ /* 0x0005e2000e921844 */
[----:B-1----:R-:W-:Y:S01]  /*9050*/  LOP3.LUT R161, R189, 0x40, RZ, 0x3c, !PT ;  /* 0x00000040bda17812 */ /* 0x002fe200078e3cff */
[C---:B------:R-:W-:Y:S02]  /*9060*/  IMAD R228, R188.reuse, 0x5, RZ ;  /* 0x00000005bce47824 */ /* 0x040fe400078e02ff */
[----:B------:R2:W-:Y:S01]  /*9070*/  LDGSTS.E [R123+0xc00], [R224.64], !P5 ;  /* 0x00c00000e07b7fae */ /* 0x0005e2000e921844 */
[----:B------:R-:W-:Y:S01]  /*9080*/  IMAD R230, R188, 0x9, RZ ;  /* 0x00000009bce67824 */ /* 0x000fe200078e02ff */
[----:B------:R-:W-:Y:S01]  /*9090*/  ISETP.GE.U32.AND P5, PT, R68, 0x7fffffa3, PT ;  /* 0x7fffffa34400780c */ /* 0x000fe20003fa6070 */
[----:B------:R-:W-:Y:S01]  /*90a0*/  IMAD.WIDE R186, R228, 0x4, R66 ;  /* 0x00000004e4ba7825 */ /* 0x000fe200078e0242 */
[----:B------:R-:W-:Y:S01]  /*90b0*/  IADD3 R68, R0, -0x22, RZ ;  /* 0xffffffde00447810 */ /* 0x000fe20007ffe0ff */
[----:B------:R1:W-:Y:S02]  /*90c0*/  STL.64 [R1+0x1e30], R202 ;  /* 0x001e30ca01007387 */ /* 0x0003e40000100a00 */
[----:B------:R-:W-:-:S02]  /*90d0*/  IMAD.WIDE R228, R228, 0x4, R184 ;  /* 0x00000004e4e47825 */ /* 0x000fc400078e02b8 */
[----:B------:R2:W-:Y:S02]  /*90e0*/  LDGSTS.E [R123+0x2800], [R186.64], !P0 ;  /* 0x02800000ba7b7fae */ /* 0x0005e4000c121844 */
[----:B------:R-:W-:Y:S02]  /*90f0*/  IMAD.WIDE R192, R230, 0x4, R66 ;  /* 0x00000004e6c07825 */ /* 0x000fe400078e0242 */
[----:B------:R2:W-:Y:S01]  /*9100*/  LDGSTS.E [R123+0x2c00], [R228.64], !P0 ;  /* 0x02c00000e47b7fae */ /* 0x0005e2000c121844 */
[----:B------:R-:W-:Y:S01]  /*9110*/  ISETP.GE.U32.AND P0, PT, R68, 0x7fffff9f, PT ;  /* 0x7fffff9f4400780c */ /* 0x000fe20003f06070 */
[----:B------:R-:W-:Y:S02]  /*9120*/  IMAD.WIDE R230, R230, 0x4, R184 ;  /* 0x00000004e6e67825 */ /* 0x000fe400078e02b8 */
[----:B------:R2:W-:Y:S02]  /*9130*/  LDGSTS.E [R123+0x4800], [R192.64], !P2 ;  /* 0x04800000c07b7fae */ /* 0x0005e4000d121844 */
[----:B------:R-:W-:-:S02]  /*9140*/  IMAD R68, R188, 0xd, RZ ;  /* 0x0000000dbc447824 */ /* 0x000fc400078e02ff */
[----:B------:R2:W-:Y:S01]  /*9150*/  LDGSTS.E [R123+0x4c00], [R230.64], !P2 ;  /* 0x04c00000e67b7fae */ /* 0x0005e2000d121844 */
[----:B------:R-:W-:Y:S01]  /*9160*/  ISETP.GE.U32.AND P2, PT, R69, 0x7fffff9b, PT ;  /* 0x7fffff9b4500780c */ /* 0x000fe20003f46070 */
[----:B------:R-:W-:Y:S02]  /*9170*/  IMAD.WIDE R198, R68, 0x4, R66 ;  /* 0x0000000444c67825 */ /* 0x000fe400078e0242 */
[----:B------:R-:W-:Y:S02]  /*9180*/  STL.64 [R1+0x1e38], R162 ;  /* 0x001e38a201007387 */ /* 0x000fe40000100a00 */
[----:B------:R-:W-:Y:S02]  /*9190*/  IMAD R72, R188, 0x11, RZ ;  /* 0x00000011bc487824 */ /* 0x000fe400078e02ff */
[----:B------:R-:W-:Y:S01]  /*91a0*/  IMAD.WIDE R68, R68, 0x4, R184 ;  /* 0x0000000444447825 */ /* 0x000fe200078e02b8 */
[----:B------:R2:W-:Y:S03]  /*91b0*/  LDGSTS.E [R123+0x6800], [R198.64], !P1 ;  /* 0x06800000c67b7fae */ /* 0x0005e6000c921844 */
[----:B------:R-:W-:Y:S01]  /*91c0*/  IMAD.WIDE R70, R72, 0x4, R66 ;  /* 0x0000000448467825 */ /* 0x000fe200078e0242 */
[----:B------:R2:W-:Y:S01]  /*91d0*/  LDGSTS.E [R123+0x6c00], [R68.64], !P1 ;  /* 0x06c00000447b7fae */ /* 0x0005e2000c921844 */
[----:B------:R-:W-:-:S02]  /*91e0*/  ISETP.GE.U32.AND P1, PT, R74, 0x7fffff97, PT ;  /* 0x7fffff974a00780c */ /* 0x000fc40003f26070 */
[----:B------:R-:W-:Y:S01]  /*91f0*/  IMAD.WIDE R72, R72, 0x4, R184 ;  /* 0x0000000448487825 */ /* 0x000fe200078e02b8 */
[----:B------:R-:W-:Y:S01]  /*9200*/  IADD3 R74, R0, -0x2e, RZ ;  /* 0xffffffd2004a7810 */ /* 0x000fe20007ffe0ff */
[----:B------:R2:W-:Y:S02]  /*9210*/  LDGSTS.E [R123+0x8800], [R70.64], !P3 ;  /* 0x08800000467b7fae */ /* 0x0005e4000d921844 */
[----:B------:R-:W-:Y:S02]  /*9220*/  IMAD R76, R188, 0x15, RZ ;  /* 0x00000015bc4c7824 */ /* 0x000fe400078e02ff */
[----:B------:R2:W-:Y:S01]  /*9230*/  LDGSTS.E [R123+0x8c00], [R72.64], !P3 ;  /* 0x08c00000487b7fae */ /* 0x0005e2000d921844 */
[----:B------:R-:W-:Y:S01]  /*9240*/  ISETP.GE.U32.AND P3, PT, R74, 0x7fffff93, PT ;  /* 0x7fffff934a00780c */ /* 0x000fe20003f66070 */
[----:B------:R-:W-:Y:S02]  /*9250*/  IMAD.WIDE R74, R76, 0x4, R66 ;  /* 0x000000044c4a7825 */ /* 0x000fe400078e0242 */
[----:B------:R-:W-:Y:S02]  /*9260*/  STL.64 [R1+0x1e40], R204 ;  /* 0x001e40cc01007387 */ /* 0x000fe40000100a00 */
[----:B------:R-:W-:-:S02]  /*9270*/  IMAD R80, R188, 0x19, RZ ;  /* 0x00000019bc507824 */ /* 0x000fc400078e02ff */
[----:B------:R-:W-:Y:S01]  /*9280*/  IMAD.WIDE R76, R76, 0x4, R184 ;  /* 0x000000044c4c7825 */ /* 0x000fe200078e02b8 */
[----:B------:R2:W-:Y:S03]  /*9290*/  LDGSTS.E [R123+0xa800], [R74.64], !P4 ;  /* 0x0a8000004a7b7fae */ /* 0x0005e6000e121844 */
[----:B------:R-:W-:Y:S01]  /*92a0*/  IMAD.WIDE R78, R80, 0x4, R66 ;  /* 0x00000004504e7825 */ /* 0x000fe200078e0242 */
[----:B------:R2:W-:Y:S01]  /*92b0*/  LDGSTS.E [R123+0xac00], [R76.64], !P4 ;  /* 0x0ac000004c7b7fae */ /* 0x0005e2000e121844 */
[----:B------:R-:W-:Y:S02]  /*92c0*/  ISETP.GE.U32.AND P4, PT, R82, 0x7fffff8f, PT ;  /* 0x7fffff8f5200780c */ /* 0x000fe40003f86070 */
[----:B------:R-:W-:Y:S01]  /*92d0*/  IMAD.WIDE R80, R80, 0x4, R184 ;  /* 0x0000000450507825 */ /* 0x000fe200078e02b8 */
[----:B------:R-:W-:Y:S01]  /*92e0*/  IADD3 R82, R0, -0x36, RZ ;  /* 0xffffffca00527810 */ /* 0x000fe20007ffe0ff */
        /* <DEDUP_REMOVED lines=61> */
[----:B------:R1:W-:Y:S02]  /*96c0*/  STL.64 [R1+0x1e68], R168 ;  /* 0x001e68a801007387 */ /* 0x0003e40000100a00 */
[----:B------:R-:W-:Y:S02]  /*96d0*/  IMAD.SHL.U32 R120, R188, 0x2, RZ ;  /* 0x00000002bc787824 */ /* 0x000fe400078e00ff */
        /* <DEDUP_REMOVED lines=8> */
[----:B------:R-:W-:Y:S02]  /*9760*/  IMAD.MOV.U32 R200, RZ, RZ, R124 ;  /* 0x000000ffffc87224 */ /* 0x000fe400078e007c */
[----:B------:R-:W-:Y:S01]  /*9770*/  IMAD R124, R188, 0x6, RZ ;  /* 0x00000006bc7c7824 */ /* 0x000fe200078e02ff */
[----:B------:R1:W-:Y:S01]  /*9780*/  LDGSTS.E [R161+0x1400], [R120.64], !P2 ;  /* 0x0140000078a17fae */ /* 0x0003e2000d121844 */
[----:B------:R-:W-:Y:S01]  /*9790*/  ISETP.GE.U32.AND P2, PT, R122, 0x7fffffa2, PT ;  /* 0x7fffffa27a00780c */ /* 0x000fe20003f46070 */
[----:B------:R-:W-:Y:S02]  /*97a0*/  IMAD.MOV.U32 R201, RZ, RZ, R125 ;  /* 0x000000ffffc97224 */ /* 0x000fe400078e007d */
[----:B--2---:R-:W-:Y:S01]  /*97b0*/  IMAD.WIDE R122, R124, 0x4, R66 ;  /* 0x000000047c7a7825 */ /* 0x004fe200078e0242 */
[----:B------:R2:W-:Y:S03]  /*97c0*/  STL.64 [R1+0x1e70], R210 ;  /* 0x001e70d201007387 */ /* 0x0005e60000100a00 */
[----:B------:R-:W-:Y:S01]  /*97d0*/  IMAD R128, R188, 0xa, RZ ;  /* 0x0000000abc807824 */ /* 0x000fe200078e02ff */
[----:B------:R1:W-:Y:S01]  /*97e0*/  LDGSTS.E [R161+0x3000], [R122.64], !P1 ;  /* 0x030000007aa17fae */ /* 0x0003e2000c921844 */
[----:B------:R-:W-:-:S03]  /*97f0*/  IMAD.WIDE R124, R124, 0x4, R184 ;  /* 0x000000047c7c7825 */ /* 0x000fc600078e02b8 */
[----:B------:R-:W-:Y:S01]  /*9800*/  STL.64 [R1+0x1e78], R170 ;  /* 0x001e78aa01007387 */ /* 0x000fe20000100a00 */
[----:B------:R-:W-:-:S03]  /*9810*/  IMAD.WIDE R126, R128, 0x4, R66 ;  /* 0x00000004807e7825 */ /* 0x000fc600078e0242 */
[----:B------:R1:W-:Y:S01]  /*9820*/  LDGSTS.E [R161+0x3400], [R124.64], !P1 ;  /* 0x034000007ca17fae */ /* 0x0003e2000c921844 */
[----:B------:R-:W-:Y:S01]  /*9830*/  IMAD.WIDE R128, R128, 0x4, R184 ;  /* 0x0000000480807825 */ /* 0x000fe200078e02b8 */
[----:B------:R-:W-:Y:S02]  /*9840*/  ISETP.GE.U32.AND P1, PT, R130, 0x7fffff9e, PT ;  /* 0x7fffff9e8200780c */ /* 0x000fe40003f26070 */
[----:B------:R-:W-:Y:S01]  /*9850*/  IADD3 R130, R0, -0x27, RZ ;  /* 0xffffffd900827810 */ /* 0x000fe20007ffe0ff */
[C---:B------:R-:W-:Y:S01]  /*9860*/  IMAD R132, R188.reuse, 0xe, RZ ;  /* 0x0000000ebc847824 */ /* 0x040fe200078e02ff */
[----:B------:R1:W-:Y:S01]  /*9870*/  LDGSTS.E [R161+0x5000], [R126.64], !P3 ;  /* 0x050000007ea17fae */ /* 0x0003e2000d921844 */
[C---:B------:R-:W-:Y:S02]  /*9880*/  IMAD R136, R188.reuse, 0x12, RZ ;  /* 0x00000012bc887824 */ /* 0x040fe400078e02ff */
[----:B------:R-:W-:Y:S01]  /*9890*/  IMAD R140, R188, 0x16, RZ ;  /* 0x00000016bc8c7824 */ /* 0x000fe200078e02ff */
[----:B------:R1:W-:Y:S01]  /*98a0*/  LDGSTS.E [R161+0x5400], [R128.64], !P3 ;  /* 0x0540000080a17fae */ /* 0x0003e2000d921844 */
[----:B------:R-:W-:Y:S01]  /*98b0*/  ISETP.GE.U32.AND P3, PT, R130, 0x7fffff9a, PT ;  /* 0x7fffff9a8200780c */ /* 0x000fe20003f66070 */
[----:B------:R-:W-:-:S02]  /*98c0*/  IMAD.WIDE R130, R132, 0x4, R66 ;  /* 0x0000000484827825 */ /* 0x000fc400078e0242 */
[----:B------:R-:W-:Y:S02]  /*98d0*/  STL.64 [R1+0x1e80], R212 ;  /* 0x001e80d401007387 */ /* 0x000fe40000100a00 */
[----:B------:R-:W-:Y:S02]  /*98e0*/  IMAD.WIDE R132, R132, 0x4, R184 ;  /* 0x0000000484847825 */ /* 0x000fe400078e02b8 */
        /* <DEDUP_REMOVED lines=10> */
[C---:B------:R-:W-:Y:S02]  /*9990*/  IMAD.WIDE R138, R140.reuse, 0x4, R66 ;  /* 0x000000048c8a7825 */ /* 0x040fe400078e0242 */
        /* <DEDUP_REMOVED lines=9> */
[----:B------:R-:W-:Y:S02]  /*9a30*/  IMAD R148, R188, 0x1e, RZ ;  /* 0x0000001ebc947824 */ /* 0x000fe400078e02ff */
[----:B------:R1:W-:Y:S01]  /*9a40*/  LDGSTS.E [R161+0xd400], [R144.64], !P0 ;  /* 0x0d40000090a17fae */ /* 0x0003e2000c121844 */
[----:B------:R-:W-:Y:S01]  /*9a50*/  ISETP.GE.U32.AND P0, PT, R146, 0x7fffff8a, PT ;  /* 0x7fffff8a9200780c */ /* 0x000fe20003f06070 */
[----:B------:R-:W-:-:S02]  /*9a60*/  IMAD.WIDE R146, R148, 0x4, R66 ;  /* 0x0000000494927825 */ /* 0x000fc400078e0242 */
[----:B------:R-:W-:Y:S02]  /*9a70*/  STL.64 [R1+0x1e90], R214 ;  /* 0x001e90d601007387 */ /* 0x000fe40000100a00 */
[----:B------:R-:W-:Y:S02]  /*9a80*/  IMAD R152, R188, 0x22, RZ ;  /* 0x00000022bc987824 */ /* 0x000fe400078e02ff */
[----:B------:R-:W-:Y:S01]  /*9a90*/  IMAD.WIDE R148, R148, 0x4, R184 ;  /* 0x0000000494947825 */ /* 0x000fe200078e02b8 */
[----:B------:R1:W-:Y:S03]  /*9aa0*/  LDGSTS.E [R161+0xf000], [R146.64], !P2 ;  /* 0x0f00000092a17fae */ /* 0x0003e6000d121844 */
[----:B---3--:R-:W-:Y:S01]  /*9ab0*/  IMAD.MOV.U32 R154, RZ, RZ, R232 ;  /* 0x000000ffff9a7224 */ /* 0x008fe200078e00e8 */
[----:B------:R-:W-:Y:S01]  /*9ac0*/  IADD3 R232, R0, -0x3b, RZ ;  /* 0xffffffc500e87810 */ /* 0x000fe20007ffe0ff */
[----:B------:R-:W-:Y:S01]  /*9ad0*/  IMAD.WIDE R150, R152, 0x4, R66 ;  /* 0x0000000498967825 */ /* 0x000fe200078e0242 */
[----:B------:R3:W-:Y:S02]  /*9ae0*/  LDGSTS.E [R161+0xf400], [R148.64], !P2 ;  /* 0x0f40000094a17fae */ /* 0x0007e4000d121844 */
[----:B------:R-:W-:Y:S01]  /*9af0*/  ISETP.GE.U32.AND P2, PT, R232, 0x7fffff86, PT ;  /* 0x7fffff86e800780c */ /* 0x000fe20003f46070 */
[----:B------:R-:W-:Y:S01]  /*9b00*/  IMAD.WIDE R152, R152, 0x4, R184 ;  /* 0x0000000498987825 */ /* 0x000fe200078e02b8 */
[----:B------:R-:W-:Y:S01]  /*9b10*/  IADD3 R232, R0, -0x3f, RZ ;  /* 0xffffffc100e87810 */ /* 0x000fe20007ffe0ff */
[----:B------:R3:W-:Y:S02]  /*9b20*/  LDGSTS.E [R161+0x11000], [R150.64], !P1 ;  /* 0x1100000096a17fae */ /* 0x0007e4000c921844 */
[----:B------:R-:W-:-:S02]  /*9b30*/  IMAD.MOV.U32 R158, RZ, RZ, R234 ;  /* 0x000000ffff9e7224 */ /* 0x000fc400078e00ea */
[----:B------:R-:W-:Y:S01]  /*9b40*/  IMAD R234, R188, 0x26, RZ ;  /* 0x00000026bcea7824 */ /* 0x000fe200078e02ff */
[----:B------:R3:W-:Y:S01]  /*9b50*/  LDGSTS.E [R161+0x11400], [R152.64], !P1 ;  /* 0x1140000098a17fae */ /* 0x0007e2000c921844 */
[----:B------:R-:W-:Y:S01]  /*9b60*/  IMAD.MOV.U32 R155, RZ, RZ, R233 ;  /* 0x000000ffff9b7224 */ /* 0x000fe200078e00e9 */
[----:B------:R-:W-:Y:S01]  /*9b70*/  ISETP.GE.U32.AND P1, PT, R232, 0x7fffff82, PT ;  /* 0x7fffff82e800780c */ /* 0x000fe20003f26070 */
[----:B------:R-:W-:Y:S01]  /*9b80*/  IMAD.MOV.U32 R196, RZ, RZ, R238 ;  /* 0x000000ffffc47224 */ /* 0x000fe200078e00ee */
[----:B------:R-:W-:Y:S01]  /*9b90*/  STL.64 [R1+0x1e98], R174 ;  /* 0x001e98ae01007387 */ /* 0x000fe20000100a00 */
[----:B------:R-:W-:Y:S02]  /*9ba0*/  IMAD.MOV.U32 R159, RZ, RZ, R235 ;  /* 0x000000ffff9f7224 */ /* 0x000fe400078e00eb */
[----:B------:R-:W-:Y:S01]  /*9bb0*/  IMAD.WIDE R232, R234, 0x4, R66 ;  /* 0x00000004eae87825 */ /* 0x000fe200078e0242 */
[----:B------:R-:W-:Y:S03]  /*9bc0*/  STL.64 [R1+0x1ea0], R216 ;  /* 0x001ea0d801007387 */ /* 0x000fe60000100a00 */
[----:B------:R-:W-:Y:S01]  /*9bd0*/  IMAD R238, R188, 0x2a, RZ ;  /* 0x0000002abcee7824 */ /* 0x000fe200078e02ff */
[----:B------:R3:W-:Y:S01]  /*9be0*/  LDGSTS.E [R161+0x13000], [R232.64], !P3 ;  /* 0x13000000e8a17fae */ /* 0x0007e2000d921844 */
[----:B------:R-:W-:-:S03]  /*9bf0*/  IMAD.WIDE R234, R234, 0x4, R184 ;  /* 0x00000004eaea7825 */ /* 0x000fc600078e02b8 */
[----:B-1----:R-:W1:Y:S01]  /*9c00*/  S2R R203, SR_TID.X ;  /* 0x0000000000cb7919 */ /* 0x002e620000002100 */
[----:B------:R-:W-:Y:S01]  /*9c10*/  IMAD.MOV.U32 R190, RZ, RZ, R240 ;  /* 0x000000ffffbe7224 */ /* 0x000fe200078e00f0 */
[----:B------:R-:W-:Y:S01]  /*9c20*/  IADD3 R240, R0, -0x4, RZ ;  /* 0xfffffffc00f07810 */ /* 0x000fe20007ffe0ff */
[----:B----4-:R-:W-:Y:S01]  /*9c30*/  IMAD.MOV.U32 R194, RZ, RZ, R236 ;  /* 0x000000ffffc27224 */ /* 0x010fe200078e00ec */
[----:B------:R3:W-:Y:S01]  /*9c40*/  LDGSTS.E [R161+0x13400], [R234.64], !P3 ;  /* 0x13400000eaa17fae */ /* 0x0007e2000d921844 */
[----:B------:R-:W-:Y:S01]  /*9c50*/  IMAD.MOV.U32 R195, RZ, RZ, R237 ;  /* 0x000000ffffc37224 */ /* 0x000fe200078e00ed */
[----:B------:R-:W-:Y:S01]  /*9c60*/  ISETP.GE.U32.AND P3, PT, R240, 0x7fffffbd, PT ;  /* 0x7fffffbdf000780c */ /* 0x000fe20003f66070 */
[----:B------:R-:W-:Y:S01]  /*9c70*/  IMAD.MOV.U32 R197, RZ, RZ, R239 ;  /* 0x000000ffffc57224 */ /* 0x000fe200078e00ef */
[----:B------:R-:W-:Y:S01]  /*9c80*/  IADD3 R240, R0, -0x8, RZ ;  /* 0xfffffff800f07810 */ /* 0x000fe20007ffe0ff */
[----:B------:R-:W-:-:S04]  /*9c90*/  IMAD.WIDE R236, R238, 0x4, R66 ;  /* 0x00000004eeec7825 */ /* 0x000fc800078e0242 */
[----:B------:R-:W-:Y:S01]  /*9ca0*/  IMAD.WIDE R238, R238, 0x4, R184 ;  /* 0x00000004eeee7825 */ /* 0x000fe200078e02b8 */
[----:B------:R3:W-:Y:S03]  /*9cb0*/  LDGSTS.E [R161+0x15000], [R236.64], !P4 ;  /* 0x15000000eca17fae */ /* 0x0007e6000e121844 */
[----:B------:R-:W-:Y:S01]  /*9cc0*/  IMAD R244, R188, 0x2e, RZ ;  /* 0x0000002ebcf47824 */ /* 0x000fe200078e02ff */
[----:B------:R3:W-:Y:S01]  /*9cd0*/  LDGSTS.E [R161+0x15400], [R238.64], !P4 ;  /* 0x15400000eea17fae */ /* 0x0007e2000e121844 */
[----:B------:R-:W-:Y:S01]  /*9ce0*/  IMAD.MOV.U32 R191, RZ, RZ, R241 ;  /* 0x000000ffffbf7224 */ /* 0x000fe200078e00f1 */
[----:B------:R-:W-:Y:S01]  /*9cf0*/  ISETP.GE.U32.AND P4, PT, R240, 0x7fffffb9, PT ;  /* 0x7fffffb9f000780c */ /* 0x000fe20003f86070 */
[----:B------:R-:W-:Y:S01]  /*9d00*/  IMAD.WIDE R240, R244, 0x4, R66 ;  /* 0x00000004f4f07825 */ /* 0x000fe200078e0242 */
[----:B-1----:R-:W-:-:S03]  /*9d10*/  LOP3.LUT R203, R203, 0x3f, RZ, 0xc0, !PT ;  /* 0x0000003fcbcb7812 */ /* 0x002fc600078ec0ff */
[----:B------:R-:W-:Y:S01]  /*9d20*/  IMAD.WIDE R244, R244, 0x4, R184 ;  /* 0x00000004f4f47825 */ /* 0x000fe200078e02b8 */
[----:B------:R3:W-:Y:S03]  /*9d30*/  LDGSTS.E [R161+0x17000], [R240.64], !P6 ;  /* 0x17000000f0a17fae */ /* 0x0007e6000f121844 */
[----:B------:R-:W-:Y:S01]  /*9d40*/  IMAD R250, R188, 0x32, RZ ;  /* 0x00000032bcfa7824 */ /* 0x000fe200078e02ff */
[----:B------:R3:W-:Y:S01]  /*9d50*/  LDGSTS.E [R161+0x17400], [R244.64], !P6 ;  /* 0x17400000f4a17fae */ /* 0x0007e2000f121844 */
[----:B------:R-:W-:Y:S01]  /*9d60*/  ISETP.GE.U32.AND P6, PT, R156, 0x7fffffb5, PT ;  /* 0x7fffffb59c00780c */ /* 0x000fe20003fc6070 */
[----:B------:R-:W-:Y:S02]  /*9d70*/  IMAD R156, R188, 0x36, RZ ;  /* 0x00000036bc9c7824 */ /* 0x000fe400078e02ff */
[----:B------:R-:W-:-:S04]  /*9d80*/  IMAD.WIDE R246, R250, 0x4, R66 ;  /* 0x00000004faf67825 */ /* 0x000fc800078e0242 */
[----:B------:R-:W-:Y:S01]  /*9d90*/  IMAD.WIDE R250, R250, 0x4, R184 ;  /* 0x00000004fafa7825 */ /* 0x000fe200078e02b8 */
[----:B------:R3:W-:Y:S03]  /*9da0*/  LDGSTS.E [R161+0x19000], [R246.64], !P5 ;  /* 0x19000000f6a17fae */ /* 0x0007e6000e921844 */
[C---:B------:R-:W-:Y:S01]  /*9db0*/  IMAD.WIDE R168, R156.reuse, 0x4, R66 ;  /* 0x000000049ca87825 */ /* 0x040fe200078e0242 */
        /* <DEDUP_REMOVED lines=8> */
[C---:B------:R-:W-:Y:S02]  /*9e40*/  IMAD.WIDE R164, R157.reuse, 0x4, R66 ;  /* 0x000000049da47825 */ /* 0x040fe400078e0242 */
[----:B------:R1:W-:Y:S02]  /*9e50*/  STL.64 [R1+0x30], R168 ;  /* 0x000030a801007387 */ /* 0x0003e40000100a00 */
[----:B------:R-:W-:Y:S01]  /*9e60*/  IMAD.WIDE R162, R157, 0x4, R184 ;  /* 0x000000049da27825 */ /* 0x000fe200078e02b8 */
[----:B------:R-:W-:Y:S01]  /*9e70*/  IADD3 R157, R0, -0x18, RZ ;  /* 0xffffffe8009d7810 */ /* 0x000fe20007ffe0ff */
[----:B------:R4:W-:Y:S02]  /*9e80*/  STL.64 [R1+0xc0], R166 ;  /* 0x0000c0a601007387 */ /* 0x0009e40000100a00 */
[----:B------:R-:W-:-:S02]  /*9e90*/  IMAD R156, R188, 0x3e, RZ ;  /* 0x0000003ebc9c7824 */ /* 0x000fc400078e02ff */
[----:B------:R3:W-:Y:S01]  /*9ea0*/  LDGSTS.E [R161+0x1d000], [R164.64], !P2 ;  /* 0x1d000000a4a17fae */ /* 0x0007e2000d121844 */
[----:B------:R-:W-:Y:S02]  /*9eb0*/  IMAD R160, R188, 0x3, RZ ;  /* 0x00000003bca07824 */ /* 0x000fe400078e02ff */
[----:B--2---:R-:W-:Y:S01]  /*9ec0*/  IMAD.MOV.U32 R210, RZ, RZ, R190 ;  /* 0x000000ffffd27224 */ /* 0x004fe200078e00be */
[----:B------:R2:W-:Y:S01]  /*9ed0*/  LDGSTS.E [R161+0x1d400], [R162.64], !P2 ;  /* 0x1d400000a2a17fae */ /* 0x0005e2000d121844 */
[----:B-1----:R-:W-:Y:S01]  /*9ee0*/  IMAD.WIDE R168, R156, 0x4, R66 ;  /* 0x000000049ca87825 */ /* 0x002fe200078e0242 */
[----:B------:R-:W-:Y:S02]  /*9ef0*/  ISETP.GE.U32.AND P2, PT, R157, 0x7fffffa9, PT ;  /* 0x7fffffa99d00780c */ /* 0x000fe40003f46070 */
[----:B------:R-:W-:Y:S01]  /*9f00*/  IADD3 R157, R0, -0x1c, RZ ;  /* 0xffffffe4009d7810 */ /* 0x000fe20007ffe0ff */
[----:B----4-:R-:W-:Y:S01]  /*9f10*/  IMAD.WIDE R166, R156, 0x4, R184 ;  /* 0x000000049ca67825 */ /* 0x010fe200078e02b8 */
[----:B------:R3:W-:Y:S01]  /*9f20*/  STL.64 [R1+0xc8], R164 ;  /* 0x0000c8a401007387 */ /* 0x0007e20000100a00 */
[----:B------:R-:W-:-:S02]  /*9f30*/  LOP3.LUT R156, R189, 0x60, RZ, 0x3c, !PT ;  /* 0x00000060bd9c7812 */ /* 0x000fc400078e3cff */
[----:B------:R-:W-:Y:S01]  /*9f40*/  IMAD.MOV.U32 R211, RZ, RZ, R191 ;  /* 0x000000ffffd37224 */ /* 0x000fe200078e00bf */
[----:B------:R2:W-:Y:S04]  /*9f50*/  STL.64 [R1+0xd0], R162 ;  /* 0x0000d0a201007387 */ /* 0x0005e80000100a00 */
[----:B------:R1:W-:Y:S01]  /*9f60*/  LDGSTS.E [R161+0x1f000], [R168.64], !P1 ;  /* 0x1f000000a8a17fae */ /* 0x0003e2000c921844 */
[----:B---3--:R-:W-:-:S03]  /*9f70*/  IMAD.WIDE R164, R160, 0x4, R66 ;  /* 0x00000004a0a47825 */ /* 0x008fc600078e0242 */
[----:B------:R3:W-:Y:S01]  /*9f80*/  LDGSTS.E [R161+0x1f400], [R166.64], !P1 ;  /* 0x1f400000a6a17fae */ /* 0x0007e2000c921844 */
[----:B------:R-:W-:Y:S01]  /*9f90*/  ISETP.GE.U32.AND P1, PT, R157, 0x7fffffa5, PT ;  /* 0x7fffffa59d00780c */ /* 0x000fe20003f26070 */
[----:B--2---:R-:W-:Y:S01]  /*9fa0*/  IMAD.WIDE R162, R160, 0x4, R184 ;  /* 0x00000004a0a27825 */ /* 0x004fe200078e02b8 */
[----:B------:R-:W-:Y:S01]  /*9fb0*/  IADD3 R160, R0, -0x20, RZ ;  /* 0xffffffe000a07810 */ /* 0x000fe20007ffe0ff */
[----:B------:R-:W-:Y:S02]  /*9fc0*/  STL.64 [R1+0xd8], R168 ;  /* 0x0000d8a801007387 */ /* 0x000fe40000100a00 */
[----:B------:R-:W-:Y:S02]  /*9fd0*/  IMAD R157, R188, 0x7, RZ ;  /* 0x00000007bc9d7824 */ /* 0x000fe400078e02ff */
[----:B------:R3:W-:Y:S04]  /*9fe0*/  STL.64 [R1+0xe0], R166 ;  /* 0x0000e0a601007387 */ /* 0x0007e80000100a00 */
[----:B------:R2:W-:Y:S04]  /*9ff0*/  LDGSTS.E [R156+0x1800], [R164.64], !P3 ;  /* 0x01800000a49c7fae */ /* 0x0005e8000d921844 */
[----:B------:R-:W-:Y:S04]  /*a000*/  STL.64 [R1+0xe8], R164 ;  /* 0x0000e8a401007387 */ /* 0x000fe80000100a00 */
[----:B------:R4:W-:Y:S01]  /*a010*/  LDGSTS.E [R156+0x1c00], [R162.64], !P3 ;  /* 0x01c00000a29c7fae */ /* 0x0009e2000d921844 */
[----:B------:R-:W-:Y:S01]  /*a020*/  ISETP.GE.U32.AND P3, PT, R160, 0x7fffffa1, PT ;  /* 0x7fffffa1a000780c */ /* 0x000fe20003f66070 */
[----:B---3--:R-:W-:-:S02]  /*a030*/  IMAD.WIDE R166, R157, 0x4, R66 ;  /* 0x000000049da67825 */ /* 0x008fc400078e0242 */
[----:B------:R4:W-:Y:S02]  /*a040*/  STL.64 [R1+0xf0], R162 ;  /* 0x0000f0a201007387 */ /* 0x0009e40000100a00 */
[----:B-1----:R-:W-:Y:S01]  /*a050*/  IMAD.WIDE R160, R157, 0x4, R184 ;  /* 0x000000049da07825 */ /* 0x002fe200078e02b8 */
[----:B------:R-:W-:Y:S01]  /*a060*/  IADD3 R157, R0, -0x24, RZ ;  /* 0xffffffdc009d7810 */ /* 0x000fe20007ffe0ff */
[----:B------:R-:W-:Y:S04]  /*a070*/  STL.64 [R1+0xf8], R166 ;  /* 0x0000f8a601007387 */ /* 0x000fe80000100a00 */
[----:B------:R1:W-:Y:S01]  /*a080*/  LDGSTS.E [R156+0x3800], [R166.64], !P4 ;  /* 0x03800000a69c7fae */ /* 0x0003e2000e121844 */
[----:B----4-:R-:W-:-:S03]  /*a090*/  IMAD R162, R188, 0xb, RZ ;  /* 0x0000000bbca27824 */ /* 0x010fc600078e02ff */
[----:B------:R3:W-:Y:S01]  /*a0a0*/  STL.64 [R1+0x100], R160 ;  /* 0x000100a001007387 */ /* 0x0007e20000100a00 */
[----:B--2---:R-:W-:-:S03]  /*a0b0*/  IMAD.WIDE R164, R162, 0x4, R66 ;  /* 0x00000004a2a47825 */ /* 0x004fc600078e0242 */
[----:B------:R3:W-:Y:S01]  /*a0c0*/  LDGSTS.E [R156+0x3c00], [R160.64], !P4 ;  /* 0x03c00000a09c7fae */ /* 0x0007e2000e121844 */
[----:B------:R-:W-:Y:S01]  /*a0d0*/  ISETP.GE.U32.AND P4, PT, R157, 0x7fffff9d, PT ;  /* 0x7fffff9d9d00780c */ /* 0x000fe20003f86070 */
[----:B------:R-:W-:Y:S02]  /*a0e0*/  IMAD.WIDE R162, R162, 0x4, R184 ;  /* 0x00000004a2a27825 */ /* 0x000fe400078e02b8 */
[----:B------:R-:W-:Y:S02]  /*a0f0*/  STL.64 [R1+0x108], R164 ;  /* 0x000108a401007387 */ /* 0x000fe40000100a00 */
[----:B------:R-:W-:Y:S02]  /*a100*/  IMAD R157, R188, 0xf, RZ ;  /* 0x0000000fbc9d7824 */ /* 0x000fe400078e02ff */
[----:B------:R2:W-:Y:S02]  /*a110*/  LDGSTS.E [R156+0x5800], [R164.64], !P6 ;  /* 0x05800000a49c7fae */ /* 0x0005e4000f121844 */
[----:B------:R-:W-:-:S02]  /*a120*/  IMAD.WIDE R170, R157, 0x4, R66 ;  /* 0x000000049daa7825 */ /* 0x000fc400078e0242 */
[----:B------:R4:W-:Y:S02]  /*a130*/  STL.64 [R1+0x110], R162 ;  /* 0x000110a201007387 */ /* 0x0009e40000100a00 */
[----:B---3--:R-:W-:Y:S02]  /*a140*/  IMAD.MOV.U32 R160, RZ, RZ, R200 ;  /* 0x000000ffffa07224 */ /* 0x008fe400078e00c8 */
[----:B------:R4:W-:Y:S01]  /*a150*/  LDGSTS.E [R156+0x5c00], [R162.64], !P6 ;  /* 0x05c00000a29c7fae */ /* 0x0009e2000f121844 */
[----:B------:R-:W-:Y:S02]  /*a160*/  IMAD.MOV.U32 R161, RZ, RZ, R201 ;  /* 0x000000ffffa17224 */ /* 0x000fe400078e00c9 */
[----:B------:R-:W-:Y:S01]  /*a170*/  IMAD.MOV.U32 R200, RZ, RZ, R158 ;  /* 0x000000ffffc87224 */ /* 0x000fe200078e009e */
[----:B------:R-:W-:Y:S01]  /*a180*/  STL.64 [R1+0x118], R170 ;  /* 0x000118aa01007387 */ /* 0x000fe20000100a00 */
[----:B------:R-:W-:Y:S02]  /*a190*/  IMAD.MOV.U32 R201, RZ, RZ, R159 ;  /* 0x000000ffffc97224 */ /* 0x000fe400078e009f */
[----:B------:R-:W-:Y:S01]  /*a1a0*/  IMAD.MOV.U32 R158, RZ, RZ, R196 ;  /* 0x000000ffff9e7224 */ /* 0x000fe200078e00c4 */
[----:B------:R3:W-:Y:S01]  /*a1b0*/  LDGSTS.E [R156+0x7800], [R170.64], !P5 ;  /* 0x07800000aa9c7fae */ /* 0x0007e2000e921844 */
[----:B------:R-:W-:-:S02]  /*a1c0*/  IMAD.MOV.U32 R159, RZ, RZ, R197 ;  /* 0x000000ffff9f7224 */ /* 0x000fc400078e00c5 */
[----:B------:R-:W-:Y:S02]  /*a1d0*/  IMAD.MOV.U32 R196, RZ, RZ, R194 ;  /* 0x000000ffffc47224 */ /* 0x000fe400078e00c2 */
[----:B------:R-:W-:Y:S02]  /*a1e0*/  IMAD.MOV.U32 R197, RZ, RZ, R195 ;  /* 0x000000ffffc57224 */ /* 0x000fe400078e00c3 */
[----:B------:R-:W-:Y:S02]  /*a1f0*/  IMAD.MOV.U32 R194, RZ, RZ, R154 ;  /* 0x000000ffffc27224 */ /* 0x000fe400078e009a */
[----:B------:R-:W-:Y:S01]  /*a200*/  IMAD.MOV.U32 R195, RZ, RZ, R155 ;  /* 0x000000ffffc37224 */ /* 0x000fe200078e009b */
[----:B------:R-:W-:Y:S01]  /*a210*/  IADD3 R155, R0, -0x28, RZ ;  /* 0xffffffd8009b7810 */ /* 0x000fe20007ffe0ff */
[----:B------:R-:W-:Y:S02]  /*a220*/  IMAD.MOV.U32 R154, RZ, RZ, 0x3f ;  /* 0x0000003fff9a7424 */ /* 0x000fe400078e00ff */
[----:B----4-:R-:W-:Y:S01]  /*a230*/  IMAD R163, R188, 0x13, RZ ;  /* 0x00000013bca37824 */ /* 0x010fe200078e02ff */
[----:B------:R-:W-:Y:S01]  /*a240*/  ISETP.GE.U32.AND P6, PT, R155, 0x7fffff99, PT ;  /* 0x7fffff999b00780c */ /* 0x000fe20003fc6070 */
[----:B------:R-:W-:Y:S01]  /*a250*/  IMAD.WIDE R168, R157, 0x4, R184 ;  /* 0x000000049da87825 */ /* 0x000fe200078e02b8 */
[----:B------:R-:W-:-:S02]  /*a260*/  IADD3 R154, R154, c[0x0][0x180], RZ ;  /* 0x000060009a9a7a10 */ /* 0x000fc40007ffe0ff */
[----:B------:R-:W-:Y:S01]  /*a270*/  IADD3 R157, R0, -0x40, RZ ;  /* 0xffffffc0009d7810 */ /* 0x000fe20007ffe0ff */
[C---:B-1----:R-:W-:Y:S01]  /*a280*/  IMAD.WIDE R166, R163.reuse, 0x4, R66 ;  /* 0x00000004a3a67825 */ /* 0x042fe200078e0242 */
[----:B------:R1:W-:Y:S03]  /*a290*/  STL.64 [R1+0x120], R168 ;  /* 0x000120a801007387 */ /* 0x0003e60000100a00 */
[----:B------:R-:W-:Y:S01]  /*a2a0*/  IMAD R155, R188, 0x17, RZ ;  /* 0x00000017bc9b7824 */ /* 0x000fe200078e02ff */
[----:B------:R1:W-:Y:S01]  /*a2b0*/  LDGSTS.E [R156+0x7c00], [R168.64], !P5 ;  /* 0x07c00000a89c7fae */ /* 0x0003e2000e921844 */
[----:B--2---:R-:W-:Y:S01]  /*a2c0*/  IMAD.WIDE R164, R163, 0x4, R184 ;  /* 0x00000004a3a47825 */ /* 0x004fe200078e02b8 */
[----:B------:R-:W-:Y:S02]  /*a2d0*/  ISETP.GT.AND P5, PT, R154, 0x3f, PT ;  /* 0x0000003f9a00780c */ /* 0x000fe40003fa4270 */
[----:B------:R2:W-:Y:S01]  /*a2e0*/  STL.64 [R1+0x128], R166 ;  /* 0x000128a601007387 */ /* 0x0005e20000100a00 */
[----:B------:R-:W-:-:S02]  /*a2f0*/  IMAD R162, R188, 0x1b, RZ ;  /* 0x0000001bbca27824 */ /* 0x000fc400078e02ff */
[----:B------:R-:W-:Y:S01]  /*a300*/  IMAD.MOV.U32 R172, RZ, RZ, R158 ;  /* 0x000000ffffac7224 */ /* 0x000fe200078e009e */
[----:B------:R2:W-:Y:S01]  /*a310*/  LDGSTS.E [R156+0x9800], [R166.64], !P0 ;  /* 0x09800000a69c7fae */ /* 0x0005e2000c121844 */
[----:B------:R-:W-:Y:S02]  /*a320*/  IMAD.MOV.U32 R173, RZ, RZ, R159 ;  /* 0x000000ffffad7224 */ /* 0x000fe400078e009f */
[----:B------:R-:W-:Y:S01]  /*a330*/  IMAD.MOV.U32 R214, RZ, RZ, R200 ;  /* 0x000000ffffd67224 */ /* 0x000fe200078e00c8 */
[----:B------:R4:W-:Y:S01]  /*a340*/  STL.64 [R1+0x140], R164 ;  /* 0x000140a401007387 */ /* 0x0009e20000100a00 */
[----:B-1----:R-:W-:-:S03]  /*a350*/  IMAD.WIDE R168, R155, 0x4, R66 ;  /* 0x000000049ba87825 */ /* 0x002fc600078e0242 */
[----:B------:R4:W-:Y:S01]  /*a360*/  LDGSTS.E [R156+0x9c00], [R164.64], !P0 ;  /* 0x09c00000a49c7fae */ /* 0x0009e2000c121844 */
[----:B------:R-:W-:Y:S01]  /*a370*/  ISETP.GE.AND P0, PT, R203, c[0x0][0x180], PT ;  /* 0x00006000cb007a0c */ /* 0x000fe20003f06270 */
[----:B------:R-:W-:Y:S02]  /*a380*/  IMAD.MOV.U32 R215, RZ, RZ, R201 ;  /* 0x000000ffffd77224 */ /* 0x000fe400078e00c9 */
[----:B--2---:R-:W-:Y:S01]  /*a390*/  IMAD.WIDE R166, R155, 0x4, R184 ;  /* 0x000000049ba67825 */ /* 0x004fe200078e02b8 */
[----:B------:R-:W-:Y:S01]  /*a3a0*/  SEL R155, RZ, 0x4, !P5 ;  /* 0x00000004ff9b7807 */ /* 0x000fe20006800000 */
[----:B------:R1:W-:Y:S02]  /*a3b0*/  STL.64 [R1+0x158], R168 ;  /* 0x000158a801007387 */ /* 0x0003e40000100a00 */
[----:B------:R-:W-:Y:S01]  /*a3c0*/  IMAD.MOV.U32 R212, RZ, RZ, R196 ;  /* 0x000000ffffd47224 */ /* 0x000fe200078e00c4 */
[----:B------:R-:W-:Y:S01]  /*a3d0*/  SEL R155, R155, RZ, !P0 ;  /* 0x000000ff9b9b7207 */ /* 0x000fe20004000000 */
[----:B------:R1:W-:Y:S01]  /*a3e0*/  LDGSTS.E [R156+0xb800], [R168.64], !P2 ;  /* 0x0b800000a89c7fae */ /* 0x0003e2000d121844 */
[----:B------:R-:W-:-:S02]  /*a3f0*/  IMAD.MOV.U32 R213, RZ, RZ, R197 ;  /* 0x000000ffffd57224 */ /* 0x000fc400078e00c5 */
[C---:B----4-:R-:W-:Y:S01]  /*a400*/  IMAD.WIDE R164, R162.reuse, 0x4, R66 ;  /* 0x00000004a2a47825 */ /* 0x050fe200078e0242 */
[----:B------:R-:W-:Y:S01]  /*a410*/  STL.64 [R1+0x160], R166 ;  /* 0x000160a601007387 */ /* 0x000fe20000100a00 */
[----:B------:R-:W-:Y:S02]  /*a420*/  ISETP.NE.U32.AND P0, PT, R155, RZ, PT ;  /* 0x000000ff9b00720c */ /* 0x000fe40003f05070 */
[----:B------:R-:W-:Y:S01]  /*a430*/  IMAD.WIDE R162, R162, 0x4, R184 ;  /* 0x00000004a2a27825 */ /* 0x000fe200078e02b8 */
[----:B------:R2:W-:Y:S01]  /*a440*/  LDGSTS.E [R156+0xbc00], [R166.64], !P2 ;  /* 0x0bc00000a69c7fae */ /* 0x0005e2000d121844 */
[----:B------:R-:W-:Y:S02]  /*a450*/  ISETP.GE.AND P2, PT, R203, R157, PT ;  /* 0x0000009dcb00720c */ /* 0x000fe40003f46270 */
[----:B---3--:R-:W-:Y:S01]  /*a460*/  IMAD.MOV.U32 R170, RZ, RZ, R194 ;  /* 0x000000ffffaa7224 */ /* 0x008fe200078e00c2 */
[----:B------:R-:W-:Y:S01]  /*a470*/  STL.64 [R1+0x1b8], R164 ;  /* 0x0001b8a401007387 */ /* 0x000fe20000100a00 */
[----:B-1----:R-:W-:-:S02]  /*a480*/  IMAD.MOV.U32 R168, RZ, RZ, R160 ;  /* 0x000000ffffa87224 */ /* 0x002fc400078e00a0 */
[----:B------:R-:W-:Y:S01]  /*a490*/  IMAD.MOV.U32 R169, RZ, RZ, R161 ;  /* 0x000000ffffa97224 */ /* 0x000fe200078e00a1 */
[----:B------:R1:W-:Y:S01]  /*a4a0*/  LDGSTS.E [R156+0xd800], [R164.64], !P1 ;  /* 0x0d800000a49c7fae */ /* 0x0003e2000c921844 */
[----:B------:R-:W-:-:S03]  /*a4b0*/  IMAD.MOV.U32 R171, RZ, RZ, R195 ;  /* 0x000000ffffab7224 */ /* 0x000fc600078e00c3 */
[----:B------:R3:W-:Y:S04]  /*a4c0*/  STL.64 [R1+0x210], R162 ;  /* 0x000210a201007387 */ /* 0x0007e80000100a00 */
[----:B------:R3:W-:Y:S01]  /*a4d0*/  LDGSTS.E [R156+0xdc00], [R162.64], !P1 ;  /* 0x0dc00000a29c7fae */ /* 0x0007e2000c921844 */
[----:B------:R-:W-:Y:S01]  /*a4e0*/  ISETP.GE.U32.AND P1, PT, R157, 0x7fffff81, PT ;  /* 0x7fffff819d00780c */ /* 0x000fe20003f26070 */
[C---:B------:R-:W-:Y:S02]  /*a4f0*/  IMAD R157, R188.reuse, 0x23, RZ ;  /* 0x00000023bc9d7824 */ /* 0x040fe400078e02ff */
[----:B---3--:R-:W-:Y:S01]  /*a500*/  IMAD R163, R188, 0x1f, RZ ;  /* 0x0000001fbca37824 */ /* 0x008fe200078e02ff */
[----:B------:R-:W-:Y:S02]  /*a510*/  SEL R162, RZ, 0x4, P2 ;  /* 0x00000004ffa27807 */ /* 0x000fe40001000000 */
[----:B------:R-:W-:Y:S01]  /*a520*/  ISETP.GT.AND P2, PT, R154, 0x7f, PT ;  /* 0x0000007f9a00780c */ /* 0x000fe20003f44270 */
[----:B------:R-:W-:-:S03]  /*a530*/  IMAD.WIDE R154, R163, 0x4, R66 ;  /* 0x00000004a39a7825 */ /* 0x000fc600078e0242 */
[----:B------:R-:W-:Y:S01]  /*a540*/  SEL R162, R162, RZ, P2 ;  /* 0x000000ffa2a27207 */ /* 0x000fe20001000000 */
[--C-:B-1----:R-:W-:Y:S01]  /*a550*/  IMAD.WIDE R164, R163, 0x4, R184.reuse ;  /* 0x00000004a3a47825 */ /* 0x102fe200078e02b8 */
[----:B------:R1:W-:Y:S01]  /*a560*/  STL.64 [R1+0x268], R154 ;  /* 0x0002689a01007387 */ /* 0x0003e20000100a00 */
[----:B------:R-:W-:Y:S02]  /*a570*/  IADD3 R163, R0, -0x2c, RZ ;  /* 0xffffffd400a37810 */ /* 0x000fe40007ffe0ff */
[----:B------:R-:W-:Y:S01]  /*a580*/  ISETP.NE.U32.AND P2, PT, R162, RZ, PT ;  /* 0x000000ffa200720c */ /* 0x000fe20003f45070 */
[----:B------:R1:W-:Y:S04]  /*a590*/  LDGSTS.E [R156+0xf800], [R154.64], !P3 ;  /* 0x0f8000009a9c7fae */ /* 0x0003e8000d921844 */
[----:B------:R3:W-:Y:S01]  /*a5a0*/  LDGSTS.E [R156+0xfc00], [R164.64], !P3 ;  /* 0x0fc00000a49c7fae */ /* 0x0007e2000d921844 */
[----:B------:R-:W-:Y:S01]  /*a5b0*/  ISETP.GE.U32.AND P3, PT, R163, 0x7fffff95, PT ;  /* 0x7fffff95a300780c */ /* 0x000fe20003f66070 */
[----:B------:R-:W-:-:S02]  /*a5c0*/  IMAD.WIDE R162, R157, 0x4, R184 ;  /* 0x000000049da27825 */ /* 0x000fc400078e02b8 */
[----:B------:R-:W-:Y:S02]  /*a5d0*/  STL.64 [R1+0x2c0], R164 ;  /* 0x0002c0a401007387 */ /* 0x000fe40000100a00 */
[----:B-1----:R-:W-:-:S05]  /*a5e0*/  IMAD.WIDE R154, R157, 0x4, R66 ;  /* 0x000000049d9a7825 */ /* 0x002fca00078e0242 */
[----:B------:R1:W-:Y:S04]  /*a5f0*/  STL.64 [R1+0x318], R154 ;  /* 0x0003189a01007387 */ /* 0x0003e80000100a00 */
[----:B------:R1:W-:Y:S04]  /*a600*/  LDGSTS.E [R156+0x11800], [R154.64], !P4 ;  /* 0x118000009a9c7fae */ /* 0x0003e8000e121844 */
[----:B------:R4:W-:Y:S04]  /*a610*/  STL.64 [R1+0x3a0], R162 ;  /* 0x0003a0a201007387 */ /* 0x0009e80000100a00 */
[----:B------:R4:W-:Y:S01]  /*a620*/  LDGSTS.E [R156+0x11c00], [R162.64], !P4 ;  /* 0x11c00000a29c7fae */ /* 0x0009e2000e121844 */
[----:B-1----:R-:W-:Y:S01]  /*a630*/  IMAD R154, R188, 0x27, RZ ;  /* 0x00000027bc9a7824 */ /* 0x002fe200078e02ff */
[----:B------:R-:W-:-:S03]  /*a640*/  IADD3 R155, R0, -0x30, RZ ;  /* 0xffffffd0009b7810 */ /* 0x000fc60007ffe0ff */
[C---:B---3--:R-:W-:Y:S01]  /*a650*/  IMAD.WIDE R164, R154.reuse, 0x4, R66 ;  /* 0x000000049aa47825 */ /* 0x048fe200078e0242 */
[----:B------:R-:W-:Y:S02]  /*a660*/  ISETP.GE.U32.AND P4, PT, R155, 0x7fffff91, PT ;  /* 0x7fffff919b00780c */ /* 0x000fe40003f86070 */
[----:B------:R-:W1:Y:S01]  /*a670*/  S2R R155, SR_TID.X ;  /* 0x00000000009b7919 */ /* 0x000e620000002100 */
[----:B----4-:R-:W-:Y:S01]  /*a680*/  IMAD.WIDE R162, R154, 0x4, R184 ;  /* 0x000000049aa27825 */ /* 0x010fe200078e02b8 */
[----:B------:R-:W-:Y:S02]  /*a690*/  IADD3 R154, R0, -0x34, RZ ;  /* 0xffffffcc009a7810 */ /* 0x000fe40007ffe0ff */
[----:B------:R3:W-:Y:S04]  /*a6a0*/  LDGSTS.E [R156+0x13800], [R164.64], !P6 ;  /* 0x13800000a49c7fae */ /* 0x0007e8000f121844 */
[----:B------:R4:W-:Y:S01]  /*a6b0*/  LDGSTS.E [R156+0x13c00], [R162.64], !P6 ;  /* 0x13c00000a29c7fae */ /* 0x0009e2000f121844 */
[----:B------:R-:W-:Y:S01]  /*a6c0*/  ISETP.GE.U32.AND P6, PT, R154, 0x7fffff8d, PT ;  /* 0x7fffff8d9a00780c */ /* 0x000fe20003fc6070 */
[----:B------:R-:W-:-:S02]  /*a6d0*/  IMAD R154, R188, 0x2b, RZ ;  /* 0x0000002bbc9a7824 */ /* 0x000fc400078e02ff */
[----:B------:R3:W-:Y:S04]  /*a6e0*/  STL.64 [R1+0x3c8], R164 ;  /* 0x0003c8a401007387 */ /* 0x0007e80000100a00 */
[----:B------:R4:W-:Y:S01]  /*a6f0*/  STL.64 [R1+0x3f0], R162 ;  /* 0x0003f0a201007387 */ /* 0x0009e20000100a00 */
[----:B---3--:R-:W-:-:S04]  /*a700*/  IMAD.WIDE R164, R154, 0x4, R66 ;  /* 0x000000049aa47825 */ /* 0x008fc800078e0242 */
[----:B----4-:R-:W-:Y:S01]  /*a710*/  IMAD.WIDE R162, R154, 0x4, R184 ;  /* 0x000000049aa27825 */ /* 0x010fe200078e02b8 */
[----:B------:R-:W-:Y:S01]  /*a720*/  IADD3 R154, R0, -0x38, RZ ;  /* 0xffffffc8009a7810 */ /* 0x000fe20007ffe0ff */
[----:B------:R3:W-:Y:S04]  /*a730*/  LDGSTS.E [R156+0x15800], [R164.64], !P3 ;  /* 0x15800000a49c7fae */ /* 0x0007e8000d921844 */
[----:B------:R4:W-:Y:S01]  /*a740*/  LDGSTS.E [R156+0x15c00], [R162.64], !P3 ;  /* 0x15c00000a29c7fae */ /* 0x0009e2000d921844 */
[----:B------:R-:W-:Y:S01]  /*a750*/  ISETP.GE.U32.AND P3, PT, R154, 0x7fffff89, PT ;  /* 0x7fffff899a00780c */ /* 0x000fe20003f66070 */
[----:B------:R-:W-:Y:S02]  /*a760*/  IMAD R154, R188, 0x2f, RZ ;  /* 0x0000002fbc9a7824 */ /* 0x000fe400078e02ff */
        /* <DEDUP_REMOVED lines=34> */
[----:B------:R-:W-:Y:S02]  /*a990*/  ISETP.GE.U32.AND P4, PT, R154, 0x7fffff78, PT ;  /* 0x7fffff789a00780c */ /* 0x000fe40003f86070 */
[----:B-1----:R-:W-:Y:S01]  /*a9a0*/  LOP3.LUT R154, R155, 0xc0, RZ, 0xc0, !PT ;  /* 0x000000c09b9a7812 */ /* 0x002fe200078ec0ff */
[----:B------:R-:W-:Y:S01]  /*a9b0*/  IMAD R155, R188, 0x3f, RZ ;  /* 0x0000003fbc9b7824 */ /* 0x000fe200078e02ff */
[----:B------:R3:W-:Y:S02]  /*a9c0*/  STL.64 [R1+0x498], R164 ;  /* 0x000498a401007387 */ /* 0x0007e40000100a00 */
[----:B------:R-:W-:Y:S01]  /*a9d0*/  SHF.R.U32.HI R154, RZ, 0x2, R154 ;  /* 0x00000002ff9a7819 */ /* 0x000fe2000001169a */
[----:B------:R-:W-:Y:S01]  /*a9e0*/  IMAD.WIDE R160, R155, 0x4, R66 ;  /* 0x000000049ba07825 */ /* 0x000fe200078e0242 */
[----:B------:R2:W-:Y:S02]  /*a9f0*/  STL.64 [R1+0x4c0], R162 ;  /* 0x0004c0a201007387 */ /* 0x0005e40000100a00 */
[----:B------:R-:W-:Y:S01]  /*aa00*/  LOP3.LUT R154, R189, R154, RZ, 0x3c, !PT ;  /* 0x0000009abd9a7212 */ /* 0x000fe200078e3cff */
[----:B------:R-:W-:Y:S01]  /*aa10*/  IMAD.WIDE R158, R155, 0x4, R184 ;  /* 0x000000049b9e7825 */ /* 0x000fe200078e02b8 */
[----:B------:R1:W-:Y:S01]  /*aa20*/  STL.64 [R1+0x4a0], R160 ;  /* 0x0004a0a001007387 */ /* 0x0003e20000100a00 */
[----:B------:R-:W-:-:S03]  /*aa30*/  IADD3 R155, R0, -0x4d, RZ ;  /* 0xffffffb3009b7810 */ /* 0x000fc60007ffe0ff */
[----:B------:R1:W-:Y:S04]  /*aa40*/  STL.64 [R1+0x4c8], R158 ;  /* 0x0004c89e01007387 */ /* 0x0003e80000100a00 */
[----:B------:R-:W4:Y:S04]  /*aa50*/  LDL.64 R208, [R1+0x40] ;  /* 0x0000400001d07983 */ /* 0x000f280000100a00 */
[----:B--2---:R-:W2:Y:S04]  /*aa60*/  LDL.64 R166, [R1+0x38] ;  /* 0x0000380001a67983 */ /* 0x004ea80000100a00 */
[----:B------:R-:W2:Y:S04]  /*aa70*/  LDL.64 R206, [R1+0x50] ;  /* 0x0000500001ce7983 */ /* 0x000ea80000100a00 */
[----:B---3--:R-:W3:Y:S04]  /*aa80*/  LDL.64 R164, [R1+0x48] ;  /* 0x0000480001a47983 */ /* 0x008ee80000100a00 */
[----:B------:R-:W3:Y:S04]  /*aa90*/  LDL.64 R204, [R1+0x58] ;  /* 0x0000580001cc7983 */ /* 0x000ee80000100a00 */
[----:B------:R-:W3:Y:S04]  /*aaa0*/  LDL.64 R162, [R1+0x68] ;  /* 0x0000680001a27983 */ /* 0x000ee80000100a00 */
[----:B------:R1:W-:Y:S04]  /*aab0*/  LDGSTS.E [R156+0x1f800], [R160.64], !P1 ;  /* 0x1f800000a09c7fae */ /* 0x0003e8000c921844 */
[----:B------:R-:W3:Y:S04]  /*aac0*/  LDL.64 R202, [R1+0x60] ;  /* 0x0000600001ca7983 */ /* 0x000ee80000100a00 */
[----:B------:R1:W-:Y:S01]  /*aad0*/  LDGSTS.E [R156+0x1fc00], [R158.64], !P1 ;  /* 0x1fc000009e9c7fae */ /* 0x0003e2000c921844 */
[----:B------:R-:W-:-:S03]  /*aae0*/  ISETP.GE.U32.AND P1, PT, R155, 0x7fffff74, PT ;  /* 0x7fffff749b00780c */ /* 0x000fc60003f26070 */
[----:B-1----:R-:W3:Y:S04]  /*aaf0*/  LDL.64 R160, [R1+0x78] ;  /* 0x0000780001a07983 */ /* 0x002ee80000100a00 */
[----:B------:R-:W3:Y:S04]  /*ab00*/  LDL.64 R200, [R1+0x70] ;  /* 0x0000700001c87983 */ /* 0x000ee80000100a00 */
[----:B------:R-:W3:Y:S04]  /*ab10*/  LDL.64 R158, [R1+0x88] ;  /* 0x00008800019e7983 */ /* 0x000ee80000100a00 */
[----:B------:R-:W3:Y:S04]  /*ab20*/  LDL.64 R196, [R1+0x80] ;  /* 0x0000800001c47983 */ /* 0x000ee80000100a00 */
[----:B------:R-:W3:Y:S04]  /*ab30*/  LDL.64 R156, [R1+0x98] ;  /* 0x00009800019c7983 */ /* 0x000ee80000100a00 */
[----:B------:R-:W3:Y:S04]  /*ab40*/  LDL.64 R194, [R1+0x90] ;  /* 0x0000900001c27983 */ /* 0x000ee80000100a00 */
[----:B------:R-:W3:Y:S04]  /*ab50*/  LDL.64 R190, [R1+0xa8] ;  /* 0x0000a80001be7983 */ /* 0x000ee80000100a00 */
[----:B------:R-:W3:Y:S04]  /*ab60*/  LDL.64 R188, [R1+0xa0] ;  /* 0x0000a00001bc7983 */ /* 0x000ee80000100a00 */
[----:B------:R-:W0:Y:S04]  /*ab70*/  LDGDEPBAR ;  /* 0x00000000000079af */ /* 0x000e280000000000 */
[----:B------:R1:W-:Y:S04]  /*ab80*/  LDGSTS.E [R154+0x40000], [R226.64], P0 ;  /* 0x40000000e29a7fae */ /* 0x0003e80008121844 */
        /* <DEDUP_REMOVED lines=10> */
[----:B------:R-:W-:Y:S04]  /*ac30*/  STL.64 [R1+0x1db0], R248 ;  /* 0x001db0f801007387 */ /* 0x000fe80000100a00 */
[----:B------:R-:W-:Y:S04]  /*ac40*/  STL.64 [R1+0x1db8], R2 ;  /* 0x001db80201007387 */ /* 0x000fe80000100a00 */
[----:B------:R-:W-:Y:S04]  /*ac50*/  STL.64 [R1+0x1dc0], R4 ;  /* 0x001dc00401007387 */ /* 0x000fe80000100a00 */
[----:B------:R-:W-:Y:S04]  /*ac60*/  STL.64 [R1+0x1dc8], R6 ;  /* 0x001dc80601007387 */ /* 0x000fe80000100a00 */
[----:B------:R-:W-:Y:S04]  /*ac70*/  STL.64 [R1+0x1dd0], R8 ;  /* 0x001dd00801007387 */ /* 0x000fe80000100a00 */
[----:B----4-:R4:W-:Y:S04]  /*ac80*/  LDGSTS.E [R154+0x45800], [R208.64], P0 ;  /* 0x45800000d09a7fae */ /* 0x0109e80008121844 */
[----:B--2---:R2:W-:Y:S04]  /*ac90*/  LDGSTS.E [R154+0x46000], [R166.64], P0 ;  /* 0x46000000a69a7fae */ /* 0x0045e80008121844 */
[----:B------:R1:W-:Y:S04]  /*aca0*/  LDGSTS.E [R154+0x46800], [R206.64], P0 ;  /* 0x46800000ce9a7fae */ /* 0x0003e80008121844 */
[----:B---3--:R3:W-:Y:S04]  /*acb0*/  LDGSTS.E [R154+0x47000], [R164.64], P0 ;  /* 0x47000000a49a7fae */ /* 0x0087e80008121844 */
[----:B------:R1:W-:Y:S04]  /*acc0*/  LDGSTS.E [R154+0x47800], [R204.64], P0 ;  /* 0x47800000cc9a7fae */ /* 0x0003e80008121844 */
[----:B------:R1:W-:Y:S04]  /*acd0*/  LDGSTS.E [R154+0x48000], [R8.64], P0 ;  /* 0x48000000089a7fae */ /* 0x0003e80008121844 */
[----:B------:R1:W-:Y:S04]  /*ace0*/  LDGSTS.E [R154+0x48800], [R162.64], P0 ;  /* 0x48800000a29a7fae */ /* 0x0003e80008121844 */
[----:B------:R1:W-:Y:S04]  /*acf0*/  LDGSTS.E [R154+0x49000], [R202.64], P0 ;  /* 0x49000000ca9a7fae */ /* 0x0003e80008121844 */
[----:B------:R1:W-:Y:S04]  /*ad00*/  LDGSTS.E [R154+0x49800], [R160.64], P0 ;  /* 0x49800000a09a7fae */ /* 0x0003e80008121844 */
[----:B------:R2:W-:Y:S04]  /*ad10*/  LDGSTS.E [R154+0x4a000], [R200.64], P0 ;  /* 0x4a000000c89a7fae */ /* 0x0005e80008121844 */
[----:B------:R4:W-:Y:S04]  /*ad20*/  LDGSTS.E [R154+0x4a800], [R158.64], P0 ;  /* 0x4a8000009e9a7fae */ /* 0x0009e80008121844 */
[----:B-1----:R-:W3:Y:S04]  /*ad30*/  LDL.64 R160, [R1+0x130] ;  /* 0x0001300001a07983 */ /* 0x002ee80000100a00 */
[----:B--2---:R-:W2:Y:S04]  /*ad40*/  LDL.64 R200, [R1+0x148] ;  /* 0x0001480001c87983 */ /* 0x004ea80000100a00 */
[----:B------:R1:W-:Y:S04]  /*ad50*/  LDGSTS.E [R154+0x4b000], [R196.64], P0 ;  /* 0x4b000000c49a7fae */ /* 0x0003e80008121844 */
[----:B----4-:R-:W2:Y:S04]  /*ad60*/  LDL.64 R158, [R1+0x168] ;  /* 0x00016800019e7983 */ /* 0x010ea80000100a00 */
[----:B------:R1:W-:Y:S04]  /*ad70*/  LDGSTS.E [R154+0x4b800], [R156.64], P0 ;  /* 0x4b8000009c9a7fae */ /* 0x0003e80008121844 */
[----:B-1----:R-:W2:Y:S04]  /*ad80*/  LDL.64 R196, [R1+0x178] ;  /* 0x0001780001c47983 */ /* 0x002ea80000100a00 */
[----:B------:R1:W-:Y:S04]  /*ad90*/  LDGSTS.E [R154+0x4c000], [R194.64], P0 ;  /* 0x4c000000c29a7fae */ /* 0x0003e80008121844 */
[----:B------:R-:W2:Y:S04]  /*ada0*/  LDL.64 R156, [R1+0x188] ;  /* 0x00018800019c7983 */ /* 0x000ea80000100a00 */
[----:B------:R1:W-:Y:S04]  /*adb0*/  LDGSTS.E [R154+0x4c800], [R190.64], P0 ;  /* 0x4c800000be9a7fae */ /* 0x0003e80008121844 */
[----:B-1----:R-:W2:Y:S04]  /*adc0*/  LDL.64 R194, [R1+0x198] ;  /* 0x0001980001c27983 */ /* 0x002ea80000100a00 */
[----:B------:R1:W-:Y:S04]  /*add0*/  LDGSTS.E [R154+0x4d000], [R188.64], P0 ;  /* 0x4d000000bc9a7fae */ /* 0x0003e80008121844 */
[----:B------:R-:W2:Y:S04]  /*ade0*/  LDL.64 R190, [R1+0x1a8] ;  /* 0x0001a80001be7983 */ /* 0x000ea80000100a00 */
[----:B------:R2:W-:Y:S04]  /*adf0*/  LDGSTS.E [R154+0x4d800], [R10.64], P0 ;  /* 0x4d8000000a9a7fae */ /* 0x0005e80008121844 */
[----:B-1----:R-:W2:Y:S04]  /*ae00*/  LDL.64 R188, [R1+0x1c0] ;  /* 0x0001c00001bc7983 */ /* 0x002ea80000100a00 */
        /* <DEDUP_REMOVED lines=27> */
[----:B------:R1:W-:Y:S04]  /*afc0*/  STL.64 [R1+0x1da8], R24 ;  /* 0x001da81801007387 */ /* 0x0003e80000100a00 */
[----:B-1----:R-:W4:Y:S04]  /*afd0*/  LDL.LU.64 R24, [R1+0xb8] ;  /* 0x0000b80001187983 */ /* 0x002f280000300a00 */
[----:B------:R1:W-:Y:S04]  /*afe0*/  STL.64 [R1+0x1da0], R26 ;  /* 0x001da01a01007387 */ /* 0x0003e80000100a00 */
[----:B-1----:R-:W4:Y:S04]  /*aff0*/  LDL.LU.64 R26, [R1+0xb0] ;  /* 0x0000b000011a7983 */ /* 0x002f280000300a00 */
[----:B------:R-:W4:Y:S04]  /*b000*/  LDL.64 R6, [R1+0x1f0] ;  /* 0x0001f00001067983 */ /* 0x000f280000100a00 */
        /* <DEDUP_REMOVED lines=13> */
[----:B---3--:R-:W3:Y:S04]  /*b0e0*/  LDL.64 R164, [R1+0x2e8] ;  /* 0x0002e80001a47983 */ /* 0x008ee80000100a00 */
[----:B------:R-:W3:Y:S01]  /*b0f0*/  LDL.64 R204, [R1+0x2f8] ;  /* 0x0002f80001cc7983 */ /* 0x000ee20000100a00 */
[----:B------:R-:W-:-:S03]  /*b100*/  LOP3.LUT R3, R154, 0x40, RZ, 0x3c, !PT ;  /* 0x000000409a037812 */ /* 0x000fc600078e3cff */
[----:B------:R-:W3:Y:S04]  /*b110*/  LDL.64 R162, [R1+0x308] ;  /* 0x0003080001a27983 */ /* 0x000ee80000100a00 */
[----:B------:R-:W3:Y:S04]  /*b120*/  LDL.64 R202, [R1+0x320] ;  /* 0x0003200001ca7983 */ /* 0x000ee80000100a00 */
[----:B------:R-:W3:Y:S04]  /*b130*/  LDL.64 R8, [R1+0x530] ;  /* 0x0005300001087983 */ /* 0x000ee80000100a00 */
[----:B------:R1:W-:Y:S04]  /*b140*/  LDGSTS.E [R154+0x5b800], [R160.64], P0 ;  /* 0x5b800000a09a7fae */ /* 0x0003e80008121844 */
[----:B--2---:R2:W-:Y:S04]  /*b150*/  LDGSTS.E [R154+0x5c000], [R200.64], P0 ;  /* 0x5c000000c89a7fae */ /* 0x0045e80008121844 */
[----:B------:R2:W-:Y:S04]  /*b160*/  LDGSTS.E [R154+0x5c800], [R158.64], P0 ;  /* 0x5c8000009e9a7fae */ /* 0x0005e80008121844 */
[----:B-1----:R-:W3:Y:S04]  /*b170*/  LDL.64 R160, [R1+0x330] ;  /* 0x0003300001a07983 */ /* 0x002ee80000100a00 */
[----:B------:R1:W-:Y:S04]  /*b180*/  LDGSTS.E [R154+0x5d000], [R196.64], P0 ;  /* 0x5d000000c49a7fae */ /* 0x0003e80008121844 */
[----:B--2---:R-:W2:Y:S04]  /*b190*/  LDL.64 R200, [R1+0x340] ;  /* 0x0003400001c87983 */ /* 0x004ea80000100a00 */
[----:B------:R1:W-:Y:S04]  /*b1a0*/  LDGSTS.E [R154+0x5d800], [R156.64], P0 ;  /* 0x5d8000009c9a7fae */ /* 0x0003e80008121844 */
[----:B------:R-:W2:Y:S04]  /*b1b0*/  LDL.64 R158, [R1+0x350] ;  /* 0x00035000019e7983 */ /* 0x000ea80000100a00 */
[----:B------:R1:W-:Y:S04]  /*b1c0*/  LDGSTS.E [R154+0x5e000], [R194.64], P0 ;  /* 0x5e000000c29a7fae */ /* 0x0003e80008121844 */
[----:B-1----:R-:W2:Y:S04]  /*b1d0*/  LDL.64 R196, [R1+0x368] ;  /* 0x0003680001c47983 */ /* 0x002ea80000100a00 */
[----:B------:R1:W-:Y:S04]  /*b1e0*/  LDGSTS.E [R154+0x5e800], [R190.64], P0 ;  /* 0x5e800000be9a7fae */ /* 0x0003e80008121844 */
[----:B------:R-:W2:Y:S04]  /*b1f0*/  LDL.64 R156, [R1+0x378] ;  /* 0x00037800019c7983 */ /* 0x000ea80000100a00 */
[----:B------:R1:W-:Y:S04]  /*b200*/  LDGSTS.E [R154+0x5f000], [R188.64], P0 ;  /* 0x5f000000bc9a7fae */ /* 0x0003e80008121844 */
[----:B------:R1:W-:Y:S04]  /*b210*/  LDGSTS.E [R154+0x5f800], [R242.64], P0 ;  /* 0x5f800000f29a7fae */ /* 0x0003e80008121844 */
[----:B------:R-:W2:Y:S04]  /*b220*/  LDL.64 R194, [R1+0x388] ;  /* 0x0003880001c27983 */ /* 0x000ea80000100a00 */
[----:B-1----:R-:W2:Y:S04]  /*b230*/  LDL.64 R190, [R1+0x3b0] ;  /* 0x0003b00001be7983 */ /* 0x002ea80000100a00 */
[----:B------:R-:W2:Y:S04]  /*b240*/  LDL.64 R242, [R1+0x1e0] ;  /* 0x0001e00001f27983 */ /* 0x000ea80000100a00 */
[----:B------:R-:W3:Y:S04]  /*b250*/  LDL.64 R154, [R1+0x398] ;  /* 0x00039800019a7983 */ /* 0x000ee80000100a00 */
[----:B------:R-:W3:Y:S04]  /*b260*/  LDL.64 R188, [R1+0x3c0] ;  /* 0x0003c00001bc7983 */ /* 0x000ee80000100a00 */
[----:B----4-:R1:W-:Y:S04]  /*b270*/  LDGSTS.E [R3+0x40400], [R24.64], P0 ;  /* 0x4040000018037fae */ /* 0x0103e80008121844 */
[----:B------:R1:W-:Y:S04]  /*b280*/  LDGSTS.E [R3+0x40c00], [R26.64], P0 ;  /* 0x40c000001a037fae */ /* 0x0003e80008121844 */
[----:B--2---:R2:W-:Y:S04]  /*b290*/  LDGSTS.E [R3+0x41400], [R242.64], P0 ;  /* 0x41400000f2037fae */ /* 0x0045e80008121844 */
[----:B------:R4:W-:Y:S04]  /*b2a0*/  LDGSTS.E [R3+0x41c00], [R6.64], P0 ;  /* 0x41c0000006037fae */ /* 0x0009e80008121844 */
[----:B------:R1:W-:Y:S04]  /*b2b0*/  LDGSTS.E [R3+0x42400], [R4.64], P0 ;  /* 0x4240000004037fae */ /* 0x0003e80008121844 */
[----:B--2---:R-:W2:Y:S04]  /*b2c0*/  LDL.64 R242, [R1+0x3d0] ;  /* 0x0003d00001f27983 */ /* 0x004ea80000100a00 */
[----:B------:R1:W-:Y:S04]  /*b2d0*/  LDGSTS.E [R3+0x42c00], [R248.64], P0 ;  /* 0x42c00000f8037fae */ /* 0x0003e80008121844 */
[----:B------:R3:W-:Y:S04]  /*b2e0*/  LDGSTS.E [R3+0x43400], [R216.64], P0 ;  /* 0x43400000d8037fae */ /* 0x0007e80008121844 */
[----:B------:R4:W-:Y:S04]  /*b2f0*/  LDGSTS.E [R3+0x43c00], [R174.64], P0 ;  /* 0x43c00000ae037fae */ /* 0x0009e80008121844 */
[----:B-1----:R-:W2:Y:S04]  /*b300*/  LDL.64 R248, [R1+0x3d8] ;  /* 0x0003d80001f87983 */ /* 0x002ea80000100a00 */
[----:B---3--:R-:W3:Y:S04]  /*b310*/  LDL.64 R216, [R1+0x3e0] ;  /* 0x0003e00001d87983 */ /* 0x008ee80000100a00 */
[----:B------:R-:W3:Y:S04]  /*b320*/  LDL.64 R4, [R1+0x3e8] ;  /* 0x0003e80001047983 */ /* 0x000ee80000100a00 */
[----:B------:R1:W-:Y:S04]  /*b330*/  LDGSTS.E [R3+0x44400], [R214.64], P0 ;  /* 0x44400000d6037fae */ /* 0x0003e80008121844 */
[----:B----4-:R-:W4:Y:S04]  /*b340*/  LDL.64 R174, [R1+0x3f8] ;  /* 0x0003f80001ae7983 */ /* 0x010f280000100a00 */
[----:B------:R1:W-:Y:S04]  /*b350*/  LDGSTS.E [R3+0x44c00], [R172.64], P0 ;  /* 0x44c00000ac037fae */ /* 0x0003e80008121844 */
[----:B-1----:R-:W4:Y:S04]  /*b360*/  LDL.64 R214, [R1+0x400] ;  /* 0x0004000001d67983 */ /* 0x002f280000100a00 */
[----:B------:R1:W-:Y:S04]  /*b370*/  LDGSTS.E [R3+0x45400], [R212.64], P0 ;  /* 0x45400000d4037fae */ /* 0x0003e80008121844 */
[----:B------:R-:W4:Y:S04]  /*b380*/  LDL.64 R172, [R1+0x410] ;  /* 0x0004100001ac7983 */ /* 0x000f280000100a00 */
        /* <DEDUP_REMOVED lines=38> */
[----:B------:R-:W4:Y:S04]  /*b5f0*/  LDL.64 R6, [R1+0x528] ;  /* 0x0005280001067983 */ /* 0x000f280000100a00 */
[----:B------:R-:W4:Y:S04]  /*b600*/  LDL.64 R188, [R1+0x548] ;  /* 0x0005480001bc7983 */ /* 0x000f280000100a00 */
[----:B--2---:R1:W-:Y:S04]  /*b610*/  LDGSTS.E [R3+0x4f400], [R242.64], P0 ;  /* 0x4f400000f2037fae */ /* 0x0043e80008121844 */
[----:B-1----:R-:W2:Y:S04]  /*b620*/  LDL.64 R242, [R1+0x540] ;  /* 0x0005400001f27983 */ /* 0x002ea80000100a00 */
[----:B------:R1:W-:Y:S04]  /*b630*/  LDGSTS.E [R3+0x4fc00], [R248.64], P0 ;  /* 0x4fc00000f8037fae */ /* 0x0003e80008121844 */
[----:B---3--:R3:W-:Y:S04]  /*b640*/  LDGSTS.E [R3+0x50400], [R216.64], P0 ;  /* 0x50400000d8037fae */ /* 0x0087e80008121844 */
[----:B------:R3:W-:Y:S04]  /*b650*/  LDGSTS.E [R3+0x50c00], [R4.64], P0 ;  /* 0x50c0000004037fae */ /* 0x0007e80008121844 */
[----:B-1----:R-:W2:Y:S04]  /*b660*/  LDL.64 R248, [R1+0x520] ;  /* 0x0005200001f87983 */ /* 0x002ea80000100a00 */
[----:B---3--:R-:W3:Y:S04]  /*b670*/  LDL.LU.64 R216, [R1+0x1ea0] ;  /* 0x001ea00001d87983 */ /* 0x008ee80000300a00 */
[----:B------:R-:W3:Y:S04]  /*b680*/  LDL.64 R4, [R1+0x518] ;  /* 0x0005180001047983 */ /* 0x000ee80000100a00 */
[----:B----4-:R1:W-:Y:S04]  /*b690*/  LDGSTS.E [R3+0x51400], [R174.64], P0 ;  /* 0x51400000ae037fae */ /* 0x0103e80008121844 */
[----:B------:R4:W-:Y:S04]  /*b6a0*/  LDGSTS.E [R3+0x51c00], [R214.64], P0 ;  /* 0x51c00000d6037fae */ /* 0x0009e80008121844 */
[----:B------:R4:W-:Y:S04]  /*b6b0*/  LDGSTS.E [R3+0x52400], [R172.64], P0 ;  /* 0x52400000ac037fae */ /* 0x0009e80008121844 */
[----:B-1----:R-:W3:Y:S04]  /*b6c0*/  LDL.LU.64 R174, [R1+0x1e98] ;  /* 0x001e980001ae7983 */ /* 0x002ee80000300a00 */
[----:B----4-:R-:W4:Y:S04]  /*b6d0*/  LDL.LU.64 R214, [R1+0x1e90] ;  /* 0x001e900001d67983 */ /* 0x010f280000300a00 */
[----:B------:R-:W3:Y:S04]  /*b6e0*/  LDL.LU.64 R172, [R1+0x1e88] ;  /* 0x001e880001ac7983 */ /* 0x000ee80000300a00 */
[----:B------:R1:W-:Y:S04]  /*b6f0*/  LDGSTS.E [R3+0x52c00], [R212.64], P0 ;  /* 0x52c00000d4037fae */ /* 0x0003e80008121844 */
[----:B------:R1:W-:Y:S04]  /*b700*/  LDGSTS.E [R3+0x53400], [R170.64], P0 ;  /* 0x53400000aa037fae */ /* 0x0003e80008121844 */
[----:B------:R1:W-:Y:S04]  /*b710*/  LDGSTS.E [R3+0x53c00], [R210.64], P0 ;  /* 0x53c00000d2037fae */ /* 0x0003e80008121844 */
[----:B-1----:R-:W3:Y:S04]  /*b720*/  LDL.LU.64 R212, [R1+0x1e80] ;  /* 0x001e800001d47983 */ /* 0x002ee80000300a00 */
[----:B------:R-:W3:Y:S04]  /*b730*/  LDL.LU.64 R170, [R1+0x1e78] ;  /* 0x001e780001aa7983 */ /* 0x000ee80000300a00 */
        /* <DEDUP_REMOVED lines=33> */
[----:B-1----:R-:W3:Y:S04]  /*b950*/  LDL.LU.64 R190, [R1+0x1df0] ;  /* 0x001df00001be7983 */ /* 0x002ee80000300a00 */
[----:B------:R-:W3:Y:S04]  /*b960*/  LDL.LU.64 R188, [R1+0x1de8] ;  /* 0x001de80001bc7983 */ /* 0x000ee80000300a00 */
[----:B--2---:R1:W-:Y:S04]  /*b970*/  LDGSTS.E [R3+0x5cc00], [R242.64], P0 ;  /* 0x5cc00000f2037fae */ /* 0x0043e80008121844 */
[----:B-1----:R-:W2:Y:S04]  /*b980*/  LDL.LU.64 R242, [R1+0x1de0] ;  /* 0x001de00001f27983 */ /* 0x002ea80000300a00 */
[----:B--2---:R1:W-:Y:S04]  /*b990*/  LDGSTS.E [R3+0x5d400], [R242.64], P0 ;  /* 0x5d400000f2037fae */ /* 0x0043e80008121844 */
[----:B------:R2:W-:Y:S04]  /*b9a0*/  LDGSTS.E [R3+0x5dc00], [R8.64], P0 ;  /* 0x5dc0000008037fae */ /* 0x0005e80008121844 */
[----:B------:R2:W-:Y:S04]  /*b9b0*/  LDGSTS.E [R3+0x5e400], [R6.64], P0 ;  /* 0x5e40000006037fae */ /* 0x0005e80008121844 */
[----:B-1----:R-:W2:Y:S04]  /*b9c0*/  LDL.LU.64 R242, [R1+0x1dd8] ;  /* 0x001dd80001f27983 */ /* 0x002ea80000300a00 */
[----:B------:R1:W-:Y:S04]  /*b9d0*/  LDGSTS.E [R3+0x5ec00], [R248.64], P0 ;  /* 0x5ec00000f8037fae */ /* 0x0003e80008121844 */
[----:B---3--:R3:W-:Y:S04]  /*b9e0*/  LDGSTS.E [R3+0x5f400], [R4.64], P0 ;  /* 0x5f40000004037fae */ /* 0x0087e80008121844 */
[----:B-1----:R-:W1:Y:S01]  /*b9f0*/  S2R R248, SR_TID.X ;  /* 0x0000000000f87919 */ /* 0x002e620000002100 */
[----:B------:R-:W-:Y:S01]  /*ba00*/  IMAD.MOV.U32 R249, RZ, RZ, c[0x0][0x188] ;  /* 0x00006200fff97624 */ /* 0x000fe200078e00ff */
[----:B------:R-:W-:-:S02]  /*ba10*/  IADD3 R2, R0, -0x51, RZ ;  /* 0xffffffaf00027810 */ /* 0x000fc40007ffe0ff */
[----:B--2---:R3:W-:Y:S04]  /*ba20*/  LDGSTS.E [R3+0x5fc00], [R242.64], P0 ;  /* 0x5fc00000f2037fae */ /* 0x0047e80008121844 */
[----:B------:R-:W0:Y:S01]  /*ba30*/  LDGDEPBAR ;  /* 0x00000000000079af */ /* 0x000e220000000000 */
[----:B---3--:R-:W-:Y:S01]  /*ba40*/  IMAD.SHL.U32 R3, R249, 0x40, RZ ;  /* 0x00000040f9037824 */ /* 0x008fe200078e00ff */
[----:B-1----:R-:W-:-:S03]  /*ba50*/  LOP3.LUT R249, R248, 0xff, RZ, 0xc0, !PT ;  /* 0x000000fff8f97812 */ /* 0x002fc600078ec0ff */
[----:B------:R-:W-:-:S04]  /*ba60*/  IMAD.WIDE R8, R3, 0x4, R66 ;  /* 0x0000000403087825 */ /* 0x000fc800078e0242 */
[----:B------:R-:W-:Y:S01]  /*ba70*/  IMAD.SHL.U32 R7, R249, 0x4, RZ ;  /* 0x00000004f9077824 */ /* 0x000fe200078e00ff */
[----:B------:R-:W-:Y:S01]  /*ba80*/  BAR.SYNC.DEFER_BLOCKING 0x0 ;  /* 0x0000000000007b1d */ /* 0x000fe20000010000 */
[----:B------:R-:W-:-:S05]  /*ba90*/  IMAD.WIDE R4, R3, 0x4, R184 ;  /* 0x0000000403047825 */ /* 0x000fca00078e02b8 */
[----:B------:R-:W-:Y:S04]  /*baa0*/  STL.64 [R1+0x1d88], R242 ;  /* 0x001d88f201007387 */ /* 0x000fe80000100a00 */
[----:B------:R1:W-:Y:S04]  /*bab0*/  STL.64 [R1+0x4d8], R8 ;  /* 0x0004d80801007387 */ /* 0x0003e80000100a00 */
[----:B------:R2:W-:Y:S04]  /*bac0*/  STL.64 [R1+0x4d0], R4 ;  /* 0x0004d00401007387 */ /* 0x0005e80000100a00 */
[----:B------:R-:W-:Y:S01]  /*bad0*/  @!PT LDS RZ, [RZ] ;  /* 0x00000000fffff984 */ /* 0x000fe20000000800 */
[----:B------:R-:W-:Y:S01]  /*bae0*/  @!PT LDS RZ, [RZ] ;  /* 0x00000000fffff984 */ /* 0x000fe20000000800 */
[----:B------:R-:W-:Y:S01]  /*baf0*/  @!PT LDS RZ, [RZ] ;  /* 0x00000000fffff984 */ /* 0x000fe20000000800 */
[----:B------:R1:W-:Y:S04]  /*bb00*/  LDGSTS.E [R7+0x20000], [R8.64], !P6 ;  /* 0x2000000008077fae */ /* 0x0003e8000f121844 */
[----:B------:R2:W-:Y:S01]  /*bb10*/  LDGSTS.E [R7+0x20400], [R4.64], !P6 ;  /* 0x2040000004077fae */ /* 0x0005e2000f121844 */
[----:B-1----:R-:W-:-:S04]  /*bb20*/  IMAD.WIDE R8, R3, 0x4, R188 ;  /* 0x0000000403087825 */ /* 0x002fc800078e02bc */
[C---:B--2---:R-:W-:Y:S01]  /*bb30*/  IMAD.WIDE R4, R3.reuse, 0x4, R190 ;  /* 0x0000000403047825 */ /* 0x044fe200078e02be */
[----:B------:R1:W-:Y:S04]  /*bb40*/  STL.64 [R1+0x3b8], R8 ;  /* 0x0003b80801007387 */ /* 0x0003e80000100a00 */
[----:B------:R1:W-:Y:S04]  /*bb50*/  LDGSTS.E [R7+0x22000], [R8.64], !P3 ;  /* 0x2200000008077fae */ /* 0x0003e8000d921844 */
[----:B------:R2:W-:Y:S04]  /*bb60*/  STL.64 [R1+0x3a8], R4 ;  /* 0x0003a80401007387 */ /* 0x0005e80000100a00 */
[----:B------:R2:W-:Y:S01]  /*bb70*/  LDGSTS.E [R7+0x22400], [R4.64], !P3 ;  /* 0x2240000004077fae */ /* 0x0005e2000d921844 */
[----:B-1----:R-:W-:Y:S01]  /*bb80*/  IMAD.WIDE R8, R3, 0x4, R154 ;  /* 0x0000000403087825 */ /* 0x002fe200078e029a */
[----:B------:R-:W-:-:S02]  /*bb90*/  ISETP.GE.U32.AND P0, PT, R2, 0x7fffff70, PT ;  /* 0x7fffff700200780c */ /* 0x000fc40003f06070 */
[----:B------:R-:W-:Y:S01]  /*bba0*/  IADD3 R66, R0, -0x55, RZ ;  /* 0xffffffab00427810 */ /* 0x000fe20007ffe0ff */
        /* <DEDUP_REMOVED lines=64> */
[----:B--2---:R-:W-:Y:S01]  /*bfb0*/  IMAD.WIDE R4, R3, 0x4, R212 ;  /* 0x0000000403047825 */ /* 0x004fe200078e02d4 */
[----:B------:R1:W-:Y:S04]  /*bfc0*/  STL.64 [R1+0x278], R8 ;  /* 0x0002780801007387 */ /* 0x0003e80000100a00 */
[----:B------:R1:W-:Y:S01]  /*bfd0*/  LDGSTS.E [R7+0x34000], [R8.64], !P6 ;  /* 0x3400000008077fae */ /* 0x0003e2000f121844 */
[----:B------:R-:W-:-:S03]  /*bfe0*/  ISETP.GE.U32.AND P1, PT, R66, 0x7fffff4c, PT ;  /* 0x7fffff4c4200780c */ /* 0x000fc60003f26070 */
[----:B------:R4:W-:Y:S04]  /*bff0*/  STL.64 [R1+0x260], R4 ;  /* 0x0002600401007387 */ /* 0x0009e80000100a00 */
[----:B------:R4:W-:Y:S01]  /*c000*/  LDGSTS.E [R7+0x34400], [R4.64], !P6 ;  /* 0x3440000004077fae */ /* 0x0009e2000f121844 */
[----:B-1----:R-:W-:Y:S01]  /*c010*/  IMAD.WIDE R8, R3, 0x4, R172 ;  /* 0x0000000403087825 */ /* 0x002fe200078e02ac */
[----:B------:R-:W-:-:S03]  /*c020*/  IADD3 R66, R0, -0x79, RZ ;  /* 0xffffff8700427810 */ /* 0x000fc60007ffe0ff */
[----:B----4-:R-:W-:Y:S01]  /*c030*/  IMAD.WIDE R4, R3, 0x4, R214 ;  /* 0x0000000403047825 */ /* 0x010fe200078e02d6 */
[----:B------:R1:W-:Y:S01]  /*c040*/  STL.64 [R1+0x250], R8 ;  /* 0x0002500801007387 */ /* 0x0003e20000100a00 */
[----:B------:R-:W-:-:S03]  /*c050*/  ISETP.GE.U32.AND P0, PT, R66, 0x7fffff48, PT ;  /* 0x7fffff484200780c */ /* 0x000fc60003f06070 */
[----:B------:R1:W-:Y:S01]  /*c060*/  LDGSTS.E [R7+0x36000], [R8.64], !P3 ;  /* 0x3600000008077fae */ /* 0x0003e2000d921844 */
[----:B------:R-:W-:-:S03]  /*c070*/  IADD3 R66, R0, -0x7d, RZ ;  /* 0xffffff8300427810 */ /* 0x000fc60007ffe0ff */
[----:B------:R2:W-:Y:S04]  /*c080*/  STL.64 [R1+0x240], R4 ;  /* 0x0002400401007387 */ /* 0x0005e80000100a00 */
[----:B------:R2:W-:Y:S01]  /*c090*/  LDGSTS.E [R7+0x36400], [R4.64], !P3 ;  /* 0x3640000004077fae */ /* 0x0005e2000d921844 */
[----:B-1----:R-:W-:Y:S01]  /*c0a0*/  IMAD.WIDE R8, R3, 0x4, R174 ;  /* 0x0000000403087825 */ /* 0x002fe200078e02ae */
[----:B------:R-:W-:-:S03]  /*c0b0*/  ISETP.GE.U32.AND P6, PT, R66, 0x7fffff44, PT ;  /* 0x7fffff444200780c */ /* 0x000fc60003fc6070 */
[----:B--2---:R-:W-:Y:S01]  /*c0c0*/  IMAD.WIDE R4, R3, 0x4, R216 ;  /* 0x0000000403047825 */ /* 0x004fe200078e02d8 */
[----:B------:R1:W-:Y:S01]  /*c0d0*/  STL.64 [R1+0x230], R8 ;  /* 0x0002300801007387 */ /* 0x0003e20000100a00 */
[----:B------:R-:W-:-:S03]  /*c0e0*/  IADD3 R66, R0, -0x42, RZ ;  /* 0xffffffbe00427810 */ /* 0x000fc60007ffe0ff */
[----:B------:R1:W-:Y:S04]  /*c0f0*/  LDGSTS.E [R7+0x38000], [R8.64], !P4 ;  /* 0x3800000008077fae */ /* 0x0003e8000e121844 */
[----:B------:R2:W-:Y:S04]  /*c100*/  STL.64 [R1+0x220], R4 ;  /* 0x0002200401007387 */ /* 0x0005e80000100a00 */
[----:B------:R2:W-:Y:S01]  /*c110*/  LDGSTS.E [R7+0x38400], [R4.64], !P4 ;  /* 0x3840000004077fae */ /* 0x0005e2000e121844 */
[----:B-1----:R-:W-:Y:S01]  /*c120*/  IMAD.WIDE R8, R3, 0x4, R176 ;  /* 0x0000000403087825 */ /* 0x002fe200078e02b0 */
[----:B------:R-:W-:-:S03]  /*c130*/  ISETP.GE.U32.AND P3, PT, R66, 0x7fffff7f, PT ;  /* 0x7fffff7f4200780c */ /* 0x000fc60003f66070 */
[----:B--2---:R-:W-:Y:S01]  /*c140*/  IMAD.WIDE R4, R3, 0x4, R218 ;  /* 0x0000000403047825 */ /* 0x004fe200078e02da */
[----:B------:R1:W-:Y:S01]  /*c150*/  STL.64 [R1+0x208], R8 ;  /* 0x0002080801007387 */ /* 0x0003e20000100a00 */
[----:B------:R-:W-:-:S03]  /*c160*/  IADD3 R66, R0, -0x46, RZ ;  /* 0xffffffba00427810 */ /* 0x000fc60007ffe0ff */
[----:B------:R1:W-:Y:S01]  /*c170*/  LDGSTS.E [R7+0x3a000], [R8.64], !P1 ;  /* 0x3a00000008077fae */ /* 0x0003e2000c921844 */
[----:B------:R-:W-:-:S03]  /*c180*/  LOP3.LUT R248, R248, 0xff, RZ, 0xc0, !PT ;  /* 0x000000fff8f87812 */ /* 0x000fc600078ec0ff */
[----:B------:R2:W-:Y:S04]  /*c190*/  STL.64 [R1+0x1f8], R4 ;  /* 0x0001f80401007387 */ /* 0x0005e80000100a00 */
[----:B------:R2:W-:Y:S01]  /*c1a0*/  LDGSTS.E [R7+0x3a400], [R4.64], !P1 ;  /* 0x3a40000004077fae */ /* 0x0005e2000c921844 */
[C---:B-1----:R-:W-:Y:S01]  /*c1b0*/  IMAD.WIDE R8, R3.reuse, 0x4, R178 ;  /* 0x0000000403087825 */ /* 0x042fe200078e02b2 */
[----:B------:R-:W-:Y:S02]  /*c1c0*/  ISETP.GE.U32.AND P4, PT, R66, 0x7fffff7b, PT ;  /* 0x7fffff7b4200780c */ /* 0x000fe40003f86070 */
[----:B------:R-:W-:Y:S01]  /*c1d0*/  IADD3 R66, R0, -0x4a, RZ ;  /* 0xffffffb600427810 */ /* 0x000fe20007ffe0ff */
[----:B--2---:R-:W-:Y:S01]  /*c1e0*/  IMAD.WIDE R4, R3, 0x4, R220 ;  /* 0x0000000403047825 */ /* 0x004fe200078e02dc */
[----:B------:R1:W-:Y:S04]  /*c1f0*/  STL.64 [R1+0x1e8], R8 ;  /* 0x0001e80801007387 */ /* 0x0003e80000100a00 */
[----:B------:R1:W-:Y:S01]  /*c200*/  LDGSTS.E [R7+0x3c000], [R8.64], !P0 ;  /* 0x3c00000008077fae */ /* 0x0003e2000c121844 */
[----:B------:R-:W-:-:S03]  /*c210*/  IMAD.SHL.U32 R248, R248, 0x4, RZ ;  /* 0x00000004f8f87824 */ /* 0x000fc600078e00ff */
[----:B------:R2:W-:Y:S04]  /*c220*/  STL.64 [R1+0x1d8], R4 ;  /* 0x0001d80401007387 */ /* 0x0005e80000100a00 */
[----:B------:R2:W-:Y:S01]  /*c230*/  LDGSTS.E [R7+0x3c400], [R4.64], !P0 ;  /* 0x3c40000004077fae */ /* 0x0005e2000c121844 */
[C---:B-1----:R-:W-:Y:S01]  /*c240*/  IMAD.WIDE R8, R3.reuse, 0x4, R180 ;  /* 0x0000000403087825 */ /* 0x042fe200078e02b4 */
[----:B------:R-:W-:Y:S02]  /*c250*/  ISETP.GE.U32.AND P1, PT, R66, 0x7fffff77, PT ;  /* 0x7fffff774200780c */ /* 0x000fe40003f26070 */
[----:B------:R-:W-:Y:S01]  /*c260*/  IADD3 R66, R0, -0x4e, RZ ;  /* 0xffffffb200427810 */ /* 0x000fe20007ffe0ff */
[----:B--2---:R-:W-:Y:S01]  /*c270*/  IMAD.WIDE R4, R3, 0x4, R222 ;  /* 0x0000000403047825 */ /* 0x004fe200078e02de */
[----:B------:R1:W-:Y:S01]  /*c280*/  STL.64 [R1+0x1c8], R8 ;  /* 0x0001c80801007387 */ /* 0x0003e20000100a00 */
[----:B------:R-:W-:-:S03]  /*c290*/  LOP3.LUT R248, R248, 0x20, RZ, 0x3c, !PT ;  /* 0x00000020f8f87812 */ /* 0x000fc600078e3cff */
[----:B------:R1:W-:Y:S01]  /*c2a0*/  LDGSTS.E [R7+0x3e000], [R8.64], !P6 ;  /* 0x3e00000008077fae */ /* 0x0003e2000f121844 */
[----:B------:R-:W-:-:S03]  /*c2b0*/  ISETP.GE.U32.AND P0, PT, R66, 0x7fffff73, PT ;  /* 0x7fffff734200780c */ /* 0x000fc60003f06070 */
[----:B------:R2:W-:Y:S04]  /*c2c0*/  STL.64 [R1+0x1b0], R4 ;  /* 0x0001b00401007387 */ /* 0x0005e80000100a00 */
[----:B------:R2:W-:Y:S01]  /*c2d0*/  LDGSTS.E [R7+0x3e400], [R4.64], !P6 ;  /* 0x3e40000004077fae */ /* 0x0005e2000f121844 */
[----:B-1----:R-:W-:Y:S01]  /*c2e0*/  IMAD.WIDE R8, R3, 0x4, R182 ;  /* 0x0000000403087825 */ /* 0x002fe200078e02b6 */
[----:B------:R-:W-:-:S03]  /*c2f0*/  IADD3 R66, R0, -0x52, RZ ;  /* 0xffffffae00427810 */ /* 0x000fc60007ffe0ff */
[----:B--2---:R-:W-:Y:S01]  /*c300*/  IMAD.WIDE R4, R3, 0x4, R224 ;  /* 0x0000000403047825 */ /* 0x004fe200078e02e0 */
        /* <DEDUP_REMOVED lines=9> */
[----:B------:R-:W-:Y:S01]  /*c3a0*/  STL.64 [R1+0x180], R8 ;  /* 0x0001800801007387 */ /* 0x000fe20000100a00 */
[----:B------:R-:W-:-:S03]  /*c3b0*/  IADD3 R66, R0, -0x5a, RZ ;  /* 0xffffffa600427810 */ /* 0x000fc60007ffe0ff */
[----:B------:R1:W-:Y:S01]  /*c3c0*/  LDGSTS.E [R248+0x22800], [R8.64], !P4 ;  /* 0x2280000008f87fae */ /* 0x0003e2000e121844 */
[----:B------:R-:W-:-:S03]  /*c3d0*/  IMAD.WIDE R242, R3, 0x4, R230 ;  /* 0x0000000403f27825 */ /* 0x000fc600078e02e6 */
[----:B------:R2:W-:Y:S04]  /*c3e0*/  STL.64 [R1+0x170], R4 ;  /* 0x0001700401007387 */ /* 0x0005e80000100a00 */
[----:B------:R2:W-:Y:S01]  /*c3f0*/  LDGSTS.E [R248+0x22c00], [R4.64], !P4 ;  /* 0x22c0000004f87fae */ /* 0x0005e2000e121844 */
[----:B------:R-:W-:Y:S02]  /*c400*/  ISETP.GE.U32.AND P4, PT, R66, 0x7fffff67, PT ;  /* 0x7fffff674200780c */ /* 0x000fe40003f86070 */
[----:B------:R-:W-:Y:S01]  /*c410*/  IADD3 R66, R0, -0x5e, RZ ;  /* 0xffffffa200427810 */ /* 0x000fe20007ffe0ff */
[----:B--2---:R-:W-:-:S04]  /*c420*/  IMAD.WIDE R4, R3, 0x4, R192 ;  /* 0x0000000403047825 */ /* 0x004fc800078e02c0 */
[----:B------:R-:W-:Y:S01]  /*c430*/  IMAD.MOV.U32 R3, RZ, RZ, c[0x0][0x188] ;  /* 0x00006200ff037624 */ /* 0x000fe200078e00ff */
[----:B------:R-:W-:Y:S04]  /*c440*/  STL.64 [R1+0x150], R4 ;  /* 0x0001500401007387 */ /* 0x000fe80000100a00 */
[----:B------:R2:W-:Y:S04]  /*c450*/  LDGSTS.E [R248+0x24800], [R4.64], !P1 ;  /* 0x2480000004f87fae */ /* 0x0005e8000c921844 */
[----:B------:R3:W-:Y:S04]  /*c460*/  LDGSTS.E [R248+0x24c00], [R242.64], !P1 ;  /* 0x24c00000f2f87fae */ /* 0x0007e8000c921844 */
[----:B------:R3:W-:Y:S01]  /*c470*/  STL.64 [R1+0x1d90], R242 ;  /* 0x001d90f201007387 */ /* 0x0007e20000100a00 */
[----:B------:R-:W-:-:S02]  /*c480*/  ISETP.GE.U32.AND P1, PT, R66, 0x7fffff63, PT ;  /* 0x7fffff634200780c */ /* 0x000fc40003f26070 */
[----:B------:R-:W-:Y:S01]  /*c490*/  IADD3 R154, R0, -0x62, RZ ;  /* 0xffffff9e009a7810 */ /* 0x000fe20007ffe0ff */
[----:B---3--:R-:W-:-:S04]  /*c4a0*/  IMAD.SHL.U32 R243, R3, 0x40, RZ ;  /* 0x0000004003f37824 */ /* 0x008fc800078e00ff */
[----:B------:R-:W-:-:S04]  /*c4b0*/  IMAD.WIDE R66, R243, 0x4, R198 ;  /* 0x00000004f3427825 */ /* 0x000fc800078e02c6 */
[C---:B------:R-:W-:Y:S01]  /*c4c0*/  IMAD.WIDE R68, R243.reuse, 0x4, R68 ;  /* 0x00000004f3447825 */ /* 0x040fe200078e0244 */
[----:B------:R3:W-:Y:S03]  /*c4d0*/  LDGSTS.E [R248+0x26800], [R66.64], !P0 ;  /* 0x2680000042f87fae */ /* 0x0007e6000c121844 */
[C---:B------:R-:W-:Y:S01]  /*c4e0*/  IMAD.WIDE R70, R243.reuse, 0x4, R70 ;  /* 0x00000004f3467825 */ /* 0x040fe200078e0246 */
[----:B------:R3:W-:Y:S01]  /*c4f0*/  LDGSTS.E [R248+0x26c00], [R68.64], !P0 ;  /* 0x26c0000044f87fae */ /* 0x0007e2000c121844 */
[----:B------:R-:W-:Y:S02]  /*c500*/  ISETP.GE.U32.AND P0, PT, R154, 0x7fffff5f, PT ;  /* 0x7fffff5f9a00780c */ /* 0x000fe40003f06070 */
[C---:B------:R-:W-:Y:S01]  /*c510*/  IMAD.WIDE R72, R243.reuse, 0x4, R72 ;  /* 0x00000004f3487825 */ /* 0x040fe200078e0248 */
[----:B------:R-:W-:Y:S01]  /*c520*/  IADD3 R154, R0, -0x66, RZ ;  /* 0xffffff9a009a7810 */ /* 0x000fe20007ffe0ff */
[----:B------:R3:W-:Y:S02]  /*c530*/  LDGSTS.E [R248+0x28800], [R70.64], !P6 ;  /* 0x2880000046f87fae */ /* 0x0007e4000f121844 */
[----:B------:R-:W-:-:S02]  /*c540*/  IMAD.WIDE R74, R243, 0x4, R74 ;  /* 0x00000004f34a7825 */ /* 0x000fc400078e024a */
[----:B------:R3:W-:Y:S01]  /*c550*/  LDGSTS.E [R248+0x28c00], [R72.64], !P6 ;  /* 0x28c0000048f87fae */ /* 0x0007e2000f121844 */
[----:B------:R-:W-:Y:S01]  /*c560*/  ISETP.GE.U32.AND P6, PT, R154, 0x7fffff5b, PT ;  /* 0x7fffff5b9a00780c */ /* 0x000fe20003fc6070 */
[C---:B------:R-:W-:Y:S01]  /*c570*/  IMAD.WIDE R76, R243.reuse, 0x4, R76 ;  /* 0x00000004f34c7825 */ /* 0x040fe200078e024c */
[----:B------:R-:W-:Y:S01]  /*c580*/  IADD3 R154, R0, -0x6a, RZ ;  /* 0xffffff96009a7810 */ /* 0x000fe20007ffe0ff */
[----:B------:R3:W-:Y:S02]  /*c590*/  LDGSTS.E [R248+0x2a800], [R74.64], !P3 ;  /* 0x2a8000004af87fae */ /* 0x0007e4000d921844 */
[C---:B------:R-:W-:Y:S02]  /*c5a0*/  IMAD.WIDE R78, R243.reuse, 0x4, R78 ;  /* 0x00000004f34e7825 */ /* 0x040fe400078e024e */
[----:B------:R3:W-:Y:S01]  /*c5b0*/  LDGSTS.E [R248+0x2ac00], [R76.64], !P3 ;  /* 0x2ac000004cf87fae */ /* 0x0007e2000d921844 */
[----:B------:R-:W-:Y:S01]  /*c5c0*/  ISETP.GE.U32.AND P3, PT, R154, 0x7fffff57, PT ;  /* 0x7fffff579a00780c */ /* 0x000fe20003f66070 */
        /* <DEDUP_REMOVED lines=26> */
[----:B------:R4:W-:Y:S04]  /*c770*/  STL.64 [R1+0x1d98], R66 ;  /* 0x001d984201007387 */ /* 0x0009e80000100a00 */
[----:B------:R-:W4:Y:S01]  /*c780*/  LDL.LU.64 R194, [R1+0xe8] ;  /* 0x0000e80001c27983 */ /* 0x000f220000300a00 */
[----:B------:R-:W-:-:S03]  /*c790*/  IMAD.WIDE R98, R243, 0x4, R98 ;  /* 0x00000004f3627825 */ /* 0x000fc600078e0262 */
[----:B------:R-:W4:Y:S01]  /*c7a0*/  LDL.LU.64 R184, [R1+0xf0] ;  /* 0x0000f00001b87983 */ /* 0x000f220000300a00 */
[----:B------:R-:W-:-:S03]  /*c7b0*/  IMAD.WIDE R100, R243, 0x4, R100 ;  /* 0x00000004f3647825 */ /* 0x000fc600078e0264 */
[----:B------:R3:W-:Y:S04]  /*c7c0*/  LDGSTS.E [R248+0x34800], [R94.64], !P3 ;  /* 0x348000005ef87fae */ /* 0x0007e8000d921844 */
[----:B------:R-:W4:Y:S01]  /*c7d0*/  LDL.LU.64 R190, [R1+0x30] ;  /* 0x0000300001be7983 */ /* 0x000f220000300a00 */
[----:B------:R-:W-:-:S03]  /*c7e0*/  IMAD.WIDE R102, R243, 0x4, R102 ;  /* 0x00000004f3667825 */ /* 0x000fc600078e0266 */
[----:B------:R3:W-:Y:S01]  /*c7f0*/  LDGSTS.E [R248+0x34c00], [R96.64], !P3 ;  /* 0x34c0000060f87fae */ /* 0x0007e2000d921844 */
[----:B------:R-:W-:-:S03]  /*c800*/  ISETP.GE.U32.AND P3, PT, R154, 0x7fffff43, PT ;  /* 0x7fffff439a00780c */ /* 0x000fc60003f66070 */
[----:B------:R-:W4:Y:S01]  /*c810*/  LDL.LU.64 R188, [R1+0xc0] ;  /* 0x0000c00001bc7983 */ /* 0x000f220000300a00 */
[----:B------:R-:W-:-:S03]  /*c820*/  IMAD.WIDE R104, R243, 0x4, R104 ;  /* 0x00000004f3687825 */ /* 0x000fc600078e0268 */
[----:B------:R3:W-:Y:S01]  /*c830*/  LDGSTS.E [R248+0x36800], [R98.64], !P4 ;  /* 0x3680000062f87fae */ /* 0x0007e2000e121844 */
[----:B------:R-:W-:-:S03]  /*c840*/  IMAD.WIDE R106, R243, 0x4, R106 ;  /* 0x00000004f36a7825 */ /* 0x000fc600078e026a */
[----:B------:R3:W-:Y:S01]  /*c850*/  LDGSTS.E [R248+0x36c00], [R100.64], !P4 ;  /* 0x36c0000064f87fae */ /* 0x0007e2000e121844 */
[----:B------:R-:W-:-:S03]  /*c860*/  IMAD.WIDE R108, R243, 0x4, R108 ;  /* 0x00000004f36c7825 */ /* 0x000fc600078e026c */
[----:B-1----:R-:W4:Y:S01]  /*c870*/  LDL.LU.64 R8, [R1+0xc8] ;  /* 0x0000c80001087983 */ /* 0x002f220000300a00 */
[----:B------:R-:W-:-:S03]  /*c880*/  IMAD.WIDE R110, R243, 0x4, R110 ;  /* 0x00000004f36e7825 */ /* 0x000fc600078e026e */
[----:B------:R3:W-:Y:S01]  /*c890*/  LDGSTS.E [R248+0x38800], [R102.64], !P1 ;  /* 0x3880000066f87fae */ /* 0x0007e2000c921844 */
[----:B------:R-:W-:-:S03]  /*c8a0*/  IMAD.WIDE R112, R243, 0x4, R112 ;  /* 0x00000004f3707825 */ /* 0x000fc600078e0270 */
[----:B--2---:R-:W2:Y:S01]  /*c8b0*/  LDL.LU.64 R4, [R1+0xd0] ;  /* 0x0000d00001047983 */ /* 0x004ea20000300a00 */
[----:B------:R-:W-:-:S03]  /*c8c0*/  IMAD.WIDE R114, R243, 0x4, R114 ;  /* 0x00000004f3727825 */ /* 0x000fc600078e0272 */
[----:B------:R3:W-:Y:S01]  /*c8d0*/  LDGSTS.E [R248+0x38c00], [R104.64], !P1 ;  /* 0x38c0000068f87fae */ /* 0x0007e2000c921844 */
[----:B------:R-:W-:-:S03]  /*c8e0*/  IMAD.WIDE R116, R243, 0x4, R116 ;  /* 0x00000004f3747825 */ /* 0x000fc600078e0274 */
[----:B------:R3:W-:Y:S01]  /*c8f0*/  LDGSTS.E [R248+0x3a800], [R106.64], !P0 ;  /* 0x3a8000006af87fae */ /* 0x0007e2000c121844 */
[----:B------:R-:W-:-:S03]  /*c900*/  IMAD.SHL.U32 R249, R249, 0x4, RZ ;  /* 0x00000004f9f97824 */ /* 0x000fc600078e00ff */
[----:B------:R3:W-:Y:S04]  /*c910*/  LDGSTS.E [R248+0x3ac00], [R108.64], !P0 ;  /* 0x3ac000006cf87fae */ /* 0x0007e8000c121844 */
[----:B------:R3:W-:Y:S01]  /*c920*/  LDGSTS.E [R248+0x3c800], [R110.64], !P6 ;  /* 0x3c8000006ef87fae */ /* 0x0007e2000f121844 */
[----:B------:R-:W-:-:S03]  /*c930*/  LOP3.LUT R6, R249, 0x40, RZ, 0x3c, !PT ;  /* 0x00000040f9067812 */ /* 0x000fc600078e3cff */
[----:B------:R3:W-:Y:S04]  /*c940*/  LDGSTS.E [R248+0x3cc00], [R112.64], !P6 ;  /* 0x3cc0000070f87fae */ /* 0x0007e8000f121844 */
[----:B------:R3:W-:Y:S04]  /*c950*/  LDGSTS.E [R248+0x3e800], [R114.64], !P3 ;  /* 0x3e80000072f87fae */ /* 0x0007e8000d921844 */
[----:B------:R3:W-:Y:S04]  /*c960*/  LDGSTS.E [R248+0x3ec00], [R116.64], !P3 ;  /* 0x3ec0000074f87fae */ /* 0x0007e8000d921844 */
[----:B------:R-:W2:Y:S04]  /*c970*/  LDL.LU.64 R2, [R1+0xd8] ;  /* 0x0000d80001027983 */ /* 0x000ea80000300a00 */
[----:B---3--:R-:W3:Y:S01]  /*c980*/  LDL.LU.64 R248, [R1+0xe0] ;  /* 0x0000e00001f87983 */ /* 0x008ee20000300a00 */
[----:B------:R-:W-:-:S04]  /*c990*/  IADD3 R154, R0, -0x43, RZ ;  /* 0xffffffbd009a7810 */ /* 0x000fc80007ffe0ff */
[----:B------:R-:W-:Y:S02]  /*c9a0*/  ISETP.GE.U32.AND P4, PT, R154, 0x7fffff7e, PT ;  /* 0x7fffff7e9a00780c */ /* 0x000fe40003f86070 */
[----:B------:R-:W-:-:S04]  /*c9b0*/  IADD3 R154, R0, -0x47, RZ ;  /* 0xffffffb9009a7810 */ /* 0x000fc80007ffe0ff */
[----:B------:R-:W-:Y:S02]  /*c9c0*/  ISETP.GE.U32.AND P1, PT, R154, 0x7fffff7a, PT ;  /* 0x7fffff7a9a00780c */ /* 0x000fe40003f26070 */
[----:B------:R-:W-:-:S04]  /*c9d0*/  IADD3 R154, R0, -0x4b, RZ ;  /* 0xffffffb5009a7810 */ /* 0x000fc80007ffe0ff */
[----:B------:R-:W-:Y:S02]  /*c9e0*/  ISETP.GE.U32.AND P0, PT, R154, 0x7fffff76, PT ;  /* 0x7fffff769a00780c */ /* 0x000fe40003f06070 */
[----:B------:R-:W-:Y:S01]  /*c9f0*/  IADD3 R154, R0, -0x4f, RZ ;  /* 0xffffffb1009a7810 */ /* 0x000fe20007ffe0ff */
[----:B------:R-:W-:-:S03]  /*ca00*/  IMAD.WIDE R118, R243, 0x4, R118 ;  /* 0x00000004f3767825 */ /* 0x000fc600078e0276 */
[----:B------:R-:W-:Y:S02]  /*ca10*/  ISETP.GE.U32.AND P6, PT, R154, 0x7fffff72, PT ;  /* 0x7fffff729a00780c */ /* 0x000fe40003fc6070 */
[----:B------:R-:W-:Y:S01]  /*ca20*/  IADD3 R154, R0, -0x53, RZ ;  /* 0xffffffad009a7810 */ /* 0x000fe20007ffe0ff */
[C---:B------:R-:W-:Y:S01]  /*ca30*/  IMAD.WIDE R120, R243.reuse, 0x4, R120 ;  /* 0x00000004f3787825 */ /* 0x040fe200078e0278 */
[----:B------:R1:W-:Y:S02]  /*ca40*/  LDGSTS.E [R6+0x21000], [R118.64], !P4 ;  /* 0x2100000076067fae */ /* 0x0003e4000e121844 */
[----:B------:R-:W-:Y:S02]  /*ca50*/  ISETP.GE.U32.AND P3, PT, R154, 0x7fffff6e, PT ;  /* 0x7fffff6e9a00780c */ /* 0x000fe40003f66070 */
[----:B------:R-:W-:Y:S01]  /*ca60*/  IADD3 R154, R0, -0x57, RZ ;  /* 0xffffffa9009a7810 */ /* 0x000fe20007ffe0ff */
[C---:B------:R-:W-:Y:S01]  /*ca70*/  IMAD.WIDE R122, R243.reuse, 0x4, R122 ;  /* 0x00000004f37a7825 */ /* 0x040fe200078e027a */
[----:B------:R1:W-:Y:S02]  /*ca80*/  LDGSTS.E [R6+0x21400], [R120.64], !P4 ;  /* 0x2140000078067fae */ /* 0x0003e4000e121844 */
        /* <DEDUP_REMOVED lines=45> */
[----:B------:R1:W-:Y:S04]  /*cd60*/  LDGSTS.E [R6+0x31000], [R150.64], !P6 ;  /* 0x3100000096067fae */ /* 0x0003e8000f121844 */
[----:B------:R1:W-:Y:S01]  /*cd70*/  LDGSTS.E [R6+0x31400], [R152.64], !P6 ;  /* 0x3140000098067fae */ /* 0x0003e2000f121844 */
[----:B------:R-:W-:Y:S01]  /*cd80*/  ISETP.GE.U32.AND P6, PT, R154, 0x7fffff4a, PT ;  /* 0x7fffff4a9a00780c */ /* 0x000fe20003fc6070 */
[----:B------:R-:W-:Y:S01]  /*cd90*/  IMAD.WIDE R154, R243, 0x4, R232 ;  /* 0x00000004f39a7825 */ /* 0x000fe200078e02e8 */
[----:B------:R-:W-:-:S03]  /*cda0*/  IADD3 R158, R0, -0x7b, RZ ;  /* 0xffffff85009e7810 */ /* 0x000fc60007ffe0ff */
[C---:B------:R-:W-:Y:S01]  /*cdb0*/  IMAD.WIDE R156, R243.reuse, 0x4, R234 ;  /* 0x00000004f39c7825 */ /* 0x040fe200078e02ea */
        /* <DEDUP_REMOVED lines=20> */
[----:B------:R-:W-:Y:S02]  /*cf00*/  ISETP.GE.U32.AND P0, PT, R170, 0x7fffff79, PT ;  /* 0x7fffff79aa00780c */ /* 0x000fe40003f06070 */
[C---:B------:R-:W-:Y:S02]  /*cf10*/  IADD3 R174, R0.reuse, -0x4c, RZ ;  /* 0xffffffb400ae7810 */ /* 0x040fe40007ffe0ff */
[----:B------:R-:W-:Y:S01]  /*cf20*/  IADD3 R178, R0, -0x50, RZ ;  /* 0xffffffb000b27810 */ /* 0x000fe20007ffe0ff */
[----:B----4-:R-:W-:-:S02]  /*cf30*/  IMAD.WIDE R170, R243, 0x4, R190 ;  /* 0x00000004f3aa7825 */ /* 0x010fc400078e02be */
[----:B------:R-:W4:Y:S04]  /*cf40*/  LDL.LU.64 R190, [R1+0xf8] ;  /* 0x0000f80001be7983 */ /* 0x000f280000300a00 */
[----:B------:R1:W-:Y:S01]  /*cf50*/  LDGSTS.E [R6+0x3b000], [R170.64], !P6 ;  /* 0x3b000000aa067fae */ /* 0x0003e2000f121844 */
[----:B------:R-:W-:-:S03]  /*cf60*/  IMAD.WIDE R172, R243, 0x4, R188 ;  /* 0x00000004f3ac7825 */ /* 0x000fc600078e02bc */
[----:B------:R-:W4:Y:S04]  /*cf70*/  LDL.LU.64 R188, [R1+0x100] ;  /* 0x0001000001bc7983 */ /* 0x000f280000300a00 */
[----:B------:R1:W-:Y:S01]  /*cf80*/  LDGSTS.E [R6+0x3b400], [R172.64], !P6 ;  /* 0x3b400000ac067fae */ /* 0x0003e2000f121844 */
[----:B------:R-:W-:Y:S01]  /*cf90*/  ISETP.GE.U32.AND P6, PT, R174, 0x7fffff75, PT ;  /* 0x7fffff75ae00780c */ /* 0x000fe20003fc6070 */
[C---:B------:R-:W-:Y:S02]  /*cfa0*/  IMAD.WIDE R174, R243.reuse, 0x4, R8 ;  /* 0x00000004f3ae7825 */ /* 0x040fe400078e0208 */
[----:B------:R-:W4:Y:S04]  /*cfb0*/  LDL.LU.64 R8, [R1+0x108] ;  /* 0x0001080001087983 */ /* 0x000f280000300a00 */
[----:B------:R1:W-:Y:S01]  /*cfc0*/  LDGSTS.E [R6+0x3d000], [R174.64], !P3 ;  /* 0x3d000000ae067fae */ /* 0x0003e2000d921844 */
[----:B--2---:R-:W-:-:S03]  /*cfd0*/  IMAD.WIDE R176, R243, 0x4, R4 ;  /* 0x00000004f3b07825 */ /* 0x004fc600078e0204 */
[----:B------:R-:W2:Y:S04]  /*cfe0*/  LDL.LU.64 R4, [R1+0x110] ;  /* 0x0001100001047983 */ /* 0x000ea80000300a00 */
[----:B------:R1:W-:Y:S01]  /*cff0*/  LDGSTS.E [R6+0x3d400], [R176.64], !P3 ;  /* 0x3d400000b0067fae */ /* 0x0003e2000d921844 */
[----:B------:R-:W-:Y:S01]  /*d000*/  ISETP.GE.U32.AND P3, PT, R178, 0x7fffff71, PT ;  /* 0x7fffff71b200780c */ /* 0x000fe20003f66070 */
[----:B------:R-:W-:Y:S02]  /*d010*/  IMAD.WIDE R178, R243, 0x4, R2 ;  /* 0x00000004f3b27825 */ /* 0x000fe400078e0202 */
[----:B------:R-:W2:Y:S01]  /*d020*/  LDL.LU.64 R2, [R1+0x118] ;  /* 0x0001180001027983 */ /* 0x000ea20000300a00 */
[----:B------:R-:W-:-:S03]  /*d030*/  IADD3 R182, R0, -0x54, RZ ;  /* 0xffffffac00b67810 */ /* 0x000fc60007ffe0ff */
[----:B------:R1:W-:Y:S01]  /*d040*/  LDGSTS.E [R6+0x3f000], [R178.64], !P4 ;  /* 0x3f000000b2067fae */ /* 0x0003e2000e121844 */
[----:B---3--:R-:W-:-:S03]  /*d050*/  IMAD.WIDE R180, R243, 0x4, R248 ;  /* 0x00000004f3b47825 */ /* 0x008fc600078e02f8 */
[----:B------:R-:W3:Y:S01]  /*d060*/  LDL.LU.64 R248, [R1+0x120] ;  /* 0x0001200001f87983 */ /* 0x000ee20000300a00 */
[----:B------:R-:W-:-:S03]  /*d070*/  LOP3.LUT R7, R7, 0x60, RZ, 0x3c, !PT ;  /* 0x0000006007077812 */ /* 0x000fc600078e3cff */
[----:B------:R1:W-:Y:S01]  /*d080*/  LDGSTS.E [R6+0x3f400], [R180.64], !P4 ;  /* 0x3f400000b4067fae */ /* 0x0003e2000e121844 */
[----:B------:R-:W-:Y:S01]  /*d090*/  ISETP.GE.U32.AND P4, PT, R182, 0x7fffff6d, PT ;  /* 0x7fffff6db600780c */ /* 0x000fe20003f86070 */
[C---:B------:R-:W-:Y:S02]  /*d0a0*/  IMAD.WIDE R182, R243.reuse, 0x4, R194 ;  /* 0x00000004f3b67825 */ /* 0x040fe400078e02c2 */
[----:B------:R-:W3:Y:S02]  /*d0b0*/  LDL.LU.64 R202, [R1+0x128] ;  /* 0x0001280001ca7983 */ /* 0x000ee40000300a00 */
[----:B------:R-:W-:Y:S02]  /*d0c0*/  IMAD.WIDE R184, R243, 0x4, R184 ;  /* 0x00000004f3b87825 */ /* 0x000fe400078e02b8 */
[----:B------:R-:W3:Y:S01]  /*d0d0*/  LDL.LU.64 R200, [R1+0x140] ;  /* 0x0001400001c87983 */ /* 0x000ee20000300a00 */
[----:B------:R-:W-:-:S03]  /*d0e0*/  IADD3 R186, R0, -0x58, RZ ;  /* 0xffffffa800ba7810 */ /* 0x000fc60007ffe0ff */
[----:B------:R1:W-:Y:S04]  /*d0f0*/  LDGSTS.E [R7+0x21800], [R182.64], !P1 ;  /* 0x21800000b6077fae */ /* 0x0003e8000c921844 */
[----:B------:R1:W-:Y:S01]  /*d100*/  LDGSTS.E [R7+0x21c00], [R184.64], !P1 ;  /* 0x21c00000b8077fae */ /* 0x0003e2000c921844 */
[----:B------:R-:W-:-:S03]  /*d110*/  ISETP.GE.U32.AND P1, PT, R186, 0x7fffff69, PT ;  /* 0x7fffff69ba00780c */ /* 0x000fc60003f26070 */
[----:B------:R-:W3:Y:S04]  /*d120*/  LDL.LU.64 R206, [R1+0x158] ;  /* 0x0001580001ce7983 */ /* 0x000ee80000300a00 */
[----:B------:R-:W3:Y:S01]  /*d130*/  LDL.LU.64 R204, [R1+0x160] ;  /* 0x0001600001cc7983 */ /* 0x000ee20000300a00 */
[----:B------:R-:W-:-:S03]  /*d140*/  IADD3 R194, R0, -0x60, RZ ;  /* 0xffffffa000c27810 */ /* 0x000fc60007ffe0ff */
[----:B------:R-:W3:Y:S01]  /*d150*/  LDL.LU.64 R208, [R1+0x1b8] ;  /* 0x0001b80001d07983 */ /* 0x000ee20000300a00 */
[----:B----4-:R-:W-:Y:S01]  /*d160*/  IMAD.WIDE R186, R243, 0x4, R190 ;  /* 0x00000004f3ba7825 */ /* 0x010fe200078e02be */
[----:B------:R-:W-:-:S04]  /*d170*/  IADD3 R190, R0, -0x5c, RZ ;  /* 0xffffffa400be7810 */ /* 0x000fc80007ffe0ff */
[----:B------:R1:W-:Y:S01]  /*d180*/  LDGSTS.E [R7+0x23800], [R186.64], !P0 ;  /* 0x23800000ba077fae */ /* 0x0003e2000c121844 */
[----:B------:R-:W-:-:S05]  /*d190*/  IMAD.WIDE R188, R243, 0x4, R188 ;  /* 0x00000004f3bc7825 */ /* 0x000fca00078e02bc */
        /* <DEDUP_REMOVED lines=8> */
[----:B------:R-:W-:-:S03]  /*d220*/  ISETP.GE.U32.AND P6, PT, R194, 0x7fffff61, PT ;  /* 0x7fffff61c200780c */ /* 0x000fc60003fc6070 */
[----:B------:R-:W2:Y:S01]  /*d230*/  LDL.LU.64 R4, [R1+0x2c0] ;  /* 0x0002c00001047983 */ /* 0x000ea20000300a00 */
[----:B------:R-:W-:-:S03]  /*d240*/  IMAD.WIDE R194, R243, 0x4, R2 ;  /* 0x00000004f3c27825 */ /* 0x000fc600078e0202 */
[----:B------:R-:W2:Y:S01]  /*d250*/  LDL.LU.64 R2, [R1+0x318] ;  /* 0x0003180001027983 */ /* 0x000ea20000300a00 */
[----:B------:R-:W-:-:S03]  /*d260*/  IADD3 R198, R0, -0x64, RZ ;  /* 0xffffff9c00c67810 */ /* 0x000fc60007ffe0ff */
[----:B------:R1:W-:Y:S01]  /*d270*/  LDGSTS.E [R7+0x27800], [R194.64], !P3 ;  /* 0x27800000c2077fae */ /* 0x0003e2000d921844 */
[----:B---3--:R-:W-:-:S03]  /*d280*/  IMAD.WIDE R196, R243, 0x4, R248 ;  /* 0x00000004f3c47825 */ /* 0x008fc600078e02f8 */
[----:B------:R-:W3:Y:S04]  /*d290*/  LDL.LU.64 R248, [R1+0x3a0] ;  /* 0x0003a00001f87983 */ /* 0x000ee80000300a00 */
[----:B------:R1:W-:Y:S01]  /*d2a0*/  LDGSTS.E [R7+0x27c00], [R196.64], !P3 ;  /* 0x27c00000c4077fae */ /* 0x0003e2000d921844 */
[----:B------:R-:W-:Y:S01]  /*d2b0*/  ISETP.GE.U32.AND P3, PT, R198, 0x7fffff5d, PT ;  /* 0x7fffff5dc600780c */ /* 0x000fe20003f66070 */
[C---:B------:R-:W-:Y:S01]  /*d2c0*/  IMAD.WIDE R198, R243.reuse, 0x4, R202 ;  /* 0x00000004f3c67825 */ /* 0x040fe200078e02ca */
[----:B------:R-:W-:Y:S01]  /*d2d0*/  IADD3 R202, R0, -0x68, RZ ;  /* 0xffffff9800ca7810 */ /* 0x000fe20007ffe0ff */
[----:B------:R-:W3:Y:S02]  /*d2e0*/  LDL.LU.64 R222, [R1+0x3c8] ;  /* 0x0003c80001de7983 */ /* 0x000ee40000300a00 */
[----:B------:R-:W-:-:S02]  /*d2f0*/  IMAD.WIDE R200, R243, 0x4, R200 ;  /* 0x00000004f3c87825 */ /* 0x000fc400078e02c8 */
[----:B------:R1:W-:Y:S04]  /*d300*/  LDGSTS.E [R7+0x29800], [R198.64], !P4 ;  /* 0x29800000c6077fae */ /* 0x0003e8000e121844 */
[----:B------:R1:W-:Y:S01]  /*d310*/  LDGSTS.E [R7+0x29c00], [R200.64], !P4 ;  /* 0x29c00000c8077fae */ /* 0x0003e2000e121844 */
[----:B------:R-:W-:-:S03]  /*d320*/  ISETP.GE.U32.AND P4, PT, R202, 0x7fffff59, PT ;  /* 0x7fffff59ca00780c */ /* 0x000fc60003f86070 */
[----:B------:R-:W3:Y:S01]  /*d330*/  LDL.LU.64 R220, [R1+0x3f0] ;  /* 0x0003f00001dc7983 */ /* 0x000ee20000300a00 */
[C---:B------:R-:W-:Y:S01]  /*d340*/  IMAD.WIDE R202, R243.reuse, 0x4, R206 ;  /* 0x00000004f3ca7825 */ /* 0x040fe200078e02ce */
[----:B------:R-:W-:Y:S02]  /*d350*/  IADD3 R206, R0, -0x6c, RZ ;  /* 0xffffff9400ce7810 */ /* 0x000fe40007ffe0ff */
[----:B------:R-:W3:Y:S01]  /*d360*/  LDL.LU.64 R224, [R1+0x408] ;  /* 0x0004080001e07983 */ /* 0x000ee20000300a00 */
[----:B------:R-:W-:-:S03]  /*d370*/  IMAD.WIDE R204, R243, 0x4, R204 ;  /* 0x00000004f3cc7825 */ /* 0x000fc600078e02cc */
[----:B------:R1:W-:Y:S04]  /*d380*/  LDGSTS.E [R7+0x2b800], [R202.64], !P1 ;  /* 0x2b800000ca077fae */ /* 0x0003e8000c921844 */
[----:B------:R1:W-:Y:S01]  /*d390*/  LDGSTS.E [R7+0x2bc00], [R204.64], !P1 ;  /* 0x2bc00000cc077fae */ /* 0x0003e2000c921844 */
[----:B------:R-:W-:Y:S01]  /*d3a0*/  ISETP.GE.U32.AND P1, PT, R206, 0x7fffff55, PT ;  /* 0x7fffff55ce00780c */ /* 0x000fe20003f26070 */
[----:B------:R-:W-:Y:S01]  /*d3b0*/  IMAD.WIDE R206, R243, 0x4, R208 ;  /* 0x00000004f3ce7825 */ /* 0x000fe200078e02d0 */
[----:B------:R-:W-:-:S04]  /*d3c0*/  IADD3 R210, R0, -0x70, RZ ;  /* 0xffffff9000d27810 */ /* 0x000fc80007ffe0ff */
[----:B------:R1:W-:Y:S01]  /*d3d0*/  LDGSTS.E [R7+0x2d800], [R206.64], !P0 ;  /* 0x2d800000ce077fae */ /* 0x0003e2000c121844 */
[----:B------:R-:W-:Y:S01]  /*d3e0*/  IADD3 R214, R0, -0x74, RZ ;  /* 0xffffff8c00d67810 */ /* 0x000fe20007ffe0ff */
[C---:B----4-:R-:W-:Y:S02]  /*d3f0*/  IMAD.WIDE R208, R243.reuse, 0x4, R8 ;  /* 0x00000004f3d07825 */ /* 0x050fe400078e0208 */
[----:B------:R-:W4:Y:S04]  /*d400*/  LDL.LU.64 R8, [R1+0x420] ;  /* 0x0004200001087983 */ /* 0x000f280000300a00 */
[----:B------:R1:W-:Y:S01]  /*d410*/  LDGSTS.E [R7+0x2dc00], [R208.64], !P0 ;  /* 0x2dc00000d0077fae */ /* 0x0003e2000c121844 */
[----:B------:R-:W-:Y:S01]  /*d420*/  ISETP.GE.U32.AND P0, PT, R210, 0x7fffff51, PT ;  /* 0x7fffff51d200780c */ /* 0x000fe20003f06070 */
[----:B--2---:R-:W-:-:S05]  /*d430*/  IMAD.WIDE R210, R243, 0x4, R212 ;  /* 0x00000004f3d27825 */ /* 0x004fca00078e02d4 */
[----:B------:R1:W-:Y:S01]  /*d440*/  LDGSTS.E [R7+0x2f800], [R210.64], !P6 ;  /* 0x2f800000d2077fae */ /* 0x0003e2000f121844 */
[----:B------:R-:W-:-:S03]  /*d450*/  IMAD.WIDE R212, R243, 0x4, R4 ;  /* 0x00000004f3d47825 */ /* 0x000fc600078e0204 */
[----:B------:R-:W2:Y:S04]  /*d460*/  LDL.LU.64 R4, [R1+0x458] ;  /* 0x0004580001047983 */ /* 0x000ea80000300a00 */
[----:B------:R1:W-:Y:S01]  /*d470*/  LDGSTS.E [R7+0x2fc00], [R212.64], !P6 ;  /* 0x2fc00000d4077fae */ /* 0x0003e2000f121844 */
[----:B---3--:R-:W-:-:S03]  /*d480*/  IMAD.WIDE R216, R243, 0x4, R248 ;  /* 0x00000004f3d87825 */ /* 0x008fc600078e02f8 */
[----:B------:R-:W3:Y:S01]  /*d490*/  LDL.LU.64 R248, [R1+0x480] ;  /* 0x0004800001f87983 */ /* 0x000ee20000300a00 */
[----:B------:R-:W-:-:S03]  /*d4a0*/  ISETP.GE.U32.AND P6, PT, R214, 0x7fffff4d, PT ;  /* 0x7fffff4dd600780c */ /* 0x000fc60003fc6070 */
[----:B------:R-:W3:Y:S01]  /*d4b0*/  LDL.LU.64 R230, [R1+0x490] ;  /* 0x0004900001e67983 */ /* 0x000ee20000300a00 */
[----:B------:R-:W-:-:S03]  /*d4c0*/  IMAD.WIDE R214, R243, 0x4, R2 ;  /* 0x00000004f3d67825 */ /* 0x000fc600078e0202 */
[----:B------:R-:W3:Y:S04]  /*d4d0*/  LDL.LU.64 R232, [R1+0x498] ;  /* 0x0004980001e87983 */ /* 0x000ee80000300a00 */
[----:B------:R-:W3:Y:S04]  /*d4e0*/  LDL.LU.64 R234, [R1+0x4a0] ;  /* 0x0004a00001ea7983 */ /* 0x000ee80000300a00 */
[----:B------:R-:W3:Y:S04]  /*d4f0*/  LDL.LU.64 R236, [R1+0x4a8] ;  /* 0x0004a80001ec7983 */ /* 0x000ee80000300a00 */
[----:B------:R-:W3:Y:S04]  /*d500*/  LDL.LU.64 R2, [R1+0x4b0] ;  /* 0x0004b00001027983 */ /* 0x000ee80000300a00 */
[----:B------:R-:W3:Y:S01]  /*d510*/  LDL.LU.64 R240, [R1+0x4b8] ;  /* 0x0004b80001f07983 */ /* 0x000ee20000300a00 */
[----:B------:R-:W-:-:S03]  /*d520*/  IADD3 R218, R0, -0x78, RZ ;  /* 0xffffff8800da7810 */ /* 0x000fc60007ffe0ff */
[----:B------:R-:W3:Y:S04]  /*d530*/  LDL.LU.64 R244, [R1+0x4c0] ;  /* 0x0004c00001f47983 */ /* 0x000ee80000300a00 */
[----:B------:R-:W3:Y:S04]  /*d540*/  LDL.LU.64 R66, [R1+0x4c8] ;  /* 0x0004c80001427983 */ /* 0x000ee80000300a00 */
[----:B------:R1:W-:Y:S01]  /*d550*/  LDGSTS.E [R7+0x31800], [R214.64], !P3 ;  /* 0x31800000d6077fae */ /* 0x0003e2000d921844 */
[----:B------:R-:W-:-:S03]  /*d560*/  IMAD.WIDE R220, R243, 0x4, R220 ;  /* 0x00000004f3dc7825 */ /* 0x000fc600078e02dc */
[----:B------:R1:W-:Y:S01]  /*d570*/  LDGSTS.E [R7+0x31c00], [R216.64], !P3 ;  /* 0x31c00000d8077fae */ /* 0x0003e2000d921844 */
[----:B------:R-:W-:Y:S01]  /*d580*/  ISETP.GE.U32.AND P3, PT, R218, 0x7fffff49, PT ;  /* 0x7fffff49da00780c */ /* 0x000fe20003f66070 */
[----:B------:R-:W-:Y:S01]  /*d590*/  IMAD.WIDE R218, R243, 0x4, R222 ;  /* 0x00000004f3da7825 */ /* 0x000fe200078e02de */
[----:B------:R-:W-:-:S04]  /*d5a0*/  IADD3 R222, R0, -0x7c, RZ ;  /* 0xffffff8400de7810 */ /* 0x000fc80007ffe0ff */
[----:B------:R1:W-:Y:S01]  /*d5b0*/  LDGSTS.E [R7+0x33800], [R218.64], !P4 ;  /* 0x33800000da077fae */ /* 0x0003e2000e121844 */
[----:B------:R-:W-:-:S03]  /*d5c0*/  IMAD.MOV.U32 R250, RZ, RZ, c[0x0][0x18c] ;  /* 0x00006300fffa7624 */ /* 0x000fc600078e00ff */
[----:B------:R1:W-:Y:S01]  /*d5d0*/  LDGSTS.E [R7+0x33c00], [R220.64], !P4 ;  /* 0x33c00000dc077fae */ /* 0x0003e2000e121844 */
[----:B------:R-:W-:Y:S01]  /*d5e0*/  ISETP.GE.U32.AND P4, PT, R222, 0x7fffff45, PT ;  /* 0x7fffff45de00780c */ /* 0x000fe20003f86070 */
[----:B------:R-:W-:-:S04]  /*d5f0*/  IMAD.WIDE R222, R243, 0x4, R224 ;  /* 0x00000004f3de7825 */ /* 0x000fc800078e02e0 */
[----:B------:R-:W-:Y:S01]  /*d600*/  IMAD.SHL.U32 R250, R250, 0x40, RZ ;  /* 0x00000040fafa7824 */ /* 0x000fe200078e00ff */
[----:B------:R1:W-:Y:S01]  /*d610*/  LDGSTS.E [R7+0x35800], [R222.64], !P1 ;  /* 0x35800000de077fae */ /* 0x0003e2000c921844 */
[----:B----4-:R-:W-:-:S05]  /*d620*/  IMAD.WIDE R224, R243, 0x4, R8 ;  /* 0x00000004f3e07825 */ /* 0x010fca00078e0208 */
[----:B------:R1:W-:Y:S01]  /*d630*/  LDGSTS.E [R7+0x35c00], [R224.64], !P1 ;  /* 0x35c00000e0077fae */ /* 0x0003e2000c921844 */
[----:B------:R-:W-:-:S03]  /*d640*/  IMAD.WIDE R8, R250, 0x4, R226 ;  /* 0x00000004fa087825 */ /* 0x000fc600078e02e2 */
[----:B-1----:R-:W4:Y:S01]  /*d650*/  LDL.LU.64 R6, [R1+0x28] ;  /* 0x0000280001067983 */ /* 0x002f220000300a00 */
[----:B--2---:R-:W-:-:S03]  /*d660*/  IMAD.WIDE R226, R243, 0x4, R4 ;  /* 0x00000004f3e27825 */ /* 0x004fc600078e0204 */
[----:B------:R-:W2:Y:S01]  /*d670*/  LDL.LU.64 R4, [R1+0x20] ;  /* 0x0000200001047983 */ /* 0x000ea20000300a00 */
[----:B---3--:R-:W-:-:S03]  /*d680*/  IMAD.WIDE R228, R243, 0x4, R248 ;  /* 0x00000004f3e47825 */ /* 0x008fc600078e02f8 */
[----:B------:R-:W1:Y:S01]  /*d690*/  S2R R249, SR_TID.X ;  /* 0x0000000000f97919 */ /* 0x000e620000002100 */
[----:B------:R-:W-:-:S03]  /*d6a0*/  IMAD.WIDE R238, R243, 0x4, R2 ;  /* 0x00000004f3ee7825 */ /* 0x000fc600078e0202 */
[----:B------:R-:W3:Y:S01]  /*d6b0*/  LDL.LU.64 R2, [R1+0x18] ;  /* 0x0000180001027983 */ /* 0x000ee20000300a00 */
[----:B-1----:R-:W-:-:S05]  /*d6c0*/  LOP3.LUT R249, R249, 0xff, RZ, 0xc0, !PT ;  /* 0x000000fff9f97812 */ /* 0x002fca00078ec0ff */
[----:B------:R-:W-:Y:S02]  /*d6d0*/  IMAD.SHL.U32 R242, R249, 0x4, RZ ;  /* 0x00000004f9f27824 */ /* 0x000fe400078e00ff */
[----:B------:R-:W3:Y:S01]  /*d6e0*/  LDL.LU.64 R248, [R1+0x10] ;  /* 0x0000100001f87983 */ /* 0x000ee20000300a00 */
[----:B------:R-:W-:-:S04]  /*d6f0*/  IADD3 R0, R0, -0x80, RZ ;  /* 0xffffff8000007810 */ /* 0x000fc80007ffe0ff */
[----:B------:R-:W-:Y:S02]  /*d700*/  ISETP.GE.U32.AND P1, PT, R0, 0x7fffff41, PT ;  /* 0x7fffff410000780c */ /* 0x000fe40003f26070 */
[----:B------:R-:W1:Y:S01]  /*d710*/  S2R R0, SR_TID.X ;  /* 0x0000000000007919 */ /* 0x000e620000002100 */
[----:B------:R-:W-:Y:S01]  /*d720*/  LOP3.LUT R250, R242, 0x60, RZ, 0x3c, !PT ;  /* 0x00000060f2fa7812 */ /* 0x000fe200078e3cff */
[----:B------:R-:W-:-:S04]  /*d730*/  IMAD.WIDE R236, R243, 0x4, R236 ;  /* 0x00000004f3ec7825 */ /* 0x000fc800078e02ec */
[C---:B------:R-:W-:Y:S01]  /*d740*/  IMAD.WIDE R230, R243.reuse, 0x4, R230 ;  /* 0x00000004f3e67825 */ /* 0x040fe200078e02e6 */
[----:B------:R1:W-:Y:S03]  /*d750*/  LDGSTS.E [R250+0x37800], [R226.64], !P0 ;  /* 0x37800000e2fa7fae */ /* 0x0003e6000c121844 */
[C---:B------:R-:W-:Y:S01]  /*d760*/  IMAD.WIDE R240, R243.reuse, 0x4, R240 ;  /* 0x00000004f3f07825 */ /* 0x040fe200078e02f0 */
[----:B------:R1:W-:Y:S03]  /*d770*/  LDGSTS.E [R250+0x37c00], [R236.64], !P0 ;  /* 0x37c00000ecfa7fae */ /* 0x0003e6000c121844 */
[C---:B------:R-:W-:Y:S01]  /*d780*/  IMAD.WIDE R232, R243.reuse, 0x4, R232 ;  /* 0x00000004f3e87825 */ /* 0x040fe200078e02e8 */
[----:B------:R1:W-:Y:S03]  /*d790*/  LDGSTS.E [R250+0x39800], [R228.64], !P6 ;  /* 0x39800000e4fa7fae */ /* 0x0003e6000f121844 */
[C---:B------:R-:W-:Y:S01]  /*d7a0*/  IMAD.WIDE R244, R243.reuse, 0x4, R244 ;  /* 0x00000004f3f47825 */ /* 0x040fe200078e02f4 */
[----:B------:R1:W-:Y:S03]  /*d7b0*/  LDGSTS.E [R250+0x39c00], [R238.64], !P6 ;  /* 0x39c00000eefa7fae */ /* 0x0003e6000f121844 */
[----:B------:R-:W-:Y:S01]  /*d7c0*/  IMAD.WIDE R234, R243, 0x4, R234 ;  /* 0x00000004f3ea7825 */ /* 0x000fe200078e02ea */
[----:B------:R1:W-:Y:S02]  /*d7d0*/  LDGSTS.E [R250+0x3b800], [R230.64], !P3 ;  /* 0x3b800000e6fa7fae */ /* 0x0003e4000d921844 */
[----:B-1----:R-:W-:-:S02]  /*d7e0*/  LOP3.LUT R251, R0, 0xff, RZ, 0xc0, !PT ;  /* 0x000000ff00fb7812 */ /* 0x002fc400078ec0ff */
[----:B------:R-:W-:Y:S01]  /*d7f0*/  LOP3.LUT R0, R0, 0xc0, RZ, 0xc0, !PT ;  /* 0x000000c000007812 */ /* 0x000fe200078ec0ff */
[----:B------:R-:W-:Y:S01]  /*d800*/  IMAD.WIDE R246, R243, 0x4, R66 ;  /* 0x00000004f3f67825 */ /* 0x000fe200078e0242 */
[----:B------:R1:W-:Y:S02]  /*d810*/  LDGSTS.E [R250+0x3bc00], [R240.64], !P3 ;  /* 0x3bc00000f0fa7fae */ /* 0x0003e4000d921844 */
[----:B------:R-:W-:Y:S01]  /*d820*/  SHF.R.U32.HI R0, RZ, 0x2, R0 ;  /* 0x00000002ff007819 */ /* 0x000fe20000011600 */
[----:B------:R-:W-:Y:S01]  /*d830*/  IMAD.SHL.U32 R251, R251, 0x4, RZ ;  /* 0x00000004fbfb7824 */ /* 0x000fe200078e00ff */
[----:B------:R1:W-:Y:S04]  /*d840*/  LDGSTS.E [R250+0x3d800], [R232.64], !P4 ;  /* 0x3d800000e8fa7fae */ /* 0x0003e8000e121844 */
[----:B------:R1:W-:Y:S01]  /*d850*/  LDGSTS.E [R250+0x3dc00], [R244.64], !P4 ;  /* 0x3dc00000f4fa7fae */ /* 0x0003e2000e121844 */
[----:B------:R-:W-:-:S03]  /*d860*/  LOP3.LUT R0, R251, R0, RZ, 0x3c, !PT ;  /* 0x00000000fb007212 */ /* 0x000fc600078e3cff */
[----:B------:R1:W-:Y:S04]  /*d870*/  LDGSTS.E [R250+0x3f800], [R234.64], !P1 ;  /* 0x3f800000eafa7fae */ /* 0x0003e8000c921844 */
[----:B------:R1:W-:Y:S04]  /*d880*/  LDGSTS.E [R250+0x3fc00], [R246.64], !P1 ;  /* 0x3fc00000f6fa7fae */ /* 0x0003e8000c921844 */
[----:B------:R-:W3:Y:S04]  /*d890*/  LDL.LU.64 R242, [R1+0x8] ;  /* 0x0000080001f27983 */ /* 0x000ee80000300a00 */
[----:B------:R-:W3:Y:S01]  /*d8a0*/  LDL.LU.64 R66, [R1] ;  /* 0x0000000001427983 */ /* 0x000ee20000300a00 */
[----:B-1----:R-:W-:-:S03]  /*d8b0*/  IMAD.MOV.U32 R250, RZ, RZ, R9 ;  /* 0x000000fffffa7224 */ /* 0x002fc600078e0009 */
[----:B------:R-:W0:Y:S04]  /*d8c0*/  LDGDEPBAR ;  /* 0x00000000000079af */ /* 0x000e280000000000 */
[----:B------:R1:W-:Y:S04]  /*d8d0*/  LDGSTS.E [R0+0x60000], [R8.64], P2 ;  /* 0x6000000008007fae */ /* 0x0003e80009121844 */
[----:B------:R1:W-:Y:S04]  /*d8e0*/  STL [R1+0x1d4c], R8 ;  /* 0x001d4c0801007387 */ /* 0x0003e80000100800 */
[----:B-1----:R-:W3:Y:S04]  /*d8f0*/  LDL.LU.64 R8, [R1+0x1dd0] ;  /* 0x001dd00001087983 */ /* 0x002ee80000300a00 */
[----:B------:R1:W-:Y:S02]  /*d900*/  STL [R1+0x1d48], R250 ;  /* 0x001d48fa01007387 */ /* 0x0003e40000100800 */
[----:B-1----:R-:W-:-:S04]  /*d910*/  IMAD.MOV.U32 R250, RZ, RZ, c[0x0][0x18c] ;  /* 0x00006300fffa7624 */ /* 0x002fc800078e00ff */
[----:B------:R-:W-:-:S04]  /*d920*/  IMAD.SHL.U32 R250, R250, 0x40, RZ ;  /* 0x00000040fafa7824 */ /* 0x000fc800078e00ff */
[----:B----4-:R-:W-:-:S04]  /*d930*/  IMAD.WIDE R6, R250, 0x4, R6 ;  /* 0x00000004fa067825 */ /* 0x010fc800078e0206 */
[----:B--2---:R-:W-:Y:S01]  /*d940*/  IMAD.WIDE R4, R250, 0x4, R4 ;  /* 0x00000004fa047825 */ /* 0x004fe200078e0204 */
[----:B------:R1:W-:Y:S03]  /*d950*/  LDGSTS.E [R0+0x60800], [R6.64], P2 ;  /* 0x6080000006007fae */ /* 0x0003e60009121844 */
[----:B------:R-:W-:Y:S01]  /*d960*/  IMAD.MOV.U32 R250, RZ, RZ, R7 ;  /* 0x000000fffffa7224 */ /* 0x000fe200078e0007 */
[----:B------:R1:W-:Y:S04]  /*d970*/  STL [R1+0x1d44], R6 ;  /* 0x001d440601007387 */ /* 0x0003e80000100800 */
[----:B------:R2:W-:Y:S04]  /*d980*/  LDGSTS.E [R0+0x61000], [R4.64], P2 ;  /* 0x6100000004007fae */ /* 0x0005e80009121844 */
[----:B-1----:R-:W4:Y:S04]  /*d990*/  LDL.LU.64 R6, [R1+0x1dc8] ;  /* 0x001dc80001067983 */ /* 0x002f280000300a00 */
[----:B------:R1:W-:Y:S04]  /*d9a0*/  STL [R1+0x1d3c], R250 ;  /* 0x001d3cfa01007387 */ /* 0x0003e80000100800 */
[----:B------:R2:W-:Y:S01]  /*d9b0*/  STL [R1+0x1d40], R4 ;  /* 0x001d400401007387 */ /* 0x0005e20000100800 */
[----:B-1----:R-:W-:-:S03]  /*d9c0*/  IMAD.MOV.U32 R250, RZ, RZ, R5 ;  /* 0x000000fffffa7224 */ /* 0x002fc600078e0005 */
[----:B--2---:R-:W2:Y:S04]  /*d9d0*/  LDL.LU.64 R4, [R1+0x1dc0] ;  /* 0x001dc00001047983 */ /* 0x004ea80000300a00 */
[----:B------:R1:W-:Y:S02]  /*d9e0*/  STL [R1+0x1d38], R250 ;  /* 0x001d38fa01007387 */ /* 0x0003e40000100800 */
[----:B-1----:R-:W-:-:S04]  /*d9f0*/  IMAD.MOV.U32 R250, RZ, RZ, c[0x0][0x18c] ;  /* 0x00006300fffa7624 */ /* 0x002fc800078e00ff */
[----:B------:R-:W-:-:S04]  /*da00*/  IMAD.SHL.U32 R250, R250, 0x40, RZ ;  /* 0x00000040fafa7824 */ /* 0x000fc800078e00ff */
[----:B---3--:R-:W-:-:S04]  /*da10*/  IMAD.WIDE R2, R250, 0x4, R2 ;  /* 0x00000004fa027825 */ /* 0x008fc800078e0202 */
[----:B------:R-:W-:Y:S01]  /*da20*/  IMAD.WIDE R248, R250, 0x4, R248 ;  /* 0x00000004faf87825 */ /* 0x000fe200078e02f8 */
[----:B------:R1:W-:Y:S03]  /*da30*/  LDGSTS.E [R0+0x61800], [R2.64], P2 ;  /* 0x6180000002007fae */ /* 0x0003e60009121844 */
[----:B------:R-:W-:Y:S01]  /*da40*/  IMAD.MOV.U32 R250, RZ, RZ, R3 ;  /* 0x000000fffffa7224 */ /* 0x000fe200078e0003 */
[----:B------:R1:W-:Y:S04]  /*da50*/  STL [R1+0x1d34], R2 ;  /* 0x001d340201007387 */ /* 0x0003e80000100800 */
[----:B------:R3:W-:Y:S04]  /*da60*/  LDGSTS.E [R0+0x62000], [R248.64], P2 ;  /* 0x62000000f8007fae */ /* 0x0007e80009121844 */
[----:B-1----:R-:W2:Y:S04]  /*da70*/  LDL.LU.64 R2, [R1+0x1db8] ;  /* 0x001db80001027983 */ /* 0x002ea80000300a00 */
[----:B------:R1:W-:Y:S04]  /*da80*/  STL [R1+0x1d2c], R250 ;  /* 0x001d2cfa01007387 */ /* 0x0003e80000100800 */
[----:B------:R3:W-:Y:S01]  /*da90*/  STL [R1+0x1d30], R248 ;  /* 0x001d30f801007387 */ /* 0x0007e20000100800 */
[----:B-1----:R-:W-:-:S03]  /*daa0*/  IMAD.MOV.U32 R250, RZ, RZ, R249 ;  /* 0x000000fffffa7224 */ /* 0x002fc600078e00f9 */
[----:B---3--:R-:W3:Y:S04]  /*dab0*/  LDL.LU.64 R248, [R1+0x1db0] ;  /* 0x001db00001f87983 */ /* 0x008ee80000300a00 */
[----:B------:R1:W-:Y:S02]  /*dac0*/  STL [R1+0x1d28], R250 ;  /* 0x001d28fa01007387 */ /* 0x0003e40000100800 */
[----:B-1----:R-:W-:-:S04]  /*dad0*/  IMAD.MOV.U32 R250, RZ, RZ, c[0x0][0x18c] ;  /* 0x00006300fffa7624 */ /* 0x002fc800078e00ff */
[----:B------:R-:W-:-:S04]  /*dae0*/  IMAD.SHL.U32 R250, R250, 0x40, RZ ;  /* 0x00000040fafa7824 */ /* 0x000fc800078e00ff */
[----:B------:R-:W-:-:S05]  /*daf0*/  IMAD.WIDE R242, R250, 0x4, R242 ;  /* 0x00000004faf27825 */ /* 0x000fca00078e02f2 */
[----:B------:R1:W-:Y:S01]  /*db00*/  LDGSTS.E [R0+0x62800], [R242.64], P2 ;  /* 0x62800000f2007fae */ /* 0x0003e20009121844 */
[----:B------:R-:W-:-:S03]  /*db10*/  IMAD.WIDE R66, R250, 0x4, R66 ;  /* 0x00000004fa427825 */ /* 0x000fc600078e0242 */
[----:B------:R1:W-:Y:S04]  /*db20*/  STL [R1+0x1d24], R242 ;  /* 0x001d24f201007387 */ /* 0x0003e80000100800 */
[----:B------:R1:W-:Y:S02]  /*db30*/  LDGSTS.E [R0+0x63000], [R66.64], P2 ;  /* 0x6300000042007fae */ /* 0x0003e40009121844 */
[----:B-1----:R-:W-:-:S05]  /*db40*/  IMAD.MOV.U32 R242, RZ, RZ, R243 ;  /* 0x000000fffff27224 */ /* 0x002fca00078e00f3 */
[----:B------:R-:W-:Y:S04]  /*db50*/  STL [R1+0x1d1c], R242 ;  /* 0x001d1cf201007387 */ /* 0x000fe80000100800 */
[----:B------:R1:W-:Y:S02]  /*db60*/  STL [R1+0x1d20], R66 ;  /* 0x001d204201007387 */ /* 0x0003e40000100800 */
[----:B-1----:R-:W-:-:S05]  /*db70*/  IMAD.MOV.U32 R66, RZ, RZ, R67 ;  /* 0x000000ffff427224 */ /* 0x002fca00078e0043 */
[----:B------:R-:W-:Y:S01]  /*db80*/  STL [R1+0x1d18], R66 ;  /* 0x001d184201007387 */ /* 0x000fe20000100800 */
[----:B--2---:R-:W-:-:S04]  /*db90*/  IMAD.WIDE R2, R250, 0x4, R2 ;  /* 0x00000004fa027825 */ /* 0x004fc800078e0202 */
[----:B---3--:R-:W-:-:S05]  /*dba0*/  IMAD.WIDE R248, R250, 0x4, R248 ;  /* 0x00000004faf87825 */ /* 0x008fca00078e02f8 */
[----:B------:R-:W-:Y:S04]  /*dbb0*/  STL [R1+0x1d14], R248 ;  /* 0x001d14f801007387 */ /* 0x000fe80000100800 */
[----:B------:R1:W-:Y:S04]  /*dbc0*/  LDGSTS.E [R0+0x63800], [R248.64], P2 ;  /* 0x63800000f8007fae */ /* 0x0003e80009121844 */
[----:B------:R1:W-:Y:S04]  /*dbd0*/  STL [R1+0x1d0c], R249 ;  /* 0x001d0cf901007387 */ /* 0x0003e80000100800 */
[----:B------:R2:W-:Y:S04]  /*dbe0*/  LDGSTS.E [R0+0x64000], [R2.64], P2 ;  /* 0x6400000002007fae */ /* 0x0005e80009121844 */
[----:B-1----:R-:W3:Y:S04]  /*dbf0*/  LDL.LU.64 R248, [R1+0x58] ;  /* 0x0000580001f87983 */ /* 0x002ee80000300a00 */
[----:B------:R-:W-:Y:S04]  /*dc00*/  STL [R1+0x1d10], R2 ;  /* 0x001d100201007387 */ /* 0x000fe80000100800 */
[----:B------:R2:W-:Y:S04]  /*dc10*/  STL [R1+0x1d08], R3 ;  /* 0x001d080301007387 */ /* 0x0005e80000100800 */
[----:B--2---:R-:W2:Y:S01]  /*dc20*/  LDL.LU.64 R2, [R1+0x40] ;  /* 0x0000400001027983 */ /* 0x004ea20000300a00 */
[----:B------:R-:W-:-:S04]  /*dc30*/  IMAD.WIDE R4, R250, 0x4, R4 ;  /* 0x00000004fa047825 */ /* 0x000fc800078e0204 */
[C---:B----4-:R-:W-:Y:S01]  /*dc40*/  IMAD.WIDE R6, R250.reuse, 0x4, R6 ;  /* 0x00000004fa067825 */ /* 0x050fe200078e0206 */
[----:B------:R-:W-:Y:S04]  /*dc50*/  STL [R1+0x1d04], R4 ;  /* 0x001d040401007387 */ /* 0x000fe80000100800 */
[----:B------:R1:W-:Y:S04]  /*dc60*/  LDGSTS.E [R0+0x64800], [R4.64], P2 ;  /* 0x6480000004007fae */ /* 0x0003e80009121844 */
[----:B------:R1:W-:Y:S04]  /*dc70*/  STL [R1+0x1cfc], R5 ;  /* 0x001cfc0501007387 */ /* 0x0003e80000100800 */
[----:B------:R4:W-:Y:S04]  /*dc80*/  LDGSTS.E [R0+0x65000], [R6.64], P2 ;  /* 0x6500000006007fae */ /* 0x0009e80009121844 */
[----:B-1----:R-:W3:Y:S04]  /*dc90*/  LDL.LU.64 R4, [R1+0x38] ;  /* 0x0000380001047983 */ /* 0x002ee80000300a00 */
[----:B------:R-:W3:Y:S04]  /*dca0*/  LDL.LU.64 R66, [R1+0x68] ;  /* 0x0000680001427983 */ /* 0x000ee80000300a00 */
[----:B------:R-:W3:Y:S04]  /*dcb0*/  LDL.LU.64 R242, [R1+0x60] ;  /* 0x0000600001f27983 */ /* 0x000ee80000300a00 */
[----:B------:R-:W-:Y:S04]  /*dcc0*/  STL [R1+0x1d00], R6 ;  /* 0x001d000601007387 */ /* 0x000fe80000100800 */
[----:B------:R4:W-:Y:S04]  /*dcd0*/  STL [R1+0x1cf8], R7 ;  /* 0x001cf80701007387 */ /* 0x0009e80000100800 */
[----:B----4-:R-:W4:Y:S01]  /*dce0*/  LDL.LU.64 R6, [R1+0x48] ;  /* 0x0000480001067983 */ /* 0x010f220000300a00 */
[----:B--2---:R-:W-:-:S05]  /*dcf0*/  IMAD.WIDE R2, R250, 0x4, R2 ;  /* 0x00000004fa027825 */ /* 0x004fca00078e0202 */
[----:B------:R-:W-:Y:S04]  /*dd00*/  STL [R1+0x1cf4], R2 ;  /* 0x001cf40201007387 */ /* 0x000fe80000100800 */
[----:B------:R1:W-:Y:S04]  /*dd10*/  LDGSTS.E [R0+0x65800], [R2.64], P2 ;  /* 0x6580000002007fae */ /* 0x0003e80009121844 */
[----:B------:R1:W-:Y:S04]  /*dd20*/  STL [R1+0x1cec], R3 ;  /* 0x001cec0301007387 */ /* 0x0003e80000100800 */
[----:B-1----:R-:W2:Y:S01]  /*dd30*/  LDL.LU.64 R2, [R1+0x50] ;  /* 0x0000500001027983 */ /* 0x002ea20000300a00 */
[----:B---3--:R-:W-:-:S05]  /*dd40*/  IMAD.WIDE R4, R250, 0x4, R4 ;  /* 0x00000004fa047825 */ /* 0x008fca00078e0204 */
[----:B------:R-:W-:Y:S04]  /*dd50*/  STL [R1+0x1cf0], R4 ;  /* 0x001cf00401007387 */ /* 0x000fe80000100800 */
[----:B------:R4:W-:Y:S04]  /*dd60*/  LDGSTS.E [R0+0x66000], [R4.64], P2 ;  /* 0x6600000004007fae */ /* 0x0009e80009121844 */
[----:B------:R4:W-:Y:S01]  /*dd70*/  STL [R1+0x1ce8], R5 ;  /* 0x001ce80501007387 */ /* 0x0009e20000100800 */
[----:B------:R-:W-:-:S04]  /*dd80*/  IMAD.WIDE R8, R250, 0x4, R8 ;  /* 0x00000004fa087825 */ /* 0x000fc800078e0208 */
[----:B----4-:R-:W-:-:S04]  /*dd90*/  IMAD.WIDE R4, R250, 0x4, R6 ;  /* 0x00000004fa047825 */ /* 0x010fc800078e0206 */
[----:B--2---:R-:W-:-:S05]  /*dda0*/  IMAD.WIDE R2, R250, 0x4, R2 ;  /* 0x00000004fa027825 */ /* 0x004fca00078e0202 */
[----:B------:R-:W-:Y:S04]  /*ddb0*/  STL [R1+0x1ce4], R2 ;  /* 0x001ce40201007387 */ /* 0x000fe80000100800 */
[----:B------:R1:W-:Y:S04]  /*ddc0*/  LDGSTS.E [R0+0x66800], [R2.64], P2 ;  /* 0x6680000002007fae */ /* 0x0003e80009121844 */
[----:B------:R1:W-:Y:S04]  /*ddd0*/  STL [R1+0x1cdc], R3 ;  /* 0x001cdc0301007387 */ /* 0x0003e80000100800 */
[----:B------:R-:W-:Y:S04]  /*dde0*/  STL [R1+0x1ce0], R4 ;  /* 0x001ce00401007387 */ /* 0x000fe80000100800 */
[----:B------:R2:W-:Y:S01]  /*ddf0*/  LDGSTS.E [R0+0x67000], [R4.64], P2 ;  /* 0x6700000004007fae */ /* 0x0005e20009121844 */
[----:B-1----:R-:W-:-:S03]  /*de00*/  IMAD.WIDE R2, R250, 0x4, R248 ;  /* 0x00000004fa027825 */ /* 0x002fc600078e02f8 */
[----:B------:R2:W-:Y:S04]  /*de10*/  STL [R1+0x1cd8], R5 ;  /* 0x001cd80501007387 */ /* 0x0005e80000100800 */
[----:B------:R-:W-:Y:S04]  /*de20*/  STL [R1+0x1cd4], R2 ;  /* 0x001cd40201007387 */ /* 0x000fe80000100800 */
[----:B------:R1:W-:Y:S04]  /*de30*/  STL [R1+0x1ccc], R3 ;  /* 0x001ccc0301007387 */ /* 0x0003e80000100800 */
[----:B------:R-:W3:Y:S04]  /*de40*/  LDL.LU.64 R6, [R1+0x98] ;  /* 0x0000980001067983 */ /* 0x000ee80000300a00 */
[----:B------:R1:W-:Y:S04]  /*de50*/  LDGSTS.E [R0+0x67800], [R2.64], P2 ;  /* 0x6780000002007fae */ /* 0x0003e80009121844 */
[----:B------:R-:W4:Y:S01]  /*de60*/  LDL.LU.64 R248, [R1+0x90] ;  /* 0x0000900001f87983 */ /* 0x000f220000300a00 */
[----:B--2---:R-:W-:-:S03]  /*de70*/  IMAD.WIDE R4, R250, 0x4, R242 ;  /* 0x00000004fa047825 */ /* 0x004fc600078e02f2 */
[----:B------:R-:W-:Y:S01]  /*de80*/  STL [R1+0x1cd0], R8 ;  /* 0x001cd00801007387 */ /* 0x000fe20000100800 */
[----:B-1----:R-:W-:-:S03]  /*de90*/  IMAD.WIDE R2, R250, 0x4, R66 ;  /* 0x00000004fa027825 */ /* 0x002fc600078e0242 */
[----:B------:R1:W-:Y:S04]  /*dea0*/  LDGSTS.E [R0+0x68000], [R8.64], P2 ;  /* 0x6800000008007fae */ /* 0x0003e80009121844 */
[----:B------:R1:W-:Y:S04]  /*deb0*/  STL [R1+0x1cc8], R9 ;  /* 0x001cc80901007387 */ /* 0x0003e80000100800 */
[----:B------:R2:W-:Y:S04]  /*dec0*/  LDGSTS.E [R0+0x68800], [R2.64], P2 ;  /* 0x6880000002007fae */ /* 0x0005e80009121844 */
[----:B------:R2:W-:Y:S04]  /*ded0*/  LDGSTS.E [R0+0x69000], [R4.64], P2 ;  /* 0x6900000004007fae */ /* 0x0005e80009121844 */
[----:B-1----:R-:W3:Y:S04]  /*dee0*/  LDL.LU.64 R8, [R1+0x80] ;  /* 0x0000800001087983 */ /* 0x002ee80000300a00 */
[----:B------:R-:W3:Y:S04]  /*def0*/  LDL.LU.64 R66, [R1+0xa8] ;  /* 0x0000a80001427983 */ /* 0x000ee80000300a00 */
[----:B------:R-:W3:Y:S04]  /*df00*/  LDL.LU.64 R242, [R1+0xa0] ;  /* 0x0000a00001f27983 */ /* 0x000ee80000300a00 */
[----:B------:R-:W-:Y:S04]  /*df10*/  STL [R1+0x1cc4], R2 ;  /* 0x001cc40201007387 */ /* 0x000fe80000100800 */
[----:B------:R2:W-:Y:S04]  /*df20*/  STL [R1+0x1cbc], R3 ;  /* 0x001cbc0301007387 */ /* 0x0005e80000100800 */
[----:B--2---:R-:W2:Y:S04]  /*df30*/  LDL.LU.64 R2, [R1+0x78] ;  /* 0x0000780001027983 */ /* 0x004ea80000300a00 */
[----:B------:R-:W-:Y:S04]  /*df40*/  STL [R1+0x1cc0], R4 ;  /* 0x001cc00401007387 */ /* 0x000fe80000100800 */
[----:B------:R1:W-:Y:S04]  /*df50*/  STL [R1+0x1cb8], R5 ;  /* 0x001cb80501007387 */ /* 0x0003e80000100800 */
[----:B-1----:R-:W3:Y:S01]  /*df60*/  LDL.LU.64 R4, [R1+0x70] ;  /* 0x0000700001047983 */ /* 0x002ee20000300a00 */
        /* <DEDUP_REMOVED lines=8> */
[----:B------:R1:W-:Y:S02]  /*dff0*/  STL [R1+0x1ca8], R5 ;  /* 0x001ca80501007387 */ /* 0x0003e40000100800 */
[----:B-1----:R-:W-:-:S04]  /*e000*/  IMAD.WIDE R4, R250, 0x4, R8 ;  /* 0x00000004fa047825 */ /* 0x002fc800078e0208 */
[----:B------:R-:W-:-:S04]  /*e010*/  IMAD.WIDE R10, R250, 0x4, R10 ;  /* 0x00000004fa0a7825 */ /* 0x000fc800078e020a */
[----:B------:R-:W-:-:S04]  /*e020*/  IMAD.WIDE R12, R250, 0x4, R12 ;  /* 0x00000004fa0c7825 */ /* 0x000fc800078e020c */
[----:B------:R-:W-:-:S04]  /*e030*/  IMAD.WIDE R14, R250, 0x4, R14 ;  /* 0x00000004fa0e7825 */ /* 0x000fc800078e020e */
[----:B------:R-:W-:-:S04]  /*e040*/  IMAD.WIDE R16, R250, 0x4, R16 ;  /* 0x00000004fa107825 */ /* 0x000fc800078e0210 */
[----:B------:R-:W-:-:S04]  /*e050*/  IMAD.WIDE R18, R250, 0x4, R18 ;  /* 0x00000004fa127825 */ /* 0x000fc800078e0212 */
[----:B------:R-:W-:-:S04]  /*e060*/  IMAD.WIDE R20, R250, 0x4, R20 ;  /* 0x00000004fa147825 */ /* 0x000fc800078e0214 */
        /* <DEDUP_REMOVED lines=9> */
[----:B------:R1:W-:Y:S01]  /*e100*/  LDGSTS.E [R0+0x6b800], [R2.64], P2 ;  /* 0x6b80000002007fae */ /* 0x0003e20009121844 */
[----:B----4-:R-:W-:-:S03]  /*e110*/  IMAD.WIDE R4, R250, 0x4, R248 ;  /* 0x00000004fa047825 */ /* 0x010fc600078e02f8 */
[----:B------:R1:W-:Y:S04]  /*e120*/  STL [R1+0x1c8c], R3 ;  /* 0x001c8c0301007387 */ /* 0x0003e80000100800 */
[----:B------:R-:W-:Y:S04]  /*e130*/  STL [R1+0x1c90], R4 ;  /* 0x001c900401007387 */ /* 0x000fe80000100800 */
[----:B------:R2:W-:Y:S01]  /*e140*/  LDGSTS.E [R0+0x6c000], [R4.64], P2 ;  /* 0x6c00000004007fae */ /* 0x0005e20009121844 */
[----:B-1----:R-:W-:-:S03]  /*e150*/  IMAD.WIDE R2, R250, 0x4, R66 ;  /* 0x00000004fa027825 */ /* 0x002fc600078e0242 */
[----:B------:R2:W-:Y:S04]  /*e160*/  STL [R1+0x1c88], R5 ;  /* 0x001c880501007387 */ /* 0x0005e80000100800 */
[----:B------:R-:W-:Y:S04]  /*e170*/  STL [R1+0x1c84], R2 ;  /* 0x001c840201007387 */ /* 0x000fe80000100800 */
[----:B------:R1:W-:Y:S01]  /*e180*/  LDGSTS.E [R0+0x6c800], [R2.64], P2 ;  /* 0x6c80000002007fae */ /* 0x0003e20009121844 */
[----:B--2---:R-:W-:-:S03]  /*e190*/  IMAD.WIDE R4, R250, 0x4, R242 ;  /* 0x00000004fa047825 */ /* 0x004fc600078e02f2 */
[----:B------:R1:W-:Y:S04]  /*e1a0*/  STL [R1+0x1c7c], R3 ;  /* 0x001c7c0301007387 */ /* 0x0003e80000100800 */
[----:B------:R-:W-:Y:S04]  /*e1b0*/  STL [R1+0x1c80], R4 ;  /* 0x001c800401007387 */ /* 0x000fe80000100800 */
[----:B------:R2:W-:Y:S04]  /*e1c0*/  STL [R1+0x1c78], R5 ;  /* 0x001c780501007387 */ /* 0x0005e80000100800 */
[----:B------:R-:W-:Y:S04]  /*e1d0*/  STL [R1+0x1c74], R10 ;  /* 0x001c740a01007387 */ /* 0x000fe80000100800 */
[----:B------:R3:W-:Y:S04]  /*e1e0*/  STL [R1+0x1c6c], R11 ;  /* 0x001c6c0b01007387 */ /* 0x0007e80000100800 */
[----:B------:R-:W-:Y:S04]  /*e1f0*/  STL [R1+0x1c70], R12 ;  /* 0x001c700c01007387 */ /* 0x000fe80000100800 */
[----:B------:R-:W-:Y:S04]  /*e200*/  STL [R1+0x1c68], R13 ;  /* 0x001c680d01007387 */ /* 0x000fe80000100800 */
[----:B------:R-:W-:Y:S04]  /*e210*/  STL [R1+0x1c64], R14 ;  /* 0x001c640e01007387 */ /* 0x000fe80000100800 */
[----:B------:R-:W-:Y:S04]  /*e220*/  STL [R1+0x1c5c], R15 ;  /* 0x001c5c0f01007387 */ /* 0x000fe80000100800 */
[----:B------:R-:W-:Y:S04]  /*e230*/  STL [R1+0x1c60], R16 ;  /* 0x001c601001007387 */ /* 0x000fe80000100800 */
[----:B------:R-:W-:Y:S01]  /*e240*/  STL [R1+0x1c58], R17 ;  /* 0x001c581101007387 */ /* 0x000fe20000100800 */
[----:B-1----:R-:W-:-:S03]  /*e250*/  IMAD.WIDE R2, R250, 0x4, R24 ;  /* 0x00000004fa027825 */ /* 0x002fc600078e0218 */
[----:B------:R-:W-:Y:S04]  /*e260*/  STL [R1+0x1c54], R18 ;  /* 0x001c541201007387 */ /* 0x000fe80000100800 */
[----:B------:R-:W-:Y:S04]  /*e270*/  STL [R1+0x1c4c], R19 ;  /* 0x001c4c1301007387 */ /* 0x000fe80000100800 */
[----:B------:R-:W-:Y:S04]  /*e280*/  STL [R1+0x1c50], R20 ;  /* 0x001c501401007387 */ /* 0x000fe80000100800 */
[----:B------:R2:W-:Y:S04]  /*e290*/  LDGSTS.E [R0+0x6d000], [R4.64], P2 ;  /* 0x6d00000004007fae */ /* 0x0005e80009121844 */
[----:B------:R1:W-:Y:S04]  /*e2a0*/  STL [R1+0x1c48], R21 ;  /* 0x001c481501007387 */ /* 0x0003e80000100800 */
[----:B------:R-:W4:Y:S01]  /*e2b0*/  LDL.LU.64 R24, [R1+0x1da8] ;  /* 0x001da80001187983 */ /* 0x000f220000300a00 */
[----:B--2---:R-:W-:-:S03]  /*e2c0*/  IMAD.WIDE R4, R250, 0x4, R26 ;  /* 0x00000004fa047825 */ /* 0x004fc600078e021a */
[----:B------:R3:W-:Y:S04]  /*e2d0*/  LDGSTS.E [R0+0x6d800], [R10.64], P2 ;  /* 0x6d8000000a007fae */ /* 0x0007e80009121844 */
[----:B------:R-:W2:Y:S04]  /*e2e0*/  LDL.LU.64 R26, [R1+0x1da0] ;  /* 0x001da000011a7983 */ /* 0x000ea80000300a00 */
[----:B------:R1:W-:Y:S04]  /*e2f0*/  LDGSTS.E [R0+0x6e000], [R12.64], P2 ;  /* 0x6e0000000c007fae */ /* 0x0003e80009121844 */
[----:B------:R1:W-:Y:S04]  /*e300*/  LDGSTS.E [R0+0x6e800], [R14.64], P2 ;  /* 0x6e8000000e007fae */ /* 0x0003e80009121844 */
[----:B------:R1:W-:Y:S04]  /*e310*/  LDGSTS.E [R0+0x6f000], [R16.64], P2 ;  /* 0x6f00000010007fae */ /* 0x0003e80009121844 */
[----:B------:R1:W-:Y:S04]  /*e320*/  LDGSTS.E [R0+0x6f800], [R18.64], P2 ;  /* 0x6f80000012007fae */ /* 0x0003e80009121844 */
[----:B---3--:R-:W3:Y:S04]  /*e330*/  LDL.LU.64 R10, [R1+0x130] ;  /* 0x00013000010a7983 */ /* 0x008ee80000300a00 */
[----:B------:R1:W-:Y:S04]  /*e340*/  LDGSTS.E [R0+0x70000], [R20.64], P2 ;  /* 0x7000000014007fae */ /* 0x0003e80009121844 */
[----:B------:R-:W3:Y:S01]  /*e350*/  LDL.LU.64 R8, [R1+0x148] ;  /* 0x0001480001087983 */ /* 0x000ee20000300a00 */
[----:B------:R-:W-:-:S04]  /*e360*/  IMAD.WIDE R66, R250, 0x4, R22 ;  /* 0x00000004fa427825 */ /* 0x000fc800078e0216 */
[C---:B----4-:R-:W-:Y:S01]  /*e370*/  IMAD.WIDE R242, R250.reuse, 0x4, R24 ;  /* 0x00000004faf27825 */ /* 0x050fe200078e0218 */
[----:B-1----:R-:W4:Y:S04]  /*e380*/  LDL.LU.64 R20, [R1+0x198] ;  /* 0x0001980001147983 */ /* 0x002f280000300a00 */
[----:B------:R-:W4:Y:S04]  /*e390*/  LDL.LU.64 R6, [R1+0x1a8] ;  /* 0x0001a80001067983 */ /* 0x000f280000300a00 */
[----:B------:R-:W4:Y:S01]  /*e3a0*/  LDL.LU.64 R18, [R1+0x1c0] ;  /* 0x0001c00001127983 */ /* 0x000f220000300a00 */
[----:B--2---:R-:W-:-:S03]  /*e3b0*/  IMAD.WIDE R248, R250, 0x4, R26 ;  /* 0x00000004faf87825 */ /* 0x004fc600078e021a */
[----:B------:R-:W2:Y:S04]  /*e3c0*/  LDL.LU.64 R14, [R1+0x1d0] ;  /* 0x0001d000010e7983 */ /* 0x000ea80000300a00 */
[----:B------:R-:W2:Y:S04]  /*e3d0*/  LDL.LU.64 R22, [R1+0x188] ;  /* 0x0001880001167983 */ /* 0x000ea80000300a00 */
[----:B------:R-:W2:Y:S04]  /*e3e0*/  LDL.LU.64 R24, [R1+0x178] ;  /* 0x0001780001187983 */ /* 0x000ea80000300a00 */
[----:B------:R-:W2:Y:S01]  /*e3f0*/  LDL.LU.64 R26, [R1+0x168] ;  /* 0x00016800011a7983 */ /* 0x000ea20000300a00 */
[----:B------:R-:W-:-:S03]  /*e400*/  IMAD.WIDE R28, R250, 0x4, R28 ;  /* 0x00000004fa1c7825 */ /* 0x000fc600078e021c */
[----:B------:R-:W-:Y:S01]  /*e410*/  STL.64 [R1+0x1738], R66 ;  /* 0x0017384201007387 */ /* 0x000fe20000100a00 */
[----:B------:R-:W-:-:S03]  /*e420*/  IMAD.WIDE R30, R250, 0x4, R30 ;  /* 0x00000004fa1e7825 */ /* 0x000fc600078e021e */
[----:B------:R-:W-:Y:S01]  /*e430*/  STL.64 [R1+0x1730], R242 ;  /* 0x001730f201007387 */ /* 0x000fe20000100a00 */
[----:B------:R-:W-:-:S03]  /*e440*/  IMAD.WIDE R32, R250, 0x4, R32 ;  /* 0x00000004fa207825 */ /* 0x000fc600078e0220 */
[----:B------:R1:W-:Y:S01]  /*e450*/  STL.64 [R1+0x1728], R248 ;  /* 0x001728f801007387 */ /* 0x0003e20000100a00 */
[----:B------:R-:W-:-:S03]  /*e460*/  IMAD.WIDE R34, R250, 0x4, R34 ;  /* 0x00000004fa227825 */ /* 0x000fc600078e0222 */
[----:B------:R-:W-:Y:S01]  /*e470*/  STL.64 [R1+0x1720], R28 ;  /* 0x0017201c01007387 */ /* 0x000fe20000100a00 */
        /* <DEDUP_REMOVED lines=21> */
[----:B------:R1:W-:Y:S01]  /*e5d0*/  STL.64 [R1+0x16c8], R12 ;  /* 0x0016c80c01007387 */ /* 0x0003e20000100a00 */
        /* <DEDUP_REMOVED lines=8> */
[----:B---3--:R-:W-:-:S03]  /*e660*/  IMAD.WIDE R10, R250, 0x4, R10 ;  /* 0x00000004fa0a7825 */ /* 0x008fc600078e020a */
[----:B------:R3:W-:Y:S01]  /*e670*/  LDGSTS.E [R0+0x70800], [R66.64], P2 ;  /* 0x7080000042007fae */ /* 0x0007e20009121844 */
[----:B------:R-:W-:-:S03]  /*e680*/  IMAD.WIDE R8, R250, 0x4, R8 ;  /* 0x00000004fa087825 */ /* 0x000fc600078e0208 */
[----:B------:R-:W-:Y:S04]  /*e690*/  STL.64 [R1+0x16a0], R60 ;  /* 0x0016a03c01007387 */ /* 0x000fe80000100a00 */
[----:B------:R1:W-:Y:S04]  /*e6a0*/  LDGSTS.E [R0+0x71000], [R242.64], P2 ;  /* 0x71000000f2007fae */ /* 0x0003e80009121844 */
[----:B------:R-:W-:Y:S04]  /*e6b0*/  STL.64 [R1+0x1698], R62 ;  /* 0x0016983e01007387 */ /* 0x000fe80000100a00 */
[----:B------:R1:W-:Y:S04]  /*e6c0*/  LDGSTS.E [R0+0x71800], [R248.64], P2 ;  /* 0x71800000f8007fae */ /* 0x0003e80009121844 */
[----:B------:R-:W-:Y:S04]  /*e6d0*/  STL.64 [R1+0x1690], R64 ;  /* 0x0016904001007387 */ /* 0x000fe80000100a00 */
[----:B------:R1:W-:Y:S04]  /*e6e0*/  LDGSTS.E [R0+0x72000], [R28.64], P2 ;  /* 0x720000001c007fae */ /* 0x0003e80009121844 */
[----:B------:R1:W-:Y:S04]  /*e6f0*/  STL.64 [R1+0x1688], R10 ;  /* 0x0016880a01007387 */ /* 0x0003e80000100a00 */
[----:B------:R1:W-:Y:S04]  /*e700*/  LDGSTS.E [R0+0x72800], [R30.64], P2 ;  /* 0x728000001e007fae */ /* 0x0003e80009121844 */
[----:B------:R1:W-:Y:S04]  /*e710*/  STL.64 [R1+0x1680], R8 ;  /* 0x0016800801007387 */ /* 0x0003e80000100a00 */
        /* <DEDUP_REMOVED lines=17> */
[----:B-1----:R-:W1:Y:S04]  /*e830*/  S2R R249, SR_TID.X ;  /* 0x0000000000f97919 */ /* 0x002e680000002100 */
[----:B------:R1:W-:Y:S04]  /*e840*/  LDGSTS.E [R0+0x7b800], [R10.64], P2 ;  /* 0x7b8000000a007fae */ /* 0x0003e80009121844 */
[----:B------:R1:W-:Y:S02]  /*e850*/  LDGSTS.E [R0+0x7c000], [R8.64], P2 ;  /* 0x7c00000008007fae */ /* 0x0003e40009121844 */
[----:B-1----:R-:W-:Y:S01]  /*e860*/  LOP3.LUT R249, R249, 0xc0, RZ, 0xc0, !PT ;  /* 0x000000c0f9f97812 */ /* 0x002fe200078ec0ff */
[----:B----4-:R-:W-:-:S04]  /*e870*/  IMAD.WIDE R20, R250, 0x4, R20 ;  /* 0x00000004fa147825 */ /* 0x010fc800078e0214 */
[----:B------:R-:W-:-:S04]  /*e880*/  IMAD.WIDE R6, R250, 0x4, R6 ;  /* 0x00000004fa067825 */ /* 0x000fc800078e0206 */
[----:B------:R-:W-:-:S04]  /*e890*/  IMAD.WIDE R18, R250, 0x4, R18 ;  /* 0x00000004fa127825 */ /* 0x000fc800078e0212 */
[----:B--2---:R-:W-:-:S04]  /*e8a0*/  IMAD.WIDE R22, R250, 0x4, R22 ;  /* 0x00000004fa167825 */ /* 0x004fc800078e0216 */
[----:B------:R-:W-:-:S04]  /*e8b0*/  IMAD.WIDE R24, R250, 0x4, R24 ;  /* 0x00000004fa187825 */ /* 0x000fc800078e0218 */
[----:B------:R-:W-:-:S05]  /*e8c0*/  IMAD.WIDE R26, R250, 0x4, R26 ;  /* 0x00000004fa1a7825 */ /* 0x000fca00078e021a */
[----:B------:R-:W-:Y:S01]  /*e8d0*/  STL.64 [R1+0x1678], R26 ;  /* 0x0016781a01007387 */ /* 0x000fe20000100a00 */
[----:B------:R-:W-:-:S03]  /*e8e0*/  IMAD.WIDE R14, R250, 0x4, R14 ;  /* 0x00000004fa0e7825 */ /* 0x000fc600078e020e */
[----:B------:R-:W-:Y:S04]  /*e8f0*/  STL.64 [R1+0x1670], R24 ;  /* 0x0016701801007387 */ /* 0x000fe80000100a00 */
[----:B------:R-:W-:Y:S04]  /*e900*/  STL.64 [R1+0x1668], R22 ;  /* 0x0016681601007387 */ /* 0x000fe80000100a00 */
[----:B------:R-:W-:Y:S04]  /*e910*/  STL.64 [R1+0x1660], R20 ;  /* 0x0016601401007387 */ /* 0x000fe80000100a00 */
[----:B---3--:R-:W2:Y:S04]  /*e920*/  LDL.LU.64 R66, [R1+0x1d98] ;  /* 0x001d980001427983 */ /* 0x008ea80000300a00 */
[----:B------:R1:W-:Y:S04]  /*e930*/  STL.64 [R1+0x1658], R6 ;  /* 0x0016580601007387 */ /* 0x0003e80000100a00 */
[----:B------:R-:W3:Y:S04]  /*e940*/  LDL.LU.64 R242, [R1+0x1d90] ;  /* 0x001d900001f27983 */ /* 0x000ee80000300a00 */
[----:B------:R-:W-:Y:S04]  /*e950*/  STL.64 [R1+0x1650], R18 ;  /* 0x0016501201007387 */ /* 0x000fe80000100a00 */
[----:B------:R4:W-:Y:S04]  /*e960*/  STL.64 [R1+0x1648], R14 ;  /* 0x0016480e01007387 */ /* 0x0009e80000100a00 */
[----:B------:R-:W2:Y:S04]  /*e970*/  LDL.LU.64 R12, [R1+0x1e0] ;  /* 0x0001e000010c7983 */ /* 0x000ea80000300a00 */
[----:B------:R-:W3:Y:S04]  /*e980*/  LDL.LU.64 R16, [R1+0x1f0] ;  /* 0x0001f00001107983 */ /* 0x000ee80000300a00 */
[----:B------:R-:W3:Y:S04]  /*e990*/  LDL.LU.64 R10, [R1+0x200] ;  /* 0x00020000010a7983 */ /* 0x000ee80000300a00 */
[----:B------:R-:W3:Y:S01]  /*e9a0*/  LDL.LU.64 R8, [R1+0x218] ;  /* 0x0002180001087983 */ /* 0x000ee20000300a00 */
[----:B------:R-:W-:-:S03]  /*e9b0*/  SHF.R.U32.HI R249, RZ, 0x2, R249 ;  /* 0x00000002fff97819 */ /* 0x000fc600000116f9 */
[----:B------:R1:W-:Y:S04]  /*e9c0*/  LDGSTS.E [R0+0x7c800], [R26.64], P2 ;  /* 0x7c8000001a007fae */ /* 0x0003e80009121844 */
[----:B------:R1:W-:Y:S04]  /*e9d0*/  LDGSTS.E [R0+0x7d000], [R24.64], P2 ;  /* 0x7d00000018007fae */ /* 0x0003e80009121844 */
[----:B------:R1:W-:Y:S04]  /*e9e0*/  LDGSTS.E [R0+0x7d800], [R22.64], P2 ;  /* 0x7d80000016007fae */ /* 0x0003e80009121844 */
[----:B------:R1:W-:Y:S01]  /*e9f0*/  LDGSTS.E [R0+0x7e000], [R20.64], P2 ;  /* 0x7e00000014007fae */ /* 0x0003e20009121844 */
[----:B------:R-:W-:-:S03]  /*ea00*/  LOP3.LUT R251, R251, R249, RZ, 0x3c, !PT ;  /* 0x000000f9fbfb7212 */ /* 0x000fc600078e3cff */
[----:B------:R1:W-:Y:S01]  /*ea10*/  LDGSTS.E [R0+0x7e800], [R6.64], P2 ;  /* 0x7e80000006007fae */ /* 0x0003e20009121844 */
[----:B------:R-:W-:-:S03]  /*ea20*/  LOP3.LUT R251, R251, 0x40, RZ, 0x3c, !PT ;  /* 0x00000040fbfb7812 */ /* 0x000fc600078e3cff */
[----:B------:R2:W-:Y:S04]  /*ea30*/  LDGSTS.E [R0+0x7f000], [R18.64], P2 ;  /* 0x7f00000012007fae */ /* 0x0005e80009121844 */
[----:B------:R4:W-:Y:S04]  /*ea40*/  LDGSTS.E [R0+0x7f800], [R14.64], P2 ;  /* 0x7f8000000e007fae */ /* 0x0009e80009121844 */
[----:B-1----:R-:W3:Y:S04]  /*ea50*/  LDL.LU.64 R6, [R1+0x228] ;  /* 0x0002280001067983 */ /* 0x002ee80000300a00 */
[----:B------:R-:W3:Y:S04]  /*ea60*/  LDL.LU.64 R248, [R1+0x238] ;  /* 0x0002380001f87983 */ /* 0x000ee80000300a00 */
[----:B------:R-:W-:Y:S04]  /*ea70*/  STL [R1+0x1c44], R2 ;  /* 0x001c440201007387 */ /* 0x000fe80000100800 */
[----:B------:R2:W-:Y:S04]  /*ea80*/  STL [R1+0x1c3c], R3 ;  /* 0x001c3c0301007387 */ /* 0x0005e80000100800 */
[----:B------:R-:W-:Y:S04]  /*ea90*/  STL [R1+0x1c40], R4 ;  /* 0x001c400401007387 */ /* 0x000fe80000100800 */
[----:B------:R3:W-:Y:S04]  /*eaa0*/  STL [R1+0x1c38], R5 ;  /* 0x001c380501007387 */ /* 0x0007e80000100800 */
[----:B----4-:R-:W4:Y:S04]  /*eab0*/  LDL.LU.64 R14, [R1+0x248] ;  /* 0x00024800010e7983 */ /* 0x010f280000300a00 */
[----:B------:R2:W-:Y:S04]  /*eac0*/  LDGSTS.E [R251+0x60400], [R2.64], P2 ;  /* 0x6040000002fb7fae */ /* 0x0005e80009121844 */
[----:B------:R3:W-:Y:S01]  /*ead0*/  LDGSTS.E [R251+0x60c00], [R4.64], P2 ;  /* 0x60c0000004fb7fae */ /* 0x0007e20009121844 */
[----:B--2---:R-:W-:-:S03]  /*eae0*/  IMAD.WIDE R2, R250, 0x4, R12 ;  /* 0x00000004fa027825 */ /* 0x004fc600078e020c */
[----:B------:R-:W2:Y:S01]  /*eaf0*/  LDL.LU.64 R12, [R1+0x258] ;  /* 0x00025800010c7983 */ /* 0x000ea20000300a00 */
[----:B---3--:R-:W-:-:S03]  /*eb00*/  IMAD.WIDE R4, R250, 0x4, R16 ;  /* 0x00000004fa047825 */ /* 0x008fc600078e0210 */
[----:B------:R-:W-:Y:S04]  /*eb10*/  STL [R1+0x1c34], R2 ;  /* 0x001c340201007387 */ /* 0x000fe80000100800 */
[----:B------:R1:W-:Y:S04]  /*eb20*/  STL [R1+0x1c2c], R3 ;  /* 0x001c2c0301007387 */ /* 0x0003e80000100800 */
[----:B------:R-:W-:Y:S04]  /*eb30*/  STL [R1+0x1c30], R4 ;  /* 0x001c300401007387 */ /* 0x000fe80000100800 */
[----:B------:R1:W-:Y:S04]  /*eb40*/  LDGSTS.E [R251+0x61400], [R2.64], P2 ;  /* 0x6140000002fb7fae */ /* 0x0003e80009121844 */
[----:B------:R3:W-:Y:S04]  /*eb50*/  STL [R1+0x1c28], R5 ;  /* 0x001c280501007387 */ /* 0x0007e80000100800 */
[----:B------:R-:W2:Y:S01]  /*eb60*/  LDL.LU.64 R16, [R1+0x270] ;  /* 0x0002700001107983 */ /* 0x000ea20000300a00 */
[----:B-1----:R-:W-:-:S03]  /*eb70*/  IMAD.WIDE R2, R250, 0x4, R10 ;  /* 0x00000004fa027825 */ /* 0x002fc600078e020a */
[----:B------:R3:W-:Y:S04]  /*eb80*/  LDGSTS.E [R251+0x61c00], [R4.64], P2 ;  /* 0x61c0000004fb7fae */ /* 0x0007e80009121844 */
[----:B------:R-:W2:Y:S04]  /*eb90*/  LDL.LU.64 R10, [R1+0x280] ;  /* 0x00028000010a7983 */ /* 0x000ea80000300a00 */
[----:B------:R-:W-:Y:S01]  /*eba0*/  STL [R1+0x1c24], R2 ;  /* 0x001c240201007387 */ /* 0x000fe20000100800 */
[----:B---3--:R-:W-:-:S03]  /*ebb0*/  IMAD.WIDE R4, R250, 0x4, R8 ;  /* 0x00000004fa047825 */ /* 0x008fc600078e0208 */
[----:B------:R1:W-:Y:S04]  /*ebc0*/  STL [R1+0x1c1c], R3 ;  /* 0x001c1c0301007387 */ /* 0x0003e80000100800 */
[----:B------:R-:W-:Y:S04]  /*ebd0*/  STL [R1+0x1c20], R4 ;  /* 0x001c200401007387 */ /* 0x000fe80000100800 */
[----:B------:R3:W-:Y:S04]  /*ebe0*/  STL [R1+0x1c18], R5 ;  /* 0x001c180501007387 */ /* 0x0007e80000100800 */
[----:B------:R-:W2:Y:S04]  /*ebf0*/  LDL.LU.64 R8, [R1+0x290] ;  /* 0x0002900001087983 */ /* 0x000ea80000300a00 */
[----:B------:R1:W-:Y:S04]  /*ec00*/  LDGSTS.E [R251+0x62400], [R2.64], P2 ;  /* 0x6240000002fb7fae */ /* 0x0003e80009121844 */
[----:B------:R3:W-:Y:S01]  /*ec10*/  LDGSTS.E [R251+0x62c00], [R4.64], P2 ;  /* 0x62c0000004fb7fae */ /* 0x0007e20009121844 */
[----:B-1----:R-:W-:-:S03]  /*ec20*/  IMAD.WIDE R2, R250, 0x4, R6 ;  /* 0x00000004fa027825 */ /* 0x002fc600078e0206 */
[----:B------:R-:W2:Y:S01]  /*ec30*/  LDL.LU.64 R6, [R1+0x2a0] ;  /* 0x0002a00001067983 */ /* 0x000ea20000300a00 */
[----:B---3--:R-:W-:-:S03]  /*ec40*/  IMAD.WIDE R4, R250, 0x4, R248 ;  /* 0x00000004fa047825 */ /* 0x008fc600078e02f8 */
[----:B------:R-:W-:Y:S04]  /*ec50*/  STL [R1+0x1c14], R2 ;  /* 0x001c140201007387 */ /* 0x000fe80000100800 */
[----:B------:R4:W-:Y:S04]  /*ec60*/  STL [R1+0x1c0c], R3 ;  /* 0x001c0c0301007387 */ /* 0x0009e80000100800 */
[----:B------:R-:W-:Y:S04]  /*ec70*/  STL [R1+0x1c10], R4 ;  /* 0x001c100401007387 */ /* 0x000fe80000100800 */
[----:B------:R-:W3:Y:S04]  /*ec80*/  LDL.LU.64 R248, [R1+0x2b0] ;  /* 0x0002b00001f87983 */ /* 0x000ee80000300a00 */
[----:B------:R4:W-:Y:S04]  /*ec90*/  LDGSTS.E [R251+0x63400], [R2.64], P2 ;  /* 0x6340000002fb7fae */ /* 0x0009e80009121844 */
[----:B------:R2:W-:Y:S04]  /*eca0*/  STL [R1+0x1c08], R5 ;  /* 0x001c080501007387 */ /* 0x0005e80000100800 */
[----:B------:R2:W-:Y:S01]  /*ecb0*/  LDGSTS.E [R251+0x63c00], [R4.64], P2 ;  /* 0x63c0000004fb7fae */ /* 0x0005e20009121844 */
[----:B----4-:R-:W-:-:S03]  /*ecc0*/  IMAD.WIDE R2, R250, 0x4, R14 ;  /* 0x00000004fa027825 */ /* 0x010fc600078e020e */
[----:B------:R-:W4:Y:S04]  /*ecd0*/  LDL.LU.64 R14, [R1+0x2c8] ;  /* 0x0002c800010e7983 */ /* 0x000f280000300a00 */
[----:B------:R-:W-:Y:S04]  /*ece0*/  STL [R1+0x1c04], R2 ;  /* 0x001c040201007387 */ /* 0x000fe80000100800 */
[----:B------:R1:W-:Y:S04]  /*ecf0*/  STL [R1+0x1bfc], R3 ;  /* 0x001bfc0301007387 */ /* 0x0003e80000100800 */
[----:B------:R1:W-:Y:S01]  /*ed00*/  LDGSTS.E [R251+0x64400], [R2.64], P2 ;  /* 0x6440000002fb7fae */ /* 0x0003e20009121844 */
[----:B--2---:R-:W-:-:S05]  /*ed10*/  IMAD.WIDE R4, R250, 0x4, R12 ;  /* 0x00000004fa047825 */ /* 0x004fca00078e020c */
[----:B------:R-:W-:Y:S04]  /*ed20*/  STL [R1+0x1c00], R4 ;  /* 0x001c000401007387 */ /* 0x000fe80000100800 */
[----:B------:R-:W2:Y:S04]  /*ed30*/  LDL.LU.64 R12, [R1+0x2d8] ;  /* 0x0002d800010c7983 */ /* 0x000ea80000300a00 */
[----:B------:R1:W-:Y:S04]  /*ed40*/  LDGSTS.E [R251+0x64c00], [R4.64], P2 ;  /* 0x64c0000004fb7fae */ /* 0x0003e80009121844 */
[----:B------:R1:W-:Y:S02]  /*ed50*/  STL [R1+0x1bf8], R5 ;  /* 0x001bf80501007387 */ /* 0x0003e40000100800 */
[----:B-1----:R-:W-:-:S02]  /*ed60*/  IMAD.WIDE R2, R250, 0x4, R16 ;  /* 0x00000004fa027825 */ /* 0x002fc400078e0210 */
[----:B------:R-:W2:Y:S04]  /*ed70*/  LDL.LU.64 R16, [R1+0x2e8] ;  /* 0x0002e80001107983 */ /* 0x000ea80000300a00 */
[----:B------:R-:W-:Y:S01]  /*ed80*/  STL [R1+0x1bf4], R2 ;  /* 0x001bf40201007387 */ /* 0x000fe20000100800 */
[----:B------:R-:W-:-:S03]  /*ed90*/  IMAD.WIDE R4, R250, 0x4, R10 ;  /* 0x00000004fa047825 */ /* 0x000fc600078e020a */
[----:B------:R1:W-:Y:S04]  /*eda0*/  STL [R1+0x1bec], R3 ;  /* 0x001bec0301007387 */ /* 0x0003e80000100800 */
[----:B------:R-:W-:Y:S04]  /*edb0*/  STL [R1+0x1bf0], R4 ;  /* 0x001bf00401007387 */ /* 0x000fe80000100800 */
[----:B------:R1:W-:Y:S04]  /*edc0*/  LDGSTS.E [R251+0x65400], [R2.64], P2 ;  /* 0x6540000002fb7fae */ /* 0x0003e80009121844 */
[----:B------:R-:W2:Y:S04]  /*edd0*/  LDL.LU.64 R10, [R1+0x2f8] ;  /* 0x0002f800010a7983 */ /* 0x000ea80000300a00 */
[----:B------:R1:W-:Y:S02]  /*ede0*/  STL [R1+0x1be8], R5 ;  /* 0x001be80501007387 */ /* 0x0003e40000100800 */
[----:B-1----:R-:W-:-:S02]  /*edf0*/  IMAD.WIDE R2, R250, 0x4, R8 ;  /* 0x00000004fa027825 */ /* 0x002fc400078e0208 */
[----:B------:R1:W-:Y:S04]  /*ee00*/  LDGSTS.E [R251+0x65c00], [R4.64], P2 ;  /* 0x65c0000004fb7fae */ /* 0x0003e80009121844 */
[----:B------:R-:W2:Y:S04]  /*ee10*/  LDL.LU.64 R8, [R1+0x308] ;  /* 0x0003080001087983 */ /* 0x000ea80000300a00 */
[----:B------:R-:W-:Y:S04]  /*ee20*/  STL [R1+0x1be4], R2 ;  /* 0x001be40201007387 */ /* 0x000fe80000100800 */
[----:B------:R3:W-:Y:S04]  /*ee30*/  STL [R1+0x1bdc], R3 ;  /* 0x001bdc0301007387 */ /* 0x0007e80000100800 */
[----:B------:R3:W-:Y:S01]  /*ee40*/  LDGSTS.E [R251+0x66400], [R2.64], P2 ;  /* 0x6640000002fb7fae */ /* 0x0007e20009121844 */
[----:B-1----:R-:W-:-:S05]  /*ee50*/  IMAD.WIDE R4, R250, 0x4, R6 ;  /* 0x00000004fa047825 */ /* 0x002fca00078e0206 */
[----:B------:R-:W-:Y:S04]  /*ee60*/  STL [R1+0x1be0], R4 ;  /* 0x001be00401007387 */ /* 0x000fe80000100800 */
[----:B------:R4:W-:Y:S04]  /*ee70*/  STL [R1+0x1bd8], R5 ;  /* 0x001bd80501007387 */ /* 0x0009e80000100800 */
[----:B------:R-:W2:Y:S01]  /*ee80*/  LDL.LU.64 R6, [R1+0x320] ;  /* 0x0003200001067983 */ /* 0x000ea20000300a00 */
[----:B---3--:R-:W-:-:S03]  /*ee90*/  IMAD.WIDE R2, R250, 0x4, R248 ;  /* 0x00000004fa027825 */ /* 0x008fc600078e02f8 */
[----:B------:R4:W-:Y:S04]  /*eea0*/  LDGSTS.E [R251+0x66c00], [R4.64], P2 ;  /* 0x66c0000004fb7fae */ /* 0x0009e80009121844 */
[----:B------:R-:W3:Y:S04]  /*eeb0*/  LDL.LU.64 R248, [R1+0x330] ;  /* 0x0003300001f87983 */ /* 0x000ee80000300a00 */
[----:B------:R-:W-:Y:S04]  /*eec0*/  STL [R1+0x1bd4], R2 ;  /* 0x001bd40201007387 */ /* 0x000fe80000100800 */
[----:B------:R2:W-:Y:S04]  /*eed0*/  STL [R1+0x1bcc], R3 ;  /* 0x001bcc0301007387 */ /* 0x0005e80000100800 */
[----:B------:R2:W-:Y:S01]  /*eee0*/  LDGSTS.E [R251+0x67400], [R2.64], P2 ;  /* 0x6740000002fb7fae */ /* 0x0005e20009121844 */
[----:B----4-:R-:W-:-:S05]  /*eef0*/  IMAD.WIDE R4, R250, 0x4, R14 ;  /* 0x00000004fa047825 */ /* 0x010fca00078e020e */
[----:B------:R-:W-:Y:S04]  /*ef00*/  STL [R1+0x1bd0], R4 ;  /* 0x001bd00401007387 */ /* 0x000fe80000100800 */
[----:B------:R1:W-:Y:S04]  /*ef10*/  STL [R1+0x1bc8], R5 ;  /* 0x001bc80501007387 */ /* 0x0003e80000100800 */
[----:B------:R-:W4:Y:S04]  /*ef20*/  LDL.LU.64 R14, [R1+0x340] ;  /* 0x00034000010e7983 */ /* 0x000f280000300a00 */
[----:B------:R1:W-:Y:S01]  /*ef30*/  LDGSTS.E [R251+0x67c00], [R4.64], P2 ;  /* 0x67c0000004fb7fae */ /* 0x0003e20009121844 */
[----:B--2---:R-:W-:-:S03]  /*ef40*/  IMAD.WIDE R2, R250, 0x4, R12 ;  /* 0x00000004fa027825 */ /* 0x004fc600078e020c */
[----:B------:R-:W2:Y:S04]  /*ef50*/  LDL.LU.64 R12, [R1+0x350] ;  /* 0x00035000010c7983 */ /* 0x000ea80000300a00 */
[----:B------:R-:W-:Y:S04]  /*ef60*/  STL [R1+0x1bc4], R2 ;  /* 0x001bc40201007387 */ /* 0x000fe80000100800 */
[----:B------:R1:W-:Y:S04]  /*ef70*/  STL [R1+0x1bbc], R3 ;  /* 0x001bbc0301007387 */ /* 0x0003e80000100800 */
[----:B------:R1:W-:Y:S02]  /*ef80*/  LDGSTS.E [R251+0x68400], [R2.64], P2 ;  /* 0x6840000002fb7fae */ /* 0x0003e40009121844 */
[----:B-1----:R-:W-:-:S05]  /*ef90*/  IMAD.WIDE R4, R250, 0x4, R16 ;  /* 0x00000004fa047825 */ /* 0x002fca00078e0210 */
[----:B------:R-:W-:Y:S04]  /*efa0*/  STL [R1+0x1bc0], R4 ;  /* 0x001bc00401007387 */ /* 0x000fe80000100800 */
[----:B------:R1:W-:Y:S04]  /*efb0*/  STL [R1+0x1bb8], R5 ;  /* 0x001bb80501007387 */ /* 0x0003e80000100800 */
[----:B------:R1:W-:Y:S04]  /*efc0*/  LDGSTS.E [R251+0x68c00], [R4.64], P2 ;  /* 0x68c0000004fb7fae */ /* 0x0003e80009121844 */
[----:B------:R-:W2:Y:S01]  /*efd0*/  LDL.LU.64 R18, [R1+0x368] ;  /* 0x0003680001127983 */ /* 0x000ea20000300a00 */
[----:B------:R-:W-:-:S03]  /*efe0*/  IMAD.WIDE R2, R250, 0x4, R10 ;  /* 0x00000004fa027825 */ /* 0x000fc600078e020a */
[----:B------:R-:W2:Y:S04]  /*eff0*/  LDL.LU.64 R16, [R1+0x378] ;  /* 0x0003780001107983 */ /* 0x000ea80000300a00 */
[----:B------:R-:W-:Y:S04]  /*f000*/  STL [R1+0x1bb4], R2 ;  /* 0x001bb40201007387 */ /* 0x000fe80000100800 */
[----:B------:R1:W-:Y:S02]  /*f010*/  STL [R1+0x1bac], R3 ;  /* 0x001bac0301007387 */ /* 0x0003e40000100800 */
[----:B-1----:R-:W-:-:S02]  /*f020*/  IMAD.WIDE R4, R250, 0x4, R8 ;  /* 0x00000004fa047825 */ /* 0x002fc400078e0208 */
[----:B------:R1:W-:Y:S04]  /*f030*/  LDGSTS.E [R251+0x69400], [R2.64], P2 ;  /* 0x6940000002fb7fae */ /* 0x0003e80009121844 */
[----:B------:R-:W-:Y:S04]  /*f040*/  STL [R1+0x1bb0], R4 ;  /* 0x001bb00401007387 */ /* 0x000fe80000100800 */
[----:B------:R-:W2:Y:S04]  /*f050*/  LDL.LU.64 R10, [R1+0x388] ;  /* 0x00038800010a7983 */ /* 0x000ea80000300a00 */
[----:B------:R-:W2:Y:S04]  /*f060*/  LDL.LU.64 R8, [R1+0x398] ;  /* 0x0003980001087983 */ /* 0x000ea80000300a00 */
[----:B------:R3:W-:Y:S04]  /*f070*/  LDGSTS.E [R251+0x69c00], [R4.64], P2 ;  /* 0x69c0000004fb7fae */ /* 0x0007e80009121844 */
[----:B------:R3:W-:Y:S01]  /*f080*/  STL [R1+0x1ba8], R5 ;  /* 0x001ba80501007387 */ /* 0x0007e20000100800 */
[----:B-1----:R-:W-:-:S05]  /*f090*/  IMAD.WIDE R2, R250, 0x4, R6 ;  /* 0x00000004fa027825 */ /* 0x002fca00078e0206 */
[----:B------:R-:W-:Y:S01]  /*f0a0*/  STL [R1+0x1ba4], R2 ;  /* 0x001ba40201007387 */ /* 0x000fe20000100800 */
[----:B---3--:R-:W-:-:S03]  /*f0b0*/  IMAD.WIDE R4, R250, 0x4, R248 ;  /* 0x00000004fa047825 */ /* 0x008fc600078e02f8 */
[----:B------:R4:W-:Y:S04]  /*f0c0*/  STL [R1+0x1b9c], R3 ;  /* 0x001b9c0301007387 */ /* 0x0009e80000100800 */
[----:B------:R-:W-:Y:S04]  /*f0d0*/  STL [R1+0x1ba0], R4 ;  /* 0x001ba00401007387 */ /* 0x000fe80000100800 */
[----:B------:R-:W3:Y:S04]  /*f0e0*/  LDL.LU.64 R6, [R1+0x3b0] ;  /* 0x0003b00001067983 */ /* 0x000ee80000300a00 */
[----:B------:R-:W3:Y:S04]  /*f0f0*/  LDL.LU.64 R248, [R1+0x3c0] ;  /* 0x0003c00001f87983 */ /* 0x000ee80000300a00 */
[----:B------:R4:W-:Y:S04]  /*f100*/  LDGSTS.E [R251+0x6a400], [R2.64], P2 ;  /* 0x6a40000002fb7fae */ /* 0x0009e80009121844 */
[----:B------:R2:W-:Y:S04]  /*f110*/  LDGSTS.E [R251+0x6ac00], [R4.64], P2 ;  /* 0x6ac0000004fb7fae */ /* 0x0005e80009121844 */
[----:B------:R2:W-:Y:S01]  /*f120*/  STL [R1+0x1b98], R5 ;  /* 0x001b980501007387 */ /* 0x0005e20000100800 */
[----:B----4-:R-:W-:-:S05]  /*f130*/  IMAD.WIDE R2, R250, 0x4, R14 ;  /* 0x00000004fa027825 */ /* 0x010fca00078e020e */
[----:B------:R-:W-:Y:S04]  /*f140*/  STL [R1+0x1b94], R2 ;  /* 0x001b940201007387 */ /* 0x000fe80000100800 */
[----:B------:R1:W-:Y:S04]  /*f150*/  STL [R1+0x1b8c], R3 ;  /* 0x001b8c0301007387 */ /* 0x0003e80000100800 */
[----:B------:R1:W-:Y:S01]  /*f160*/  LDGSTS.E [R251+0x6b400], [R2.64], P2 ;  /* 0x6b40000002fb7fae */ /* 0x0003e20009121844 */
[----:B--2---:R-:W-:-:S05]  /*f170*/  IMAD.WIDE R4, R250, 0x4, R12 ;  /* 0x00000004fa047825 */ /* 0x004fca00078e020c */
[----:B------:R-:W-:Y:S04]  /*f180*/  STL [R1+0x1b90], R4 ;  /* 0x001b900401007387 */ /* 0x000fe80000100800 */
[----:B------:R-:W2:Y:S04]  /*f190*/  LDL.LU.64 R14, [R1+0x3d0] ;  /* 0x0003d000010e7983 */ /* 0x000ea80000300a00 */
[----:B------:R4:W-:Y:S04]  /*f1a0*/  STL [R1+0x1b88], R5 ;  /* 0x001b880501007387 */ /* 0x0009e80000100800 */
[----:B------:R-:W2:Y:S04]  /*f1b0*/  LDL.LU.64 R12, [R1+0x3d8] ;  /* 0x0003d800010c7983 */ /* 0x000ea80000300a00 */
[----:B------:R4:W-:Y:S01]  /*f1c0*/  LDGSTS.E [R251+0x6bc00], [R4.64], P2 ;  /* 0x6bc0000004fb7fae */ /* 0x0009e20009121844 */
[----:B-1----:R-:W-:-:S04]  /*f1d0*/  IMAD.WIDE R2, R250, 0x4, R18 ;  /* 0x00000004fa027825 */ /* 0x002fc800078e0212 */
[C---:B----4-:R-:W-:Y:S01]  /*f1e0*/  IMAD.WIDE R4, R250.reuse, 0x4, R16 ;  /* 0x00000004fa047825 */ /* 0x050fe200078e0210 */
[----:B------:R-:W-:Y:S04]  /*f1f0*/  STL [R1+0x1b84], R2 ;  /* 0x001b840201007387 */ /* 0x000fe80000100800 */
[----:B------:R1:W-:Y:S04]  /*f200*/  LDGSTS.E [R251+0x6c400], [R2.64], P2 ;  /* 0x6c40000002fb7fae */ /* 0x0003e80009121844 */
[----:B------:R1:W-:Y:S04]  /*f210*/  STL [R1+0x1b7c], R3 ;  /* 0x001b7c0301007387 */ /* 0x0003e80000100800 */
[----:B------:R-:W-:Y:S04]  /*f220*/  STL [R1+0x1b80], R4 ;  /* 0x001b800401007387 */ /* 0x000fe80000100800 */
[----:B------:R4:W-:Y:S01]  /*f230*/  STL [R1+0x1b78], R5 ;  /* 0x001b780501007387 */ /* 0x0009e20000100800 */
[----:B-1----:R-:W-:-:S03]  /*f240*/  IMAD.WIDE R2, R250, 0x4, R10 ;  /* 0x00000004fa027825 */ /* 0x002fc600078e020a */
[----:B------:R4:W-:Y:S04]  /*f250*/  LDGSTS.E [R251+0x6cc00], [R4.64], P2 ;  /* 0x6cc0000004fb7fae */ /* 0x0009e80009121844 */
[----:B------:R-:W-:Y:S04]  /*f260*/  STL [R1+0x1b74], R2 ;  /* 0x001b740201007387 */ /* 0x000fe80000100800 */
[----:B------:R3:W-:Y:S04]  /*f270*/  STL [R1+0x1b6c], R3 ;  /* 0x001b6c0301007387 */ /* 0x0007e80000100800 */
[----:B------:R-:W2:Y:S01]  /*f280*/  LDL.LU.64 R10, [R1+0x4d8] ;  /* 0x0004d800010a7983 */ /* 0x000ea20000300a00 */
[----:B----4-:R-:W-:-:S03]  /*f290*/  IMAD.WIDE R4, R250, 0x4, R8 ;  /* 0x00000004fa047825 */ /* 0x010fc600078e0208 */
[----:B------:R3:W-:Y:S04]  /*f2a0*/  LDGSTS.E [R251+0x6d400], [R2.64], P2 ;  /* 0x6d40000002fb7fae */ /* 0x0007e80009121844 */
[----:B------:R-:W-:Y:S04]  /*f2b0*/  STL [R1+0x1b70], R4 ;  /* 0x001b700401007387 */ /* 0x000fe80000100800 */
[----:B------:R1:W-:Y:S04]  /*f2c0*/  STL [R1+0x1b68], R5 ;  /* 0x001b680501007387 */ /* 0x0003e80000100800 */
[----:B------:R-:W4:Y:S04]  /*f2d0*/  LDL.LU.64 R8, [R1+0x4d0] ;  /* 0x0004d00001087983 */ /* 0x000f280000300a00 */
[----:B------:R1:W-:Y:S01]  /*f2e0*/  LDGSTS.E [R251+0x6dc00], [R4.64], P2 ;  /* 0x6dc0000004fb7fae */ /* 0x0003e20009121844 */
[----:B---3--:R-:W-:-:S03]  /*f2f0*/  IMAD.WIDE R2, R250, 0x4, R6 ;  /* 0x00000004fa027825 */ /* 0x008fc600078e0206 */
[----:B------:R-:W3:Y:S04]  /*f300*/  LDL.LU.64 R6, [R1+0x3b8] ;  /* 0x0003b80001067983 */ /* 0x000ee80000300a00 */
[----:B------:R-:W-:Y:S01]  /*f310*/  STL [R1+0x1b64], R2 ;  /* 0x001b640201007387 */ /* 0x000fe20000100800 */
[----:B-1----:R-:W-:-:S03]  /*f320*/  IMAD.WIDE R4, R250, 0x4, R248 ;  /* 0x00000004fa047825 */ /* 0x002fc600078e02f8 */
[----:B------:R2:W-:Y:S04]  /*f330*/  STL [R1+0x1b5c], R3 ;  /* 0x001b5c0301007387 */ /* 0x0005e80000100800 */
[----:B------:R-:W3:Y:S04]  /*f340*/  LDL.LU.64 R248, [R1+0x390] ;  /* 0x0003900001f87983 */ /* 0x000ee80000300a00 */
[----:B------:R-:W-:Y:S04]  /*f350*/  STL [R1+0x1b60], R4 ;  /* 0x001b600401007387 */ /* 0x000fe80000100800 */
[----:B------:R1:W-:Y:S04]  /*f360*/  STL [R1+0x1b58], R5 ;  /* 0x001b580501007387 */ /* 0x0003e80000100800 */
[----:B------:R-:W3:Y:S04]  /*f370*/  LDL.LU.64 R34, [R1+0x370] ;  /* 0x0003700001227983 */ /* 0x000ee80000300a00 */
[----:B------:R-:W3:Y:S04]  /*f380*/  LDL.LU.64 R32, [R1+0x348] ;  /* 0x0003480001207983 */ /* 0x000ee80000300a00 */
[----:B------:R2:W-:Y:S04]  /*f390*/  LDGSTS.E [R251+0x6e400], [R2.64], P2 ;  /* 0x6e40000002fb7fae */ /* 0x0005e80009121844 */
[----:B------:R-:W3:Y:S04]  /*f3a0*/  LDL.LU.64 R30, [R1+0x328] ;  /* 0x00032800011e7983 */ /* 0x000ee80000300a00 */
[----:B------:R1:W-:Y:S01]  /*f3b0*/  LDGSTS.E [R251+0x6ec00], [R4.64], P2 ;  /* 0x6ec0000004fb7fae */ /* 0x0003e20009121844 */
[----:B--2---:R-:W-:-:S05]  /*f3c0*/  IMAD.WIDE R2, R250, 0x4, R14 ;  /* 0x00000004fa027825 */ /* 0x004fca00078e020e */
[----:B------:R-:W-:Y:S04]  /*f3d0*/  STL [R1+0x1b54], R2 ;  /* 0x001b540201007387 */ /* 0x000fe80000100800 */
[----:B------:R-:W2:Y:S04]  /*f3e0*/  LDL.LU.64 R28, [R1+0x300] ;  /* 0x00030000011c7983 */ /* 0x000ea80000300a00 */
[----:B------:R-:W-:Y:S04]  /*f3f0*/  STL [R1+0x1b4c], R3 ;  /* 0x001b4c0301007387 */ /* 0x000fe80000100800 */
[----:B------:R-:W2:Y:S01]  /*f400*/  LDL.LU.64 R26, [R1+0x2e0] ;  /* 0x0002e000011a7983 */ /* 0x000ea20000300a00 */
[----:B-1----:R-:W-:-:S03]  /*f410*/  IMAD.WIDE R4, R250, 0x4, R12 ;  /* 0x00000004fa047825 */ /* 0x002fc600078e020c */
[----:B------:R-:W2:Y:S04]  /*f420*/  LDL.LU.64 R24, [R1+0x2b8] ;  /* 0x0002b80001187983 */ /* 0x000ea80000300a00 */
[----:B------:R-:W-:Y:S04]  /*f430*/  STL [R1+0x1b50], R4 ;  /* 0x001b500401007387 */ /* 0x000fe80000100800 */
[----:B------:R-:W2:Y:S04]  /*f440*/  LDL.LU.64 R22, [R1+0x298] ;  /* 0x0002980001167983 */ /* 0x000ea80000300a00 */
[----:B------:R-:W-:Y:S04]  /*f450*/  STL [R1+0x1b48], R5 ;  /* 0x001b480501007387 */ /* 0x000fe80000100800 */
[----:B------:R-:W2:Y:S04]  /*f460*/  LDL.LU.64 R20, [R1+0x278] ;  /* 0x0002780001147983 */ /* 0x000ea80000300a00 */
[----:B------:R1:W-:Y:S04]  /*f470*/  LDGSTS.E [R251+0x6f400], [R2.64], P2 ;  /* 0x6f40000002fb7fae */ /* 0x0003e80009121844 */
[----:B------:R1:W-:Y:S04]  /*f480*/  LDGSTS.E [R251+0x6fc00], [R4.64], P2 ;  /* 0x6fc0000004fb7fae */ /* 0x0003e80009121844 */
[----:B------:R-:W-:Y:S04]  /*f490*/  STL [R1+0x1b44], R10 ;  /* 0x001b440a01007387 */ /* 0x000fe80000100800 */
[----:B------:R-:W2:Y:S01]  /*f4a0*/  LDL.LU.64 R18, [R1+0x250] ;  /* 0x0002500001127983 */ /* 0x000ea20000300a00 */
[----:B------:R-:W-:-:S03]  /*f4b0*/  IMAD.MOV.U32 R0, RZ, RZ, R11 ;  /* 0x000000ffff007224 */ /* 0x000fc600078e000b */
[----:B------:R-:W2:Y:S04]  /*f4c0*/  LDL.LU.64 R16, [R1+0x230] ;  /* 0x0002300001107983 */ /* 0x000ea80000300a00 */
[----:B------:R1:W-:Y:S04]  /*f4d0*/  STL [R1+0x1b3c], R0 ;  /* 0x001b3c0001007387 */ /* 0x0003e80000100800 */
[----:B----4-:R-:W-:Y:S04]  /*f4e0*/  STL [R1+0x1b40], R8 ;  /* 0x001b400801007387 */ /* 0x010fe80000100800 */
[----:B------:R-:W4:Y:S01]  /*f4f0*/  LDL.LU.64 R14, [R1+0x208] ;  /* 0x00020800010e7983 */ /* 0x000f220000300a00 */
[----:B-1----:R-:W-:-:S03]  /*f500*/  IMAD.MOV.U32 R0, RZ, RZ, R9 ;  /* 0x000000ffff007224 */ /* 0x002fc600078e0009 */
[----:B------:R-:W4:Y:S04]  /*f510*/  LDL.LU.64 R12, [R1+0x1e8] ;  /* 0x0001e800010c7983 */ /* 0x000f280000300a00 */
[----:B------:R1:W-:Y:S04]  /*f520*/  STL [R1+0x1b34], R0 ;  /* 0x001b340001007387 */ /* 0x0003e80000100800 */
[----:B---3--:R3:W-:Y:S04]  /*f530*/  STL [R1+0x1b38], R6 ;  /* 0x001b380601007387 */ /* 0x0087e80000100800 */
[----:B------:R-:W4:Y:S01]  /*f540*/  LDL.LU.64 R10, [R1+0x1c8] ;  /* 0x0001c800010a7983 */ /* 0x000f220000300a00 */
[----:B-1----:R-:W-:-:S03]  /*f550*/  IMAD.MOV.U32 R0, RZ, RZ, R7 ;  /* 0x000000ffff007224 */ /* 0x002fc600078e0007 */
[----:B------:R-:W4:Y:S04]  /*f560*/  LDL.LU.64 R8, [R1+0x1a0] ;  /* 0x0001a00001087983 */ /* 0x000f280000300a00 */
[----:B------:R1:W-:Y:S04]  /*f570*/  STL [R1+0x1b2c], R0 ;  /* 0x001b2c0001007387 */ /* 0x0003e80000100800 */
[----:B------:R3:W-:Y:S04]  /*f580*/  STL [R1+0x1b30], R248 ;  /* 0x001b30f801007387 */ /* 0x0007e80000100800 */
[----:B---3--:R-:W3:Y:S01]  /*f590*/  LDL.LU.64 R6, [R1+0x180] ;  /* 0x0001800001067983 */ /* 0x008ee20000300a00 */
[----:B-1----:R-:W-:-:S03]  /*f5a0*/  IMAD.MOV.U32 R0, RZ, RZ, R249 ;  /* 0x000000ffff007224 */ /* 0x002fc600078e00f9 */
[----:B------:R-:W3:Y:S04]  /*f5b0*/  LDL.LU.64 R248, [R1+0x150] ;  /* 0x0001500001f87983 */ /* 0x000ee80000300a00 */
[----:B------:R1:W-:Y:S04]  /*f5c0*/  STL [R1+0x1b24], R0 ;  /* 0x001b240001007387 */ /* 0x0003e80000100800 */
[----:B------:R-:W-:Y:S01]  /*f5d0*/  STL [R1+0x1b28], R34 ;  /* 0x001b282201007387 */ /* 0x000fe20000100800 */
[----:B-1----:R-:W-:-:S03]  /*f5e0*/  IMAD.MOV.U32 R0, RZ, RZ, R35 ;  /* 0x000000ffff007224 */ /* 0x002fc600078e0023 */
[----:B------:R-:W-:Y:S04]  /*f5f0*/  STL [R1+0x1b20], R32 ;  /* 0x001b202001007387 */ /* 0x000fe80000100800 */
[----:B------:R1:W-:Y:S04]  /*f600*/  STL [R1+0x1b1c], R0 ;  /* 0x001b1c0001007387 */ /* 0x0003e80000100800 */
[----:B------:R-:W-:Y:S01]  /*f610*/  STL [R1+0x1b18], R30 ;  /* 0x001b181e01007387 */ /* 0x000fe20000100800 */
[----:B-1----:R-:W-:-:S05]  /*f620*/  IMAD.MOV.U32 R0, RZ, RZ, R33 ;  /* 0x000000ffff007224 */ /* 0x002fca00078e0021 */
[----:B------:R1:W-:Y:S02]  /*f630*/  STL [R1+0x1b14], R0 ;  /* 0x001b140001007387 */ /* 0x0003e40000100800 */
[----:B-1----:R-:W-:Y:S02]  /*f640*/  IMAD.MOV.U32 R0, RZ, RZ, R31 ;  /* 0x000000ffff007224 */ /* 0x002fe400078e001f */
[----:B--2---:R-:W-:Y:S04]  /*f650*/  STL [R1+0x1b10], R28 ;  /* 0x001b101c01007387 */ /* 0x004fe80000100800 */
[----:B------:R1:W-:Y:S04]  /*f660*/  STL [R1+0x1b0c], R0 ;  /* 0x001b0c0001007387 */ /* 0x0003e80000100800 */
[----:B------:R-:W-:Y:S01]  /*f670*/  STL [R1+0x1b08], R26 ;  /* 0x001b081a01007387 */ /* 0x000fe20000100800 */
[----:B-1----:R-:W-:-:S05]  /*f680*/  IMAD.MOV.U32 R0, RZ, RZ, R29 ;  /* 0x000000ffff007224 */ /* 0x002fca00078e001d */
        /* <DEDUP_REMOVED lines=16> */
[----:B----4-:R-:W-:Y:S01]  /*f790*/  STL [R1+0x1ad8], R14 ;  /* 0x001ad80e01007387 */ /* 0x010fe20000100800 */
        /* <DEDUP_REMOVED lines=11> */
[----:B---3--:R-:W-:Y:S01]  /*f850*/  STL [R1+0x1ab8], R6 ;  /* 0x001ab80601007387 */ /* 0x008fe20000100800 */
        /* <DEDUP_REMOVED lines=8> */
[----:B------:R-:W-:Y:S04]  /*f8e0*/  STL [R1+0x1a9c], R67 ;  /* 0x001a9c4301007387 */ /* 0x000fe80000100800 */
        /* <DEDUP_REMOVED lines=72> */
[----:B------:R-:W2:Y:S04]  /*fd70*/  LDL.LU.64 R248, [R1+0x3a8] ;  /* 0x0003a80001f87983 */ /* 0x000ea80000300a00 */
[----:B------:R-:W-:Y:S04]  /*fd80*/  STL [R1+0x1980], R214 ;  /* 0x001980d601007387 */ /* 0x000fe80000100800 */
[----:B------:R-:W-:Y:S04]  /*fd90*/  STL [R1+0x1974], R215 ;  /* 0x001974d701007387 */ /* 0x000fe80000100800 */
[----:B------:R-:W-:Y:S04]  /*fda0*/  STL [R1+0x1978], R218 ;  /* 0x001978da01007387 */ /* 0x000fe80000100800 */
[----:B------:R-:W3:Y:S04]  /*fdb0*/  LDL.LU.64 R34, [R1+0x380] ;  /* 0x0003800001227983 */ /* 0x000ee80000300a00 */
        /* <DEDUP_REMOVED lines=26> */
[----:B--2---:R2:W-:Y:S04]  /*ff60*/  STL [R1+0x193c], R248 ;  /* 0x00193cf801007387 */ /* 0x0045e80000100800 */
[----:B------:R-:W4:Y:S01]  /*ff70*/  LDL.LU.64 R6, [R1+0x190] ;  /* 0x0001900001067983 */ /* 0x000f220000300a00 */
[----:B-1----:R-:W-:-:S03]  /*ff80*/  IMAD.MOV.U32 R0, RZ, RZ, R249 ;  /* 0x000000ffff007224 */ /* 0x002fc600078e00f9 */
[----:B--2---:R-:W2:Y:S04]  /*ff90*/  LDL.LU.64 R248, [R1+0x170] ;  /* 0x0001700001f87983 */ /* 0x004ea80000300a00 */
[----:B------:R1:W-:Y:S04]  /*ffa0*/  STL [R1+0x1934], R0 ;  /* 0x0019340001007387 */ /* 0x0003e80000100800 */
[----:B---3--:R-:W-:Y:S01]  /*ffb0*/  STL [R1+0x1938], R34 ;  /* 0x0019382201007387 */ /* 0x008fe20000100800 */
[----:B-1----:R-:W-:-:S03]  /*ffc0*/  IMAD.MOV.U32 R0, RZ, RZ, R35 ;  /* 0x000000ffff007224 */ /* 0x002fc600078e0023 */
[----:B------:R-:W-:Y:S04]  /*ffd0*/  STL [R1+0x1930], R32 ;  /* 0x0019302001007387 */ /* 0x000fe80000100800 */
        /* <DEDUP_REMOVED lines=36> */
[----:B------:R1:W-:Y:S02]  /*10220*/  STL [R1+0x18cc], R0 ;  /* 0x0018cc0001007387 */ /* 0x0003e40000100800 */
[----:B-1----:R-:W-:Y:S02]  /*10230*/  IMAD.MOV.U32 R0, RZ, RZ, R9 ;  /* 0x000000ffff007224 */ /* 0x002fe400078e0009 */
[----:B----4-:R-:W-:Y:S04]  /*10240*/  STL [R1+0x18c4], R6 ;  /* 0x0018c40601007387 */ /* 0x010fe80000100800 */
[----:B------:R1:W-:Y:S04]  /*10250*/  STL [R1+0x18c8], R0 ;  /* 0x0018c80001007387 */ /* 0x0003e80000100800 */
[----:B--2---:R-:W-:Y:S01]  /*10260*/  STL [R1+0x18c0], R248 ;  /* 0x0018c0f801007387 */ /* 0x004fe20000100800 */
[----:B-1----:R-:W-:-:S05]  /*10270*/  IMAD.MOV.U32 R0, RZ, RZ, R7 ;  /* 0x000000ffff007224 */ /* 0x002fca00078e0007 */
[----:B------:R1:W-:Y:S04]  /*10280*/  STL [R1+0x18bc], R0 ;  /* 0x0018bc0001007387 */ /* 0x0003e80000100800 */
[----:B------:R-:W-:Y:S01]  /*10290*/  STL [R1+0x18b8], R242 ;  /* 0x0018b8f201007387 */ /* 0x000fe20000100800 */
[----:B-1----:R-:W-:-:S05]  /*102a0*/  IMAD.MOV.U32 R0, RZ, RZ, R249 ;  /* 0x000000ffff007224 */ /* 0x002fca00078e00f9 */
[----:B------:R1:W-:Y:S02]  /*102b0*/  STL [R1+0x18b4], R0 ;  /* 0x0018b40001007387 */ /* 0x0003e40000100800 */
[----:B-1----:R-:W-:Y:S02]  /*102c0*/  IMAD.MOV.U32 R0, RZ, RZ, R243 ;  /* 0x000000ffff007224 */ /* 0x002fe400078e00f3 */
[----:B------:R-:W2:Y:S04]  /*102d0*/  LDL.LU.64 R242, [R1+0x1d88] ;  /* 0x001d880001f27983 */ /* 0x000ea80000300a00 */
        /* <DEDUP_REMOVED lines=56> */
[----:B------:R-:W3:Y:S04]  /*10660*/  LDL.LU.64 R26, [R1+0x3e0] ;  /* 0x0003e000011a7983 */ /* 0x000ee80000300a00 */
[----:B------:R-:W4:Y:S04]  /*10670*/  LDL.LU.64 R24, [R1+0x3e8] ;  /* 0x0003e80001187983 */ /* 0x000f280000300a00 */
[----:B------:R-:W2:Y:S04]  /*10680*/  LDL.LU.64 R8, [R1+0x3f8] ;  /* 0x0003f80001087983 */ /* 0x000ea80000300a00 */
[----:B------:R-:W-:Y:S04]  /*10690*/  STL [R1+0x17cc], R177 ;  /* 0x0017ccb101007387 */ /* 0x000fe80000100800 */
[----:B------:R-:W2:Y:S04]  /*106a0*/  LDL.LU.64 R22, [R1+0x400] ;  /* 0x0004000001167983 */ /* 0x000ea80000300a00 */
[----:B------:R-:W-:Y:S04]  /*106b0*/  STL [R1+0x17d0], R180 ;  /* 0x0017d0b401007387 */ /* 0x000fe80000100800 */
[----:B------:R-:W2:Y:S04]  /*106c0*/  LDL.LU.64 R6, [R1+0x410] ;  /* 0x0004100001067983 */ /* 0x000ea80000300a00 */
[----:B------:R-:W-:Y:S04]  /*106d0*/  STL [R1+0x17c8], R181 ;  /* 0x0017c8b501007387 */ /* 0x000fe80000100800 */
[----:B------:R-:W-:Y:S04]  /*106e0*/  STL [R1+0x17c4], R184 ;  /* 0x0017c4b801007387 */ /* 0x000fe80000100800 */
[----:B------:R-:W2:Y:S04]  /*106f0*/  LDL.LU.64 R248, [R1+0x418] ;  /* 0x0004180001f87983 */ /* 0x000ea80000300a00 */
[----:B------:R-:W-:Y:S04]  /*10700*/  STL [R1+0x17bc], R185 ;  /* 0x0017bcb901007387 */ /* 0x000fe80000100800 */
[----:B------:R-:W-:Y:S04]  /*10710*/  STL [R1+0x17c0], R188 ;  /* 0x0017c0bc01007387 */ /* 0x000fe80000100800 */
[----:B------:R-:W2:Y:S04]  /*10720*/  LDL.LU.64 R20, [R1+0x428] ;  /* 0x0004280001147983 */ /* 0x000ea80000300a00 */
[----:B------:R-:W-:Y:S04]  /*10730*/  STL [R1+0x17b4], R189 ;  /* 0x0017b4bd01007387 */ /* 0x000fe80000100800 */
[----:B------:R-:W2:Y:S04]  /*10740*/  LDL.LU.64 R18, [R1+0x430] ;  /* 0x0004300001127983 */ /* 0x000ea80000300a00 */
[----:B------:R-:W-:Y:S04]  /*10750*/  STL [R1+0x17b8], R192 ;  /* 0x0017b8c001007387 */ /* 0x000fe80000100800 */
[----:B------:R-:W-:Y:S04]  /*10760*/  STL [R1+0x17ac], R193 ;  /* 0x0017acc101007387 */ /* 0x000fe80000100800 */
        /* <DEDUP_REMOVED lines=13> */
[----:B------:R-:W2:Y:S01]  /*10840*/  LDL.LU.64 R10, [R1+0x450] ;  /* 0x00045000010a7983 */ /* 0x000ea20000300a00 */
[----:B---3--:R-:W-:-:S04]  /*10850*/  IMAD.WIDE R64, R250, 0x4, R26 ;  /* 0x00000004fa407825 */ /* 0x008fc800078e021a */
[C---:B----4-:R-:W-:Y:S01]  /*10860*/  IMAD.WIDE R62, R250.reuse, 0x4, R24 ;  /* 0x00000004fa3e7825 */ /* 0x050fe200078e0218 */
[----:B------:R1:W-:Y:S03]  /*10870*/  LDGSTS.E [R251+0x70400], [R64.64], P2 ;  /* 0x7040000040fb7fae */ /* 0x0003e60009121844 */
[C---:B--2---:R-:W-:Y:S01]  /*10880*/  IMAD.WIDE R60, R250.reuse, 0x4, R8 ;  /* 0x00000004fa3c7825 */ /* 0x044fe200078e0208 */
[----:B------:R1:W-:Y:S04]  /*10890*/  LDGSTS.E [R251+0x70c00], [R62.64], P2 ;  /* 0x70c000003efb7fae */ /* 0x0003e80009121844 */
[----:B------:R-:W2:Y:S04]  /*108a0*/  LDL.LU.64 R8, [R1+0x460] ;  /* 0x0004600001087983 */ /* 0x000ea80000300a00 */
[----:B------:R-:W-:Y:S01]  /*108b0*/  STL.64 [R1+0x1638], R64 ;  /* 0x0016384001007387 */ /* 0x000fe20000100a00 */
[----:B------:R-:W-:-:S03]  /*108c0*/  IMAD.WIDE R58, R250, 0x4, R22 ;  /* 0x00000004fa3a7825 */ /* 0x000fc600078e0216 */
[----:B------:R1:W-:Y:S01]  /*108d0*/  LDGSTS.E [R251+0x71400], [R60.64], P2 ;  /* 0x714000003cfb7fae */ /* 0x0003e20009121844 */
[----:B------:R-:W-:-:S03]  /*108e0*/  IMAD.WIDE R56, R250, 0x4, R6 ;  /* 0x00000004fa387825 */ /* 0x000fc600078e0206 */
[----:B------:R1:W-:Y:S04]  /*108f0*/  LDGSTS.E [R251+0x71c00], [R58.64], P2 ;  /* 0x71c000003afb7fae */ /* 0x0003e80009121844 */
[----:B------:R-:W3:Y:S04]  /*10900*/  LDL.LU.64 R6, [R1+0x468] ;  /* 0x0004680001067983 */ /* 0x000ee80000300a00 */
[----:B------:R-:W-:Y:S01]  /*10910*/  STL.64 [R1+0x1630], R62 ;  /* 0x0016303e01007387 */ /* 0x000fe20000100a00 */
[----:B------:R-:W-:-:S03]  /*10920*/  IMAD.WIDE R54, R250, 0x4, R248 ;  /* 0x00000004fa367825 */ /* 0x000fc600078e02f8 */
[----:B------:R1:W-:Y:S04]  /*10930*/  LDGSTS.E [R251+0x72400], [R56.64], P2 ;  /* 0x7240000038fb7fae */ /* 0x0003e80009121844 */
[----:B------:R-:W4:Y:S04]  /*10940*/  LDL.LU.64 R248, [R1+0x470] ;  /* 0x0004700001f87983 */ /* 0x000f280000300a00 */
[----:B------:R-:W-:Y:S04]  /*10950*/  STL.64 [R1+0x1628], R60 ;  /* 0x0016283c01007387 */ /* 0x000fe80000100a00 */
[----:B------:R-:W-:Y:S01]  /*10960*/  STL.64 [R1+0x1620], R58 ;  /* 0x0016203a01007387 */ /* 0x000fe20000100a00 */
[----:B------:R-:W-:-:S03]  /*10970*/  IMAD.WIDE R52, R250, 0x4, R20 ;  /* 0x00000004fa347825 */ /* 0x000fc600078e0214 */
[----:B------:R-:W4:Y:S04]  /*10980*/  LDL.LU.64 R34, [R1+0x478] ;  /* 0x0004780001227983 */ /* 0x000f280000300a00 */
[----:B------:R-:W4:Y:S04]  /*10990*/  LDL.LU.64 R32, [R1+0x488] ;  /* 0x0004880001207983 */ /* 0x000f280000300a00 */
        /* <DEDUP_REMOVED lines=8> */
[----:B------:R-:W-:Y:S04]  /*10a20*/  STL.64 [R1+0x1608], R52 ;  /* 0x0016083401007387 */ /* 0x000fe80000100a00 */
[----:B------:R-:W4:Y:S01]  /*10a30*/  LDL.LU.64 R22, [R1+0x500] ;  /* 0x0005000001167983 */ /* 0x000f220000300a00 */
[----:B------:R-:W-:-:S03]  /*10a40*/  IMAD.WIDE R46, R250, 0x4, R14 ;  /* 0x00000004fa2e7825 */ /* 0x000fc600078e020e */
[----:B------:R-:W4:Y:S04]  /*10a50*/  LDL.LU.64 R20, [R1+0x508] ;  /* 0x0005080001147983 */ /* 0x000f280000300a00 */
[----:B------:R-:W-:Y:S04]  /*10a60*/  STL.64 [R1+0x1600], R50 ;  /* 0x0016003201007387 */ /* 0x000fe80000100a00 */
[----:B------:R-:W4:Y:S04]  /*10a70*/  LDL.LU.64 R18, [R1+0x510] ;  /* 0x0005100001127983 */ /* 0x000f280000300a00 */
[----:B------:R-:W4:Y:S01]  /*10a80*/  LDL.LU.64 R16, [R1+0x548] ;  /* 0x0005480001107983 */ /* 0x000f220000300a00 */
[----:B------:R-:W-:-:S03]  /*10a90*/  IMAD.WIDE R44, R250, 0x4, R12 ;  /* 0x00000004fa2c7825 */ /* 0x000fc600078e020c */
[----:B------:R-:W-:Y:S04]  /*10aa0*/  STL.64 [R1+0x15f8], R48 ;  /* 0x0015f83001007387 */ /* 0x000fe80000100a00 */
[----:B------:R-:W4:Y:S04]  /*10ab0*/  LDL.LU.64 R14, [R1+0x540] ;  /* 0x00054000010e7983 */ /* 0x000f280000300a00 */
[----:B------:R-:W4:Y:S01]  /*10ac0*/  LDL.LU.64 R12, [R1+0x538] ;  /* 0x00053800010c7983 */ /* 0x000f220000300a00 */
[----:B------:R-:W-:-:S03]  /*10ad0*/  IMAD.WIDE R42, R250, 0x4, R10 ;  /* 0x00000004fa2a7825 */ /* 0x000fc600078e020a */
[----:B------:R-:W-:Y:S04]  /*10ae0*/  STL.64 [R1+0x15f0], R46 ;  /* 0x0015f02e01007387 */ /* 0x000fe80000100a00 */
[----:B------:R-:W4:Y:S01]  /*10af0*/  LDL.LU.64 R10, [R1+0x530] ;  /* 0x00053000010a7983 */ /* 0x000f220000300a00 */
[----:B------:R-:W-:-:S03]  /*10b00*/  IMAD.WIDE R2, R250, 0x4, R242 ;  /* 0x00000004fa027825 */ /* 0x000fc600078e02f2 */
[----:B------:R1:W-:Y:S04]  /*10b10*/  LDGSTS.E [R251+0x72c00], [R54.64], P2 ;  /* 0x72c0000036fb7fae */ /* 0x0003e80009121844 */
[----:B------:R1:W-:Y:S04]  /*10b20*/  LDGSTS.E [R251+0x73400], [R52.64], P2 ;  /* 0x7340000034fb7fae */ /* 0x0003e80009121844 */
[----:B------:R1:W-:Y:S04]  /*10b30*/  LDGSTS.E [R251+0x73c00], [R50.64], P2 ;  /* 0x73c0000032fb7fae */ /* 0x0003e80009121844 */
[----:B------:R1:W-:Y:S04]  /*10b40*/  LDGSTS.E [R251+0x74400], [R48.64], P2 ;  /* 0x7440000030fb7fae */ /* 0x0003e80009121844 */
[----:B------:R1:W-:Y:S04]  /*10b50*/  LDGSTS.E [R251+0x74c00], [R46.64], P2 ;  /* 0x74c000002efb7fae */ /* 0x0003e80009121844 */
[----:B------:R1:W-:Y:S04]  /*10b60*/  LDGSTS.E [R251+0x75400], [R44.64], P2 ;  /* 0x754000002cfb7fae */ /* 0x0003e80009121844 */
[----:B------:R1:W-:Y:S01]  /*10b70*/  LDGSTS.E [R251+0x75c00], [R42.64], P2 ;  /* 0x75c000002afb7fae */ /* 0x0003e20009121844 */
[----:B--2---:R-:W-:-:S03]  /*10b80*/  IMAD.WIDE R40, R250, 0x4, R8 ;  /* 0x00000004fa287825 */ /* 0x004fc600078e0208 */
[----:B------:R-:W2:Y:S04]  /*10b90*/  LDL.LU.64 R8, [R1+0x528] ;  /* 0x0005280001087983 */ /* 0x000ea80000300a00 */
[----:B------:R1:W-:Y:S04]  /*10ba0*/  STL.64 [R1+0x15e8], R44 ;  /* 0x0015e82c01007387 */ /* 0x0003e80000100a00 */
[----:B------:R1:W-:Y:S01]  /*10bb0*/  LDGSTS.E [R251+0x76400], [R40.64], P2 ;  /* 0x7640000028fb7fae */ /* 0x0003e20009121844 */
[----:B---3--:R-:W-:-:S03]  /*10bc0*/  IMAD.WIDE R38, R250, 0x4, R6 ;  /* 0x00000004fa267825 */ /* 0x008fc600078e0206 */
[----:B------:R-:W3:Y:S04]  /*10bd0*/  LDL.LU.64 R6, [R1+0x520] ;  /* 0x0005200001067983 */ /* 0x000ee80000300a00 */
[----:B------:R1:W-:Y:S01]  /*10be0*/  LDGSTS.E [R251+0x76c00], [R38.64], P2 ;  /* 0x76c0000026fb7fae */ /* 0x0003e20009121844 */
[----:B----4-:R-:W-:-:S03]  /*10bf0*/  IMAD.WIDE R36, R250, 0x4, R248 ;  /* 0x00000004fa247825 */ /* 0x010fc600078e02f8 */
[----:B------:R-:W4:Y:S04]  /*10c00*/  LDL.LU.64 R248, [R1+0x518] ;  /* 0x0005180001f87983 */ /* 0x000f280000300a00 */
[----:B------:R1:W-:Y:S04]  /*10c10*/  STL.64 [R1+0x15e0], R42 ;  /* 0x0015e02a01007387 */ /* 0x0003e80000100a00 */
[----:B------:R1:W-:Y:S01]  /*10c20*/  STL.64 [R1+0x15d8], R40 ;  /* 0x0015d82801007387 */ /* 0x0003e20000100a00 */
[----:B------:R-:W-:-:S03]  /*10c30*/  IMAD.WIDE R34, R250, 0x4, R34 ;  /* 0x00000004fa227825 */ /* 0x000fc600078e0222 */
[----:B------:R1:W-:Y:S01]  /*10c40*/  STL.64 [R1+0x15d0], R38 ;  /* 0x0015d02601007387 */ /* 0x0003e20000100a00 */
[----:B------:R-:W-:-:S03]  /*10c50*/  IMAD.WIDE R32, R250, 0x4, R32 ;  /* 0x00000004fa207825 */ /* 0x000fc600078e0220 */
[----:B------:R1:W-:Y:S01]  /*10c60*/  STL.64 [R1+0x15c8], R36 ;  /* 0x0015c82401007387 */ /* 0x0003e20000100a00 */
[----:B------:R-:W-:-:S03]  /*10c70*/  IMAD.WIDE R30, R250, 0x4, R30 ;  /* 0x00000004fa1e7825 */ /* 0x000fc600078e021e */
[----:B------:R1:W-:Y:S01]  /*10c80*/  STL.64 [R1+0x15c0], R34 ;  /* 0x0015c02201007387 */ /* 0x0003e20000100a00 */
[----:B------:R-:W-:-:S03]  /*10c90*/  IMAD.WIDE R28, R250, 0x4, R28 ;  /* 0x00000004fa1c7825 */ /* 0x000fc600078e021c */
        /* <DEDUP_REMOVED lines=20> */
[----:B------:R1:W-:Y:S04]  /*10de0*/  STL.64 [R1+0x1560], R10 ;  /* 0x0015600a01007387 */ /* 0x0003e80000100a00 */
[----:B------:R1:W5:Y:S04]  /*10df0*/  LDL.LU.64 R242, [R1+0x1d80] ;  /* 0x001d800001f27983 */ /* 0x0003680000300a00 */
[----:B------:R2:W-:Y:S04]  /*10e00*/  LDGSTS.E [R251+0x77400], [R36.64], P2 ;  /* 0x7740000024fb7fae */ /* 0x0005e80009121844 */
[----:B------:R2:W-:Y:S04]  /*10e10*/  LDGSTS.E [R251+0x77c00], [R34.64], P2 ;  /* 0x77c0000022fb7fae */ /* 0x0005e80009121844 */
[----:B-1----:R-:W1:Y:S04]  /*10e20*/  S2R R45, SR_TID.X ;  /* 0x00000000002d7919 */ /* 0x002e680000002100 */
        /* <DEDUP_REMOVED lines=11> */
[----:B------:R1:W-:Y:S01]  /*10ee0*/  LDGSTS.E [R251+0x7dc00], [R10.64], P2 ;  /* 0x7dc000000afb7fae */ /* 0x0003e20009121844 */
[----:B--2---:R-:W-:-:S05]  /*10ef0*/  IMAD.WIDE R8, R250, 0x4, R8 ;  /* 0x00000004fa087825 */ /* 0x004fca00078e0208 */
[----:B------:R2:W-:Y:S04]  /*10f00*/  STL.64 [R1+0x1558], R8 ;  /* 0x0015580801007387 */ /* 0x0005e80000100a00 */
[----:B------:R2:W-:Y:S01]  /*10f10*/  LDGSTS.E [R251+0x7e400], [R8.64], P2 ;  /* 0x7e40000008fb7fae */ /* 0x0005e20009121844 */
[----:B---3--:R-:W-:-:S05]  /*10f20*/  IMAD.WIDE R6, R250, 0x4, R6 ;  /* 0x00000004fa067825 */ /* 0x008fca00078e0206 */
[----:B------:R2:W-:Y:S04]  /*10f30*/  STL.64 [R1+0x1550], R6 ;  /* 0x0015500601007387 */ /* 0x0005e80000100a00 */
[----:B------:R2:W-:Y:S01]  /*10f40*/  LDGSTS.E [R251+0x7ec00], [R6.64], P2 ;  /* 0x7ec0000006fb7fae */ /* 0x0005e20009121844 */
[----:B----4-:R-:W-:-:S05]  /*10f50*/  IMAD.WIDE R4, R250, 0x4, R248 ;  /* 0x00000004fa047825 */ /* 0x010fca00078e02f8 */
[----:B------:R2:W-:Y:S04]  /*10f60*/  STL.64 [R1+0x1548], R4 ;  /* 0x0015480401007387 */ /* 0x0005e80000100a00 */
[----:B------:R2:W-:Y:S04]  /*10f70*/  STL.64 [R1+0x1640], R2 ;  /* 0x0016400201007387 */ /* 0x0005e80000100a00 */
[----:B------:R2:W-:Y:S04]  /*10f80*/  STL [R1+0x1784], R216 ;  /* 0x001784d801007387 */ /* 0x0005e80000100800 */
        /* <DEDUP_REMOVED lines=15> */
[----:B------:R2:W-:Y:S04]  /*11080*/  LDGSTS.E [R251+0x7f400], [R4.64], P2 ;  /* 0x7f40000004fb7fae */ /* 0x0005e80009121844 */
[----:B------:R2:W-:Y:S04]  /*11090*/  LDGSTS.E [R251+0x7fc00], [R2.64], P2 ;  /* 0x7fc0000002fb7fae */ /* 0x0005e80009121844 */
[----:B------:R-:W0:Y:S01]  /*110a0*/  LDGDEPBAR ;  /* 0x00000000000079af */ /* 0x000e220000000000 */
[----:B------:R-:W-:Y:S05]  /*110b0*/  @P5 BRA `(.L_x_0) ;  /* 0x00003a7000005947 */ /* 0x000fea0003800000 */
[----:B-1----:R-:W-:Y:S01]  /*110c0*/  IMAD.SHL.U32 R0, R45, 0x2, RZ ;  /* 0x000000022d007824 */ /* 0x002fe200078e00ff */
[----:B------:R1:W-:Y:S01]  /*110d0*/  STL [R1+0x4a0], RZ ;  /* 0x0004a0ff01007387 */ /* 0x0003e20000100800 */
[----:B------:R-:W-:Y:S01]  /*110e0*/  CS2R R208, SRZ ;  /* 0x0000000000d07805 */ /* 0x000fe2000001ff00 */
[----:B------:R-:W-:Y:S01]  /*110f0*/  CS2R R210, SRZ ;  /* 0x0000000000d27805 */ /* 0x000fe2000001ff00 */
[----:B------:R-:W-:Y:S01]  /*11100*/  CS2R R172, SRZ ;  /* 0x0000000000ac7805 */ /* 0x000fe2000001ff00 */
[----:B------:R1:W-:Y:S01]  /*11110*/  STL [R1+0x1d70], R0 ;  /* 0x001d700001007387 */ /* 0x0003e20000100800 */
[----:B------:R-:W-:Y:S01]  /*11120*/  CS2R R174, SRZ ;  /* 0x0000000000ae7805 */ /* 0x000fe2000001ff00 */
[----:B--2---:R-:W-:Y:S01]  /*11130*/  CS2R R4, SRZ ;  /* 0x0000000000047805 */ /* 0x004fe2000001ff00 */
[----:B------:R-:W-:Y:S01]  /*11140*/  CS2R R6, SRZ ;  /* 0x0000000000067805 */ /* 0x000fe2000001ff00 */
[----:B------:R1:W-:Y:S01]  /*11150*/  STL [R1+0x4a4], RZ ;  /* 0x0004a4ff01007387 */ /* 0x0003e20000100800 */
[----:B------:R-:W-:Y:S01]  /*11160*/  CS2R R8, SRZ ;  /* 0x0000000000087805 */ /* 0x000fe2000001ff00 */
[----:B------:R-:W-:Y:S01]  /*11170*/  CS2R R10, SRZ ;  /* 0x00000000000a7805 */ /* 0x000fe2000001ff00 */
        /* <DEDUP_REMOVED lines=111> */
[----:B------:R-:W-:-:S02]  /*11870*/  CS2R R42, SRZ ;  /* 0x00000000002a7805 */ /* 0x000fc4000001ff00 */
[----:B------:R1:W-:Y:S04]  /*11880*/  STL [R1+0x1258], RZ ;  /* 0x001258ff01007387 */ /* 0x0003e80000100800 */
        /* <DEDUP_REMOVED lines=481> */
[----:B------:R1:W-:Y:S04]  /*136a0*/  STL [R1], RZ ;  /* 0x000000ff01007387 */ /* 0x0003e80000100800 */
        /* <DEDUP_REMOVED lines=326> */
[----:B------:R1:W-:Y:S01]  /*14b10*/  STL [R1+0x82c], RZ ;  /* 0x00082cff01007387 */ /* 0x0003e20000100800 */
[----:B------:R-:W-:Y:S05]  /*14b20*/  BRA `(.L_x_1) ;  /* 0x00046c6000007947 */ /* 0x000fea0003800000 */
.L_x_0:
[----:B-1----:R-:W-:Y:S01]  /*14b30*/  IMAD.MOV.U32 R0, RZ, RZ, 0x3f ;  /* 0x0000003fff007424 */ /* 0x002fe200078e00ff */
[C---:B--2---:R-:W-:Y:S01]  /*14b40*/  LOP3.LUT R2, R45.reuse, 0x7, RZ, 0xc0, !PT ;  /* 0x000000072d027812 */ /* 0x044fe200078ec0ff */
[----:B------:R-:W-:Y:S01]  /*14b50*/  IMAD.MOV.U32 R44, RZ, RZ, c[0x0][0x188] ;  /* 0x00006200ff2c7624 */ /* 0x000fe200078e00ff */
[--C-:B------:R-:W-:Y:S01]  /*14b60*/  SHF.R.U32.HI R3, RZ, 0x1, R45.reuse ;  /* 0x00000001ff037819 */ /* 0x100fe2000001162d */
[C---:B------:R-:W-:Y:S01]  /*14b70*/  IMAD.SHL.U32 R6, R45.reuse, 0x2, RZ ;  /* 0x000000022d067824 */ /* 0x040fe200078e00ff */
[----:B------:R-:W-:Y:S01]  /*14b80*/  IADD3 R0, R0, c[0x0][0x180], RZ ;  /* 0x0000600000007a10 */ /* 0x000fe20007ffe0ff */
[----:B------:R-:W-:Y:S01]  /*14b90*/  IMAD.SHL.U32 R4, R2, 0x10, RZ ;  /* 0x0000001002047824 */ /* 0x000fe200078e00ff */
[----:B------:R-:W-:Y:S01]  /*14ba0*/  LOP3.LUT R5, R45, 0x3, RZ, 0xc0, !PT ;  /* 0x000000032d057812 */ /* 0x000fe200078ec0ff */
[----:B------:R-:W-:Y:S01]  /*14bb0*/  IMAD.SHL.U32 R46, R44, 0x40, RZ ;  /* 0x000000402c2e7824 */ /* 0x000fe200078e00ff */
[----:B------:R-:W-:Y:S01]  /*14bc0*/  SHF.R.S32.HI R16, RZ, 0x1f, R0 ;  /* 0x0000001fff107819 */ /* 0x000fe20000011400 */
[----:B------:R1:W-:Y:S01]  /*14bd0*/  STL [R1+0x1d70], R6 ;  /* 0x001d700601007387 */ /* 0x0003e20000100800 */
[----:B------:R-:W-:Y:S01]  /*14be0*/  LOP3.LUT R3, R3, 0x40, RZ, 0xc0, !PT ;  /* 0x0000004003037812 */ /* 0x000fe200078ec0ff */
[----:B------:R-:W-:Y:S01]  /*14bf0*/  IMAD R5, R5, 0x820, RZ ;  /* 0x0000082005057824 */ /* 0x000fe200078e02ff */
[----:B------:R-:W-:Y:S01]  /*14c00*/  LEA.HI R16, R16, R0, RZ, 0x6 ;  /* 0x0000000010107211 */ /* 0x000fe200078f30ff */
[----:B------:R-:W-:Y:S01]  /*14c10*/  IMAD.SHL.U32 R0, R45, 0x40, RZ ;  /* 0x000000402d007824 */ /* 0x000fe200078e00ff */
[----:B------:R-:W-:Y:S01]  /*14c20*/  LOP3.LUT R3, R3, 0x1c, R45, 0xf8, !PT ;  /* 0x0000001c03037812 */ /* 0x000fe200078ef82d */
[----:B------:R-:W-:Y:S01]  /*14c30*/  CS2R R208, SRZ ;  /* 0x0000000000d07805 */ /* 0x000fe2000001ff00 */
[----:B------:R-:W-:Y:S01]  /*14c40*/  CS2R R210, SRZ ;  /* 0x0000000000d27805 */ /* 0x000fe2000001ff00 */
[----:B------:R-:W-:Y:S01]  /*14c50*/  CS2R R172, SRZ ;  /* 0x0000000000ac7805 */ /* 0x000fe2000001ff00 */
[----:B------:R-:W-:Y:S01]  /*14c60*/  LOP3.LUT R0, R0, 0x1800, RZ, 0xc0, !PT ;  /* 0x0000180000007812 */ /* 0x000fe200078ec0ff */
[----:B------:R-:W-:Y:S01]  /*14c70*/  CS2R R174, SRZ ;  /* 0x0000000000ae7805 */ /* 0x000fe2000001ff00 */
[----:B------:R-:W-:Y:S01]  /*14c80*/  LOP3.LUT R45, R5, R3, RZ, 0x3c, !PT ;  /* 0x00000003052d7212 */ /* 0x000fe200078e3cff */
[----:B------:R-:W-:Y:S01]  /*14c90*/  CS2R R8, SRZ ;  /* 0x0000000000087805 */ /* 0x000fe2000001ff00 */
[----:B------:R-:W-:Y:S01]  /*14ca0*/  SHF.R.S32.HI R3, RZ, 0x1f, R250 ;  /* 0x0000001fff037819 */ /* 0x000fe200000114fa */
[----:B------:R-:W-:Y:S01]  /*14cb0*/  IMAD R2, R2, 0x100, R0 ;  /* 0x0000010002027824 */ /* 0x000fe200078e0200 */
[----:B------:R-:W-:Y:S01]  /*14cc0*/  LOP3.LUT R0, R4, 0x30, R6, 0x78, !PT ;  /* 0x0000003004007812 */ /* 0x000fe200078e7806 */
[----:B------:R-:W-:Y:S01]  /*14cd0*/  CS2R R10, SRZ ;  /* 0x00000000000a7805 */ /* 0x000fe2000001ff00 */
[----:B------:R-:W-:Y:S01]  /*14ce0*/  SHF.R.S32.HI R4, RZ, 0x1f, R46 ;  /* 0x0000001fff047819 */ /* 0x000fe2000001142e */
[----:B-1----:R-:W-:Y:S01]  /*14cf0*/  CS2R R6, SRZ ;  /* 0x0000000000067805 */ /* 0x002fe2000001ff00 */
[----:B------:R-:W-:Y:S01]  /*14d00*/  LOP3.LUT R45, R45, 0x20, RZ, 0x3c, !PT ;  /* 0x000000202d2d7812 */ /* 0x000fe200078e3cff */
[----:B------:R-:W-:Y:S01]  /*14d10*/  IMAD.IADD R44, R2, 0x1, R0 ;  /* 0x00000001022c7824 */ /* 0x000fe200078e0200 */
[----:B------:R-:W-:Y:S01]  /*14d20*/  SHF.L.U64.HI R0, R46, 0x2, R4 ;  /* 0x000000022e007819 */ /* 0x000fe20000010204 */
[----:B------:R-:W-:Y:S01]  /*14d30*/  IMAD.MOV.U32 R4, RZ, RZ, 0x1 ;  /* 0x00000001ff047424 */ /* 0x000fe200078e00ff */
[----:B------:R-:W-:Y:S01]  /*14d40*/  SHF.L.U64.HI R2, R250, 0x2, R3 ;  /* 0x00000002fa027819 */ /* 0x000fe20000010203 */
[----:B------:R-:W-:Y:S01]  /*14d50*/  IMAD.MOV.U32 R3, RZ, RZ, -0x1 ;  /* 0xffffffffff037424 */ /* 0x000fe200078e00ff */
[----:B------:R-:W-:Y:S01]  /*14d60*/  STL [R1+0x1d50], R44 ;  /* 0x001d502c01007387 */ /* 0x000fe20000100800 */
[----:B------:R-:W-:Y:S01]  /*14d70*/  CS2R R168, SRZ ;  /* 0x0000000000a87805 */ /* 0x000fe2000001ff00 */
[----:B------:R-:W-:Y:S01]  /*14d80*/  CS2R R170, SRZ ;  /* 0x0000000000aa7805 */ /* 0x000fe2000001ff00 */
[----:B------:R-:W-:Y:S01]  /*14d90*/  CS2R R12, SRZ ;  /* 0x00000000000c7805 */ /* 0x000fe2000001ff00 */
[----:B------:R-:W-:Y:S01]  /*14da0*/  STL [R1+0x1740], RZ ;  /* 0x001740ff01007387 */ /* 0x000fe20000100800 */
[----:B------:R-:W-:Y:S01]  /*14db0*/  CS2R R14, SRZ ;  /* 0x00000000000e7805 */ /* 0x000fe2000001ff00 */
[----:B------:R-:W-:Y:S01]  /*14dc0*/  CS2R R80, SRZ ;  /* 0x0000000000507805 */ /* 0x000fe2000001ff00 */
[----:B------:R-:W-:Y:S01]  /*14dd0*/  CS2R R82, SRZ ;  /* 0x0000000000527805 */ /* 0x000fe2000001ff00 */
[----:B------:R1:W-:Y:S01]  /*14de0*/  STL [R1+0x1534], R4 ;  /* 0x0015340401007387 */ /* 0x0003e20000100800 */
        /* <DEDUP_REMOVED lines=9> */
[----:B-1----:R-:W-:Y:S01]  /*14e80*/  CS2R R4, SRZ ;  /* 0x0000000000047805 */ /* 0x002fe2000001ff00 */
[----:B------:R-:W-:Y:S01]  /*14e90*/  CS2R R162, SRZ ;  /* 0x0000000000a27805 */ /* 0x000fe2000001ff00 */
[----:B------:R1:W-:Y:S01]  /*14ea0*/  STL [R1+0x4a4], RZ ;  /* 0x0004a4ff01007387 */ /* 0x0003e20000100800 */
[----:B------:R-:W-:Y:S01]  /*14eb0*/  CS2R R92, SRZ ;  /* 0x00000000005c7805 */ /* 0x000fe2000001ff00 */
[----:B------:R-:W-:Y:S01]  /*14ec0*/  CS2R R94, SRZ ;  /* 0x00000000005e7805 */ /* 0x000fe2000001ff00 */
[----:B------:R-:W-:Y:S01]  /*14ed0*/  CS2R R200, SRZ ;  /* 0x0000000000c87805 */ /* 0x000fe2000001ff00 */
[----:B------:R1:W-:Y:S01]  /*14ee0*/  STL [R1+0x4a8], RZ ;  /* 0x0004a8ff01007387 */ /* 0x0003e20000100800 */
[----:B------:R-:W-:Y:S01]  /*14ef0*/  CS2R R202, SRZ ;  /* 0x0000000000ca7805 */ /* 0x000fe2000001ff00 */
[----:B--2---:R-:W-:Y:S01]  /*14f00*/  SHF.R.S32.HI R3, RZ, 0x6, R16 ;  /* 0x00000006ff037819 */ /* 0x004fe20000011410 */
[----:B------:R-:W-:Y:S01]  /*14f10*/  CS2R R156, SRZ ;  /* 0x00000000009c7805 */ /* 0x000fe2000001ff00 */
[----:B------:R1:W-:Y:S01]  /*14f20*/  STL [R1+0x4ac], RZ ;  /* 0x0004acff01007387 */ /* 0x0003e20000100800 */
[----:B------:R-:W-:Y:S01]  /*14f30*/  CS2R R158, SRZ ;  /* 0x00000000009e7805 */ /* 0x000fe2000001ff00 */
[----:B------:R-:W-:Y:S01]  /*14f40*/  IADD3 R46, R3, -0x2, RZ ;  /* 0xfffffffe032e7810 */ /* 0x000fe20007ffe0ff */
[----:B------:R-:W-:Y:S01]  /*14f50*/  CS2R R96, SRZ ;  /* 0x0000000000607805 */ /* 0x000fe2000001ff00 */
[----:B------:R1:W-:Y:S01]  /*14f60*/  STL [R1+0x560], RZ ;  /* 0x000560ff01007387 */ /* 0x0003e20000100800 */
[----:B------:R-:W-:Y:S01]  /*14f70*/  LOP3.LUT R3, R44, 0x40, RZ, 0x3c, !PT ;  /* 0x000000402c037812 */ /* 0x000fe200078e3cff */
        /* <DEDUP_REMOVED lines=83> */
[----:B------:R-:W-:-:S03]  /*154b0*/  CS2R R42, SRZ ;  /* 0x00000000002a7805 */ /* 0x000fc6000001ff00 */
        /* <DEDUP_REMOVED lines=814> */
[----:B------:R1:W-:Y:S04]  /*187a0*/  STL [R1+0x1d6c], R3 ;  /* 0x001d6c0301007387 */ /* 0x0003e80000100800 */
[----:B------:R1:W-:Y:S02]  /*187b0*/  STL [R1+0x1d74], R45 ;  /* 0x001d742d01007387 */ /* 0x0003e40000100800 */
.L_x_2:
[----:B-12---:R-:W2:Y:S01]  /*187c0*/  LDL.LU R3, [R1+0x1530] ;  /* 0x0015300001037983 */ /* 0x006ea20000300800 */
[----:B------:R-:W-:-:S04]  /*187d0*/  DEPBAR.LE SB0, 0x2 ;  /* 0x000080800000791a */ /* 0x000fc80000000000 */
[----:B------:R-:W3:Y:S04]  /*187e0*/  LDL R45, [R1+0x1d74] ;  /* 0x001d7400012d7983 */ /* 0x000ee80000100800 */
[----:B------:R-:W4:Y:S04]  /*187f0*/  LDL R44, [R1+0x1d50] ;  /* 0x001d5000012c7983 */ /* 0x000f280000100800 */
[----:B------:R-:W-:Y:S04]  /*18800*/  STL [R1+0x1ec8], R0 ;  /* 0x001ec80001007387 */ /* 0x000fe80000100800 */
[----:B------:R-:W-:Y:S04]  /*18810*/  STL [R1+0x1ec4], R2 ;  /* 0x001ec40201007387 */ /* 0x000fe80000100800 */
[----:B-----5:R-:W-:Y:S04]  /*18820*/  STL [R1+0x1d94], R252 ;  /* 0x001d94fc01007387 */ /* 0x020fe80000100800 */
[----:B-----5:R-:W-:Y:S04]  /*18830*/  STL [R1+0x1d90], R243 ;  /* 0x001d90f301007387 */ /* 0x020fe80000100800 */
[----:B------:R4:W-:Y:S04]  /*18840*/  STL [R1+0x1d7c], R242 ;  /* 0x001d7cf201007387 */ /* 0x0009e80000100800 */
[----:B------:R-:W1:Y:S02]  /*18850*/  S2R R46, SR_TID.X ;  /* 0x00000000002e7919 */ /* 0x000e640000002100 */
[----:B-1----:R-:W-:-:S04]  /*18860*/  SHF.R.U32.HI R47, RZ, 0x1, R46 ;  /* 0x00000001ff2f7819 */ /* 0x002fc8000001162e */
[----:B------:R-:W-:-:S04]  /*18870*/  LOP3.LUT R47, R47, 0x40, RZ, 0xc0, !PT ;  /* 0x000000402f2f7812 */ /* 0x000fc800078ec0ff */
[----:B------:R-:W-:Y:S02]  /*18880*/  LOP3.LUT R47, R47, 0x1c, R46, 0xf8, !PT ;  /* 0x0000001c2f2f7812 */ /* 0x000fe400078ef82e */
[----:B------:R-:W-:-:S05]  /*18890*/  LOP3.LUT R46, R46, 0x3, RZ, 0xc0, !PT ;  /* 0x000000032e2e7812 */ /* 0x000fca00078ec0ff */
[----:B------:R-:W-:-:S05]  /*188a0*/  IMAD R46, R46, 0x820, RZ ;  /* 0x000008202e2e7824 */ /* 0x000fca00078e02ff */
[----:B------:R-:W-:Y:S01]  /*188b0*/  LOP3.LUT R46, R46, R47, RZ, 0x3c, !PT ;  /* 0x0000002f2e2e7212 */ /* 0x000fe200078e3cff */
[----:B------:R-:W-:Y:S01]  /*188c0*/  BAR.SYNC.DEFER_BLOCKING 0x0 ;  /* 0x0000000000007b1d */ /* 0x000fe20000010000 */
[----:B--2---:R-:W-:-:S04]  /*188d0*/  IADD3 R3, R3, 0x1, RZ ;  /* 0x0000000103037810 */ /* 0x004fc80007ffe0ff */
[----:B------:R-:W-:-:S04]  /*188e0*/  ISETP.GT.AND P0, PT, R3, 0x1, PT ;  /* 0x000000010300780c */ /* 0x000fc80003f04270 */
[----:B------:R-:W-:-:S05]  /*188f0*/  SEL R241, R3, RZ, !P0 ;  /* 0x000000ff03f17207 */ /* 0x000fca0004000000 */
[----:B------:R-:W-:Y:S01]  /*18900*/  STL [R1+0x1530], R241 ;  /* 0x001530f101007387 */ /* 0x000fe20000100800 */
[C---:B------:R-:W-:Y:S02]  /*18910*/  IMAD R3, R241.reuse, 0x20000, R46 ;  /* 0x00020000f1037824 */ /* 0x040fe400078e022e */
[C---:B---3--:R-:W-:Y:S01]  /*18920*/  IMAD R240, R241.reuse, 0x20000, R45 ;  /* 0x00020000f1f07824 */ /* 0x048fe200078e022d */
[----:B------:R-:W2:Y:S04]  /*18930*/  LDL.LU.64 R76, [R1+0x4a0] ;  /* 0x0004a000014c7983 */ /* 0x000ea80000300a00 */
[----:B------:R-:W2:Y:S04]  /*18940*/  LDL.LU.64 R78, [R1+0x4a8] ;  /* 0x0004a800014e7983 */ /* 0x000ea80000300a00 */
[----:B------:R-:W3:Y:S04]  /*18950*/  LDL.LU.64 R72, [R1+0x2d0] ;  /* 0x0002d00001487983 */ /* 0x000ee80000300a00 */
[----:B------:R-:W3:Y:S01]  /*18960*/  LDL.LU.64 R74, [R1+0x2d8] ;  /* 0x0002d800014a7983 */ /* 0x000ee20000300a00 */
[----:B----4-:R-:W-:-:S03]  /*18970*/  IMAD R242, R241, 0x20000, R44 ;  /* 0x00020000f1f27824 */ /* 0x010fc600078e022c */
[----:B------:R-:W-:Y:S04]  /*18980*/  LDS R68, [R3] ;  /* 0x0000000003447984 */ /* 0x000fe80000000800 */
[----:B------:R-:W-:Y:S04]  /*18990*/  LDS R70, [R3+0x2000] ;  /* 0x0020000003467984 */ /* 0x000fe80000000800 */
[----:B------:R-:W-:Y:S04]  /*189a0*/  LDS R69, [R240] ;  /* 0x00000000f0457984 */ /* 0x000fe80000000800 */
[----:B------:R-:W-:Y:S04]  /*189b0*/  LDS R71, [R240+0x2000] ;  /* 0x00200000f0477984 */ /* 0x000fe80000000800 */
[----:B------:R-:W1:Y:S04]  /*189c0*/  LDSM.16.M88.4 R44, [R242+0x40000] ;  /* 0x04000000f22c783b */ /* 0x000e680000000200 */
[----:B------:R-:W-:Y:S04]  /*189d0*/  LDS R64, [R3+0x80] ;  /* 0x0000800003407984 */ /* 0x000fe80000000800 */
        /* <DEDUP_REMOVED lines=10> */
[----:B------:R-:W4:Y:S04]  /*18a80*/  LDS R59, [R240+0x2180] ;  /* 0x00218000f03b7984 */ /* 0x000f280000000800 */
        /* <DEDUP_REMOVED lines=8> */
[----:B------:R-:W-:Y:S04]  /*18b10*/  STL [R1+0x1540], R242 ;  /* 0x001540f201007387 */ /* 0x000fe80000100800 */
[----:B-1----:R-:W-:Y:S01]  /*18b20*/  STL [R1+0x2c38], R46 ;  /* 0x002c382e01007387 */ /* 0x002fe20000100800 */
[-C--:B----4-:R-:W-:Y:S03]  /*18b30*/  HMMA.1688.F32.TF32 R172, R56, R44.reuse, R172 ;  /* 0x0000002c38ac723c */ /* 0x090fe600000810ac */
[----:B------:R-:W-:Y:S04]  /*18b40*/  STL [R1+0x2c34], R47 ;  /* 0x002c342f01007387 */ /* 0x000fe80000100800 */
[----:B------:R-:W-:Y:S04]  /*18b50*/  LDS R196, [R3+0x300] ;  /* 0x0003000003c47984 */ /* 0x000fe80000000800 */
[----:B------:R-:W-:Y:S04]  /*18b60*/  LDS R198, [R3+0x2300] ;  /* 0x0023000003c67984 */ /* 0x000fe80000000800 */
[----:B------:R-:W-:Y:S04]  /*18b70*/  LDS R197, [R240+0x300] ;  /* 0x00030000f0c57984 */ /* 0x000fe80000000800 */
[----:B------:R-:W1:Y:S04]  /*18b80*/  LDS R199, [R240+0x2300] ;  /* 0x00230000f0c77984 */ /* 0x000e680000000800 */
[----:B------:R-:W-:Y:S04]  /*18b90*/  LDS R192, [R3+0x380] ;  /* 0x0003800003c07984 */ /* 0x000fe80000000800 */
[----:B------:R-:W-:Y:S04]  /*18ba0*/  LDS R194, [R3+0x2380] ;  /* 0x0023800003c27984 */ /* 0x000fe80000000800 */
[----:B------:R-:W-:Y:S04]  /*18bb0*/  LDS R193, [R240+0x380] ;  /* 0x00038000f0c17984 */ /* 0x000fe80000000800 */
[----:B------:R-:W4:Y:S04]  /*18bc0*/  LDS R195, [R240+0x2380] ;  /* 0x00238000f0c37984 */ /* 0x000f280000000800 */
[----:B------:R-:W-:Y:S04]  /*18bd0*/  LDS R188, [R3+0x400] ;  /* 0x0004000003bc7984 */ /* 0x000fe80000000800 */
[----:B------:R-:W-:Y:S04]  /*18be0*/  LDS R190, [R3+0x2400] ;  /* 0x0024000003be7984 */ /* 0x000fe80000000800 */
[----:B------:R-:W-:Y:S04]  /*18bf0*/  LDS R189, [R240+0x400] ;  /* 0x00040000f0bd7984 */ /* 0x000fe80000000800 */
[----:B------:R-:W2:Y:S04]  /*18c00*/  LDS R191, [R240+0x2400] ;  /* 0x00240000f0bf7984 */ /* 0x000ea80000000800 */
[----:B------:R-:W-:Y:S01]  /*18c10*/  LDS R184, [R3+0x480] ;  /* 0x0004800003b87984 */ /* 0x000fe20000000800 */
[-C--:B-1----:R-:W-:Y:S03]  /*18c20*/  HMMA.1688.F32.TF32 R160, R196, R44.reuse, R160 ;  /* 0x0000002cc4a0723c */ /* 0x082fe600000810a0 */
[----:B------:R-:W-:Y:S04]  /*18c30*/  LDS R186, [R3+0x2480] ;  /* 0x0024800003ba7984 */ /* 0x000fe80000000800 */
[----:B------:R-:W-:Y:S04]  /*18c40*/  LDS R185, [R240+0x480] ;  /* 0x00048000f0b97984 */ /* 0x000fe80000000800 */
[----:B------:R-:W1:Y:S04]  /*18c50*/  LDS R187, [R240+0x2480] ;  /* 0x00248000f0bb7984 */ /* 0x000e680000000800 */
[----:B------:R-:W-:Y:S04]  /*18c60*/  LDS R180, [R3+0x500] ;  /* 0x0005000003b47984 */ /* 0x000fe80000000800 */
[----:B------:R-:W-:Y:S04]  /*18c70*/  LDS R182, [R3+0x2500] ;  /* 0x0025000003b67984 */ /* 0x000fe80000000800 */
[----:B------:R-:W-:Y:S04]  /*18c80*/  LDS R181, [R240+0x500] ;  /* 0x00050000f0b57984 */ /* 0x000fe80000000800 */
[----:B------:R-:W-:Y:S01]  /*18c90*/  LDS R183, [R240+0x2500] ;  /* 0x00250000f0b77984 */ /* 0x000fe20000000800 */
[-C--:B--2---:R-:W-:Y:S08]  /*18ca0*/  HMMA.1688.F32.TF32 R176, R68, R44.reuse, R76 ;  /* 0x0000002c44b0723c */ /* 0x084ff0000008104c */
[-C--:B---3--:R-:W-:Y:S08]  /*18cb0*/  HMMA.1688.F32.TF32 R76, R64, R44.reuse, R72 ;  /* 0x0000002c404c723c */ /* 0x088ff00000081048 */
[-C--:B------:R-:W-:Y:S07]  /*18cc0*/  HMMA.1688.F32.TF32 R72, R60, R44.reuse, R208 ;  /* 0x0000002c3c48723c */ /* 0x080fee00000810d0 */
[----:B------:R-:W-:Y:S04]  /*18cd0*/  STL.64 [R1+0x980], R176 ;  /* 0x000980b001007387 */ /* 0x000fe80000100a00 */
[----:B------:R-:W-:Y:S04]  /*18ce0*/  STL.64 [R1+0x988], R178 ;  /* 0x000988b201007387 */ /* 0x000fe80000100a00 */
[----:B------:R-:W-:Y:S04]  /*18cf0*/  STL.64 [R1+0x970], R76 ;  /* 0x0009704c01007387 */ /* 0x000fe80000100a00 */
[----:B------:R2:W-:Y:S04]  /*18d00*/  STL.64 [R1+0x978], R78 ;  /* 0x0009784e01007387 */ /* 0x0005e80000100a00 */
[----:B------:R-:W-:Y:S04]  /*18d10*/  STL.64 [R1+0x960], R72 ;  /* 0x0009604801007387 */ /* 0x000fe80000100a00 */
[----:B------:R3:W-:Y:S01]  /*18d20*/  STL.64 [R1+0x968], R74 ;  /* 0x0009684a01007387 */ /* 0x0007e20000100a00 */
[-C--:B--2---:R-:W-:Y:S03]  /*18d30*/  HMMA.1688.F32.TF32 R76, R52, R44.reuse, R168 ;  /* 0x0000002c344c723c */ /* 0x084fe600000810a8 */
[----:B------:R-:W-:Y:S04]  /*18d40*/  STL.64 [R1+0x950], R172 ;  /* 0x000950ac01007387 */ /* 0x000fe80000100a00 */
[----:B------:R-:W-:Y:S01]  /*18d50*/  STL.64 [R1+0x958], R174 ;  /* 0x000958ae01007387 */ /* 0x000fe20000100a00 */
[-C--:B---3--:R-:W-:Y:S03]  /*18d60*/  HMMA.1688.F32.TF32 R72, R48, R44.reuse, R164 ;  /* 0x0000002c3048723c */ /* 0x088fe600000810a4 */
[----:B------:R-:W2:Y:S04]  /*18d70*/  LDL.LU.64 R208, [R1+0x190] ;  /* 0x0001900001d07983 */ /* 0x000ea80000300a00 */
[----:B------:R-:W-:Y:S01]  /*18d80*/  LDS R176, [R3+0x580] ;  /* 0x0005800003b07984 */ /* 0x000fe20000000800 */
[-C--:B----4-:R-:W-:Y:S03]  /*18d90*/  HMMA.1688.F32.TF32 R156, R192, R44.reuse, R156 ;  /* 0x0000002cc09c723c */ /* 0x090fe6000008109c */
[----:B------:R-:W-:Y:S04]  /*18da0*/  LDS R178, [R3+0x2580] ;  /* 0x0025800003b27984 */ /* 0x000fe80000000800 */
[----:B------:R-:W-:Y:S04]  /*18db0*/  LDS R177, [R240+0x580] ;  /* 0x00058000f0b17984 */ /* 0x000fe80000000800 */
[----:B------:R-:W-:Y:S04]  /*18dc0*/  STL.64 [R1+0xae0], R76 ;  /* 0x000ae04c01007387 */ /* 0x000fe80000100a00 */
[----:B------:R-:W-:Y:S04]  /*18dd0*/  STL.64 [R1+0xae8], R78 ;  /* 0x000ae84e01007387 */ /* 0x000fe80000100a00 */
[----:B------:R-:W2:Y:S04]  /*18de0*/  LDL.LU.64 R210, [R1+0x198] ;  /* 0x0001980001d27983 */ /* 0x000ea80000300a00 */
[----:B------:R-:W-:Y:S04]  /*18df0*/  STL.64 [R1+0xb50], R72 ;  /* 0x000b504801007387 */ /* 0x000fe80000100a00 */
[----:B------:R-:W-:Y:S04]  /*18e00*/  STL.64 [R1+0xb58], R74 ;  /* 0x000b584a01007387 */ /* 0x000fe80000100a00 */
[----:B------:R-:W3:Y:S01]  /*18e10*/  LDSM.16.M88.4 R72, [R242+0x42000] ;  /* 0x04200000f248783b */ /* 0x000ee20000000200 */
[-C--:B------:R-:W-:Y:S03]  /*18e20*/  HMMA.1688.F32.TF32 R104, R188, R44.reuse, R104 ;  /* 0x0000002cbc68723c */ /* 0x080fe60000081068 */
[----:B------:R-:W-:Y:S04]  /*18e30*/  LDS R179, [R240+0x2580] ;  /* 0x00258000f0b37984 */ /* 0x000fe80000000800 */
[----:B------:R-:W-:Y:S01]  /*18e40*/  LDS R172, [R3+0x600] ;  /* 0x0006000003ac7984 */ /* 0x000fe20000000800 */
[-C--:B-1----:R-:W-:Y:S03]  /*18e50*/  HMMA.1688.F32.TF32 R112, R184, R44.reuse, R112 ;  /* 0x0000002cb870723c */ /* 0x082fe60000081070 */
[----:B------:R-:W-:Y:S04]  /*18e60*/  LDS R174, [R3+0x2600] ;  /* 0x0026000003ae7984 */ /* 0x000fe80000000800 */
[----:B------:R-:W-:Y:S04]  /*18e70*/  LDS R173, [R240+0x600] ;  /* 0x00060000f0ad7984 */ /* 0x000fe80000000800 */
[----:B------:R-:W-:Y:S04]  /*18e80*/  LDS R175, [R240+0x2600] ;  /* 0x00260000f0af7984 */ /* 0x000fe80000000800 */
[----:B------:R-:W-:Y:S04]  /*18e90*/  LDS R168, [R3+0x680] ;  /* 0x0006800003a87984 */ /* 0x000fe80000000800 */
[----:B------:R-:W-:Y:S04]  /*18ea0*/  LDS R170, [R3+0x2680] ;  /* 0x0026800003aa7984 */ /* 0x000fe80000000800 */
[----:B------:R-:W-:Y:S04]  /*18eb0*/  LDS R169, [R240+0x680] ;  /* 0x00068000f0a97984 */ /* 0x000fe80000000800 */
[----:B------:R-:W-:Y:S04]  /*18ec0*/  LDS R171, [R240+0x2680] ;  /* 0x00268000f0ab7984 */ /* 0x000fe80000000800 */
[----:B---3--:R-:W-:Y:S04]  /*18ed0*/  STL [R1+0x2c3c], R74 ;  /* 0x002c3c4a01007387 */ /* 0x008fe80000100800 */
[----:B------:R-:W-:Y:S04]  /*18ee0*/  STL [R1+0x2c30], R75 ;  /* 0x002c304b01007387 */ /* 0x000fe80000100800 */
[----:B------:R-:W-:Y:S04]  /*18ef0*/  STL.64 [R1+0xc50], R160 ;  /* 0x000c50a001007387 */ /* 0x000fe80000100a00 */
[----:B------:R-:W-:Y:S04]  /*18f00*/  STL.64 [R1+0xc58], R162 ;  /* 0x000c58a201007387 */ /* 0x000fe80000100a00 */
        /* <DEDUP_REMOVED lines=8> */
[----:B------:R-:W3:Y:S04]  /*18f90*/  LDS R167, [R240+0x2780] ;  /* 0x00278000f0a77984 */ /* 0x000ee80000000800 */
[----:B-1----:R-:W-:Y:S04]  /*18fa0*/  STL [R1+0x2c44], R162 ;  /* 0x002c44a201007387 */ /* 0x002fe80000100800 */
[----:B------:R-:W-:Y:S04]  /*18fb0*/  STL [R1+0x2c40], R163 ;  /* 0x002c40a301007387 */ /* 0x000fe80000100800 */
[----:B------:R1:W-:Y:S04]  /*18fc0*/  STL.64 [R1+0xd80], R156 ;  /* 0x000d809c01007387 */ /* 0x0003e80000100a00 */
[----:B------:R4:W-:Y:S04]  /*18fd0*/  STL.64 [R1+0xd88], R158 ;  /* 0x000d889e01007387 */ /* 0x0009e80000100a00 */
[----:B-1----:R-:W2:Y:S04]  /*18fe0*/  LDL.LU.64 R156, [R1+0x490] ;  /* 0x00049000019c7983 */ /* 0x002ea80000300a00 */
[----:B----4-:R-:W4:Y:S04]  /*18ff0*/  LDL.LU.64 R158, [R1+0x498] ;  /* 0x00049800019e7983 */ /* 0x010f280000300a00 */
[----:B------:R1:W-:Y:S04]  /*19000*/  STL.64 [R1+0x1020], R104 ;  /* 0x0010206801007387 */ /* 0x0003e80000100a00 */
[----:B------:R3:W-:Y:S04]  /*19010*/  STL.64 [R1+0x1028], R106 ;  /* 0x0010286a01007387 */ /* 0x0007e80000100a00 */
[----:B-1----:R-:W4:Y:S04]  /*19020*/  LDL.LU.64 R104, [R1+0x560] ;  /* 0x0005600001687983 */ /* 0x002f280000300a00 */
[----:B---3--:R-:W3:Y:S01]  /*19030*/  LDL.LU.64 R106, [R1+0x568] ;  /* 0x00056800016a7983 */ /* 0x008ee20000300a00 */
[-C--:B------:R-:W-:Y:S03]  /*19040*/  HMMA.1688.F32.TF32 R120, R180, R44.reuse, R120 ;  /* 0x0000002cb478723c */ /* 0x080fe60000081078 */
[----:B------:R-:W-:Y:S04]  /*19050*/  STL.64 [R1+0x1120], R112 ;  /* 0x0011207001007387 */ /* 0x000fe80000100a00 */
[----:B------:R1:W-:Y:S01]  /*19060*/  STL.64 [R1+0x1128], R114 ;  /* 0x0011287201007387 */ /* 0x0003e20000100a00 */
[----:B------:R-:W-:Y:S08]  /*19070*/  HMMA.1688.F32.TF32 R16, R164, R44, R16 ;  /* 0x0000002ca410723c */ /* 0x000ff00000081010 */
[----:B------:R-:W-:Y:S07]  /*19080*/  HMMA.1688.F32.TF32 R4, R56, R72, R4 ;  /* 0x000000483804723c */ /* 0x000fee0000081004 */
[----:B------:R-:W-:Y:S01]  /*19090*/  STL.64 [R1+0x1360], R120 ;  /* 0x0013607801007387 */ /* 0x000fe20000100a00 */
[-C--:B-1----:R-:W-:Y:S03]  /*190a0*/  HMMA.1688.F32.TF32 R112, R176, R44.reuse, R128 ;  /* 0x0000002cb070723c */ /* 0x082fe60000081080 */
[----:B------:R1:W-:Y:S05]  /*190b0*/  STL.64 [R1+0x1368], R122 ;  /* 0x0013687a01007387 */ /* 0x0003ea0000100a00 */
[-C--:B------:R-:W-:Y:S08]  /*190c0*/  HMMA.1688.F32.TF32 R128, R172, R44.reuse, R136 ;  /* 0x0000002cac80723c */ /* 0x080ff00000081088 */
[----:B-1----:R-:W-:Y:S07]  /*190d0*/  HMMA.1688.F32.TF32 R120, R168, R44, R148 ;  /* 0x0000002ca878723c */ /* 0x002fee0000081094 */
[----:B------:R-:W-:Y:S01]  /*190e0*/  STL.64 [R1+0x13c0], R112 ;  /* 0x0013c07001007387 */ /* 0x000fe20000100a00 */
[----:B------:R-:W-:Y:S03]  /*190f0*/  HMMA.1688.F32.TF32 R12, R52, R72, R12 ;  /* 0x00000048340c723c */ /* 0x000fe6000008100c */
[----:B------:R1:W-:Y:S04]  /*19100*/  STL.64 [R1+0x13c8], R114 ;  /* 0x0013c87201007387 */ /* 0x0003e80000100a00 */
[----:B------:R-:W-:Y:S04]  /*19110*/  STL.64 [R1+0x1450], R128 ;  /* 0x0014508001007387 */ /* 0x000fe80000100a00 */
[----:B------:R-:W-:Y:S01]  /*19120*/  STL.64 [R1+0x1458], R130 ;  /* 0x0014588201007387 */ /* 0x000fe20000100a00 */
[----:B-1----:R-:W-:Y:S03]  /*19130*/  HMMA.1688.F32.TF32 R112, R76, R44, R144 ;  /* 0x0000002c4c70723c */ /* 0x002fe60000081090 */
[----:B------:R-:W-:Y:S04]  /*19140*/  STL.64 [R1+0x14d0], R120 ;  /* 0x0014d07801007387 */ /* 0x000fe80000100a00 */
[----:B------:R-:W-:Y:S11]  /*19150*/  STL.64 [R1+0x14d8], R122 ;  /* 0x0014d87a01007387 */ /* 0x000ff60000100a00 */
[----:B------:R-:W-:Y:S05]  /*19160*/  @!UPT UIADD3 URZ, URZ, URZ, URZ ;  /* 0x0000003f3f3ff290 */ /* 0x000fea000fffe03f */
[----:B------:R-:W-:Y:S04]  /*19170*/  STL.64 [R1+0x1510], R112 ;  /* 0x0015107001007387 */ /* 0x000fe80000100a00 */
[----:B------:R-:W-:Y:S04]  /*19180*/  STL.64 [R1+0x1518], R114 ;  /* 0x0015187201007387 */ /* 0x000fe80000100a00 */
[----:B------:R-:W-:Y:S04]  /*19190*/  STL.64 [R1+0x1520], R16 ;  /* 0x0015201001007387 */ /* 0x000fe80000100a00 */
[----:B------:R2:W-:Y:S02]  /*191a0*/  STL.64 [R1+0x1528], R18 ;  /* 0x0015281201007387 */ /* 0x0005e40000100a00 */
[-C--:B--2---:R-:W-:Y:S08]  /*191b0*/  HMMA.1688.F32.TF32 R16, R60, R72.reuse, R208 ;  /* 0x000000483c10723c */ /* 0x084ff000000810d0 */
[-C--:B----4-:R-:W-:Y:S08]  /*191c0*/  HMMA.1688.F32.TF32 R44, R64, R72.reuse, R156 ;  /* 0x00000048402c723c */ /* 0x090ff0000008109c */
[-C--:B---3--:R-:W-:Y:S11]  /*191d0*/  HMMA.1688.F32.TF32 R104, R68, R72.reuse, R104 ;  /* 0x000000484468723c */ /* 0x088ff60000081068 */
[----:B------:R-:W-:Y:S11]  /*191e0*/  @!UPT UIADD3 URZ, URZ, URZ, URZ ;  /* 0x0000003f3f3ff290 */ /* 0x000ff6000fffe03f */
[----:B------:R-:W-:Y:S01]  /*191f0*/  @!UPT UIADD3 URZ, URZ, URZ, URZ ;  /* 0x0000003f3f3ff290 */ /* 0x000fe2000fffe03f */
[----:B------:R-:W-:Y:S04]  /*19200*/  STL.64 [R1+0x890], R104 ;  /* 0x0008906801007387 */ /* 0x000fe80000100a00 */
[----:B------:R-:W-:Y:S04]  /*19210*/  STL.64 [R1+0x898], R106 ;  /* 0x0008986a01007387 */ /* 0x000fe80000100a00 */
[----:B------:R-:W-:Y:S04]  /*19220*/  STL.64 [R1+0x870], R44 ;  /* 0x0008702c01007387 */ /* 0x000fe80000100a00 */
[----:B------:R-:W-:Y:S04]  /*19230*/  STL.64 [R1+0x878], R46 ;  /* 0x0008782e01007387 */ /* 0x000fe80000100a00 */
[----:B------:R-:W-:Y:S04]  /*19240*/  STL.64 [R1+0x860], R16 ;  /* 0x0008601001007387 */ /* 0x000fe80000100a00 */
[----:B------:R1:W-:Y:S04]  /*19250*/  STL.64 [R1+0x868], R18 ;  /* 0x0008681201007387 */ /* 0x0003e80000100a00 */
[----:B------:R-:W-:Y:S04]  /*19260*/  STL.64 [R1+0x8a0], R4 ;  /* 0x0008a00401007387 */ /* 0x000fe80000100a00 */
[----:B------:R2:W-:Y:S01]  /*19270*/  STL.64 [R1+0x8a8], R6 ;  /* 0x0008a80601007387 */ /* 0x0005e20000100a00 */
[-C--:B-1----:R-:W-:Y:S03]  /*19280*/  HMMA.1688.F32.TF32 R16, R48, R72.reuse, R84 ;  /* 0x000000483010723c */ /* 0x082fe60000081054 */
[----:B------:R1:W-:Y:S04]  /*19290*/  STL.64 [R1+0x8f0], R12 ;  /* 0x0008f00c01007387 */ /* 0x0003e80000100a00 */
[----:B------:R3:W-:Y:S01]  /*192a0*/  STL.64 [R1+0x8f8], R14 ;  /* 0x0008f80e01007387 */ /* 0x0007e20000100a00 */
[-C--:B--2---:R-:W-:Y:S03]  /*192b0*/  HMMA.1688.F32.TF32 R4, R196, R72.reuse, R92 ;  /* 0x00000048c404723c */ /* 0x084fe6000008105c */
[----:B-1----:R-:W2:Y:S11]  /*192c0*/  LDL.LU.64 R12, [R1+0x540] ;  /* 0x00054000010c7983 */ /* 0x002eb60000300a00 */
[----:B------:R-:W-:Y:S01]  /*192d0*/  @!UPT UIADD3 URZ, URZ, URZ, URZ ;  /* 0x0000003f3f3ff290 */ /* 0x000fe2000fffe03f */
[----:B------:R-:W-:Y:S04]  /*192e0*/  STL.64 [R1+0x940], R16 ;  /* 0x0009401001007387 */ /* 0x000fe80000100a00 */
[----:B------:R-:W-:Y:S04]  /*192f0*/  STL.64 [R1+0x948], R18 ;  /* 0x0009481201007387 */ /* 0x000fe80000100a00 */
[----:B---3--:R-:W2:Y:S04]  /*19300*/  LDL.LU.64 R14, [R1+0x548] ;  /* 0x00054800010e7983 */ /* 0x008ea80000300a00 */
[----:B------:R-:W-:Y:S04]  /*19310*/  STL.64 [R1+0xb00], R4 ;  /* 0x000b000401007387 */ /* 0x000fe80000100a00 */
[----:B------:R1:W-:Y:S04]  /*19320*/  STL.64 [R1+0xb08], R6 ;  /* 0x000b080601007387 */ /* 0x0003e80000100a00 */
[----:B------:R-:W3:Y:S04]  /*19330*/  LDL.LU.64 R84, [R1+0x3f0] ;  /* 0x0003f00001547983 */ /* 0x000ee80000300a00 */
[----:B------:R-:W3:Y:S01]  /*19340*/  LDL.LU.64 R86, [R1+0x3f8] ;  /* 0x0003f80001567983 */ /* 0x000ee20000300a00 */
[-C--:B-1----:R-:W-:Y:S11]  /*19350*/  HMMA.1688.F32.TF32 R4, R192, R72.reuse, R96 ;  /* 0x00000048c004723c */ /* 0x082ff60000081060 */
[----:B------:R-:W-:Y:S11]  /*19360*/  @!UPT UIADD3 URZ, URZ, URZ, URZ ;  /* 0x0000003f3f3ff290 */ /* 0x000ff6000fffe03f */
[----:B------:R-:W-:Y:S01]  /*19370*/  @!UPT UIADD3 URZ, URZ, URZ, URZ ;  /* 0x0000003f3f3ff290 */ /* 0x000fe2000fffe03f */
[----:B------:R1:W-:Y:S04]  /*19380*/  STL.64 [R1+0xc30], R4 ;  /* 0x000c300401007387 */ /* 0x0003e80000100a00 */
[----:B------:R4:W-:Y:S04]  /*19390*/  STL.64 [R1+0xc38], R6 ;  /* 0x000c380601007387 */ /* 0x0009e80000100a00 */
[----:B-1----:R-:W3:Y:S04]  /*193a0*/  LDL.LU.64 R4, [R1+0x120] ;  /* 0x0001200001047983 */ /* 0x002ee80000300a00 */
[----:B----4-:R-:W4:Y:S01]  /*193b0*/  LDL.LU.64 R6, [R1+0x128] ;  /* 0x0001280001067983 */ /* 0x010f220000300a00 */
[-C--:B------:R-:W-:Y:S08]  /*193c0*/  HMMA.1688.F32.TF32 R16, R188, R72.reuse, R100 ;  /* 0x00000048bc10723c */ /* 0x080ff00000081064 */
[-C--:B------:R-:W-:Y:S11]  /*193d0*/  HMMA.1688.F32.TF32 R92, R184, R72.reuse, R108 ;  /* 0x00000048b85c723c */ /* 0x080ff6000008106c */
[----:B------:R-:W-:Y:S05]  /*193e0*/  @!UPT UIADD3 URZ, URZ, URZ, URZ ;  /* 0x0000003f3f3ff290 */ /* 0x000fea000fffe03f */
[----:B------:R-:W-:Y:S02]  /*193f0*/  IMAD.MOV.U32 R0, RZ, RZ, R19 ;  /* 0x000000ffff007224 */ /* 0x000fe400078e0013 */
[----:B------:R-:W-:Y:S01]  /*19400*/  IMAD.MOV.U32 R2, RZ, RZ, R18 ;  /* 0x000000ffff027224 */ /* 0x000fe200078e0012 */
[----:B------:R1:W-:Y:S04]  /*19410*/  STL.64 [R1+0xdf0], R16 ;  /* 0x000df01001007387 */ /* 0x0003e80000100a00 */
[----:B------:R-:W-:Y:S04]  /*19420*/  STL [R1+0x2b54], R0 ;  /* 0x002b540001007387 */ /* 0x000fe80000100800 */
[----:B------:R-:W-:Y:S01]  /*19430*/  STL [R1+0x2b50], R2 ;  /* 0x002b500201007387 */ /* 0x000fe20000100800 */
[-C--:B-1----:R-:W-:Y:S03]  /*19440*/  HMMA.1688.F32.TF32 R16, R180, R72.reuse, R116 ;  /* 0x00000048b410723c */ /* 0x082fe60000081074 */
[----:B------:R-:W4:Y:S04]  /*19450*/  LDL.LU.64 R44, [R1+0x50] ;  /* 0x00005000012c7983 */ /* 0x000f280000300a00 */
[----:B------:R-:W-:Y:S04]  /*19460*/  STL.64 [R1+0x1030], R92 ;  /* 0x0010305c01007387 */ /* 0x000fe80000100a00 */
[----:B------:R1:W-:Y:S01]  /*19470*/  STL.64 [R1+0x1038], R94 ;  /* 0x0010385e01007387 */ /* 0x0003e20000100a00 */
[-C--:B------:R-:W-:Y:S03]  /*19480*/  HMMA.1688.F32.TF32 R100, R172, R72.reuse, R132 ;  /* 0x00000048ac64723c */ /* 0x080fe60000081084 */
[----:B------:R-:W4:Y:S05]  /*19490*/  LDL.LU.64 R46, [R1+0x58] ;  /* 0x00005800012e7983 */ /* 0x000f2a0000300a00 */
[-C--:B-1----:R-:W-:Y:S03]  /*194a0*/  HMMA.1688.F32.TF32 R92, R176, R72.reuse, R124 ;  /* 0x00000048b05c723c */ /* 0x082fe6000008107c */
[----:B------:R1:W-:Y:S04]  /*194b0*/  STL.64 [R1+0x1140], R16 ;  /* 0x0011401001007387 */ /* 0x0003e80000100a00 */
[----:B------:R1:W-:Y:S01]  /*194c0*/  STL.64 [R1+0x1148], R18 ;  /* 0x0011481201007387 */ /* 0x0003e20000100a00 */
[-C--:B------:R-:W-:Y:S03]  /*194d0*/  HMMA.1688.F32.TF32 R96, R168, R72.reuse, R140 ;  /* 0x00000048a860723c */ /* 0x080fe6000008108c */
[----:B-1----:R-:W4:Y:S04]  /*194e0*/  LDL.LU.64 R16, [R1+0x30] ;  /* 0x0000300001107983 */ /* 0x002f280000300a00 */
[----:B------:R-:W4:Y:S08]  /*194f0*/  LDL.LU.64 R18, [R1+0x38] ;  /* 0x0000380001127983 */ /* 0x000f300000300a00 */
[----:B------:R-:W-:Y:S04]  /*19500*/  STL.64 [R1+0x1370], R92 ;  /* 0x0013705c01007387 */ /* 0x000fe80000100a00 */
[----:B------:R1:W-:Y:S02]  /*19510*/  STL.64 [R1+0x1378], R94 ;  /* 0x0013785e01007387 */ /* 0x0003e40000100a00 */
[-C--:B-1----:R-:W-:Y:S08]  /*19520*/  HMMA.1688.F32.TF32 R92, R76, R72.reuse, R152 ;  /* 0x000000484c5c723c */ /* 0x082ff00000081098 */
[----:B------:R-:W-:Y:S01]  /*19530*/  HMMA.1688.F32.TF32 R72, R164, R72, R20 ;  /* 0x00000048a448723c */ /* 0x000fe20000081014 */
[----:B------:R-:W-:Y:S04]  /*19540*/  STL.64 [R1+0x13d0], R100 ;  /* 0x0013d06401007387 */ /* 0x000fe80000100a00 */
[----:B------:R-:W-:Y:S04]  /*19550*/  STL.64 [R1+0x13d8], R102 ;  /* 0x0013d86601007387 */ /* 0x000fe80000100a00 */
[----:B------:R-:W-:Y:S04]  /*19560*/  STL.64 [R1+0x1480], R96 ;  /* 0x0014806001007387 */ /* 0x000fe80000100a00 */
[----:B------:R-:W-:Y:S04]  /*19570*/  STL.64 [R1+0x1488], R98 ;  /* 0x0014886201007387 */ /* 0x000fe80000100a00 */
[----:B------:R-:W-:Y:S04]  /*19580*/  STL.64 [R1+0x14f0], R92 ;  /* 0x0014f05c01007387 */ /* 0x000fe80000100a00 */
[----:B------:R-:W-:Y:S01]  /*19590*/  STL.64 [R1+0x14f8], R94 ;  /* 0x0014f85e01007387 */ /* 0x000fe20000100a00 */
[-C--:B--2---:R-:W-:Y:S03]  /*195a0*/  HMMA.1688.F32.TF32 R20, R68, R160.reuse, R12 ;  /* 0x000000a04414723c */ /* 0x084fe6000008100c */
[----:B------:R-:W2:Y:S04]  /*195b0*/  LDL.LU.64 R12, [R1+0x10] ;  /* 0x00001000010c7983 */ /* 0x000ea80000300a00 */
[----:B------:R-:W-:Y:S04]  /*195c0*/  STL.64 [R1+0x1500], R72 ;  /* 0x0015004801007387 */ /* 0x000fe80000100a00 */
[----:B------:R-:W-:Y:S04]  /*195d0*/  STL.64 [R1+0x1508], R74 ;  /* 0x0015084a01007387 */ /* 0x000fe80000100a00 */
[----:B------:R-:W2:Y:S01]  /*195e0*/  LDL.LU.64 R14, [R1+0x18] ;  /* 0x00001800010e7983 */ /* 0x000ea20000300a00 */
[-C--:B------:R-:W-:Y:S07]  /*195f0*/  HMMA.1688.F32.TF32 R8, R56, R160.reuse, R8 ;  /* 0x000000a03808723c */ /* 0x080fee0000081008 */
[----:B------:R-:W-:Y:S04]  /*19600*/  STL.64 [R1+0x730], R20 ;  /* 0x0007301401007387 */ /* 0x000fe80000100a00 */
[----:B------:R3:W-:Y:S02]  /*19610*/  STL.64 [R1+0x738], R22 ;  /* 0x0007381601007387 */ /* 0x0007e40000100a00 */
[-C--:B---3--:R-:W-:Y:S08]  /*19620*/  HMMA.1688.F32.TF32 R20, R64, R160.reuse, R84 ;  /* 0x000000a04014723c */ /* 0x088ff00000081054 */
[-C--:B----4-:R-:W-:Y:S11]  /*19630*/  HMMA.1688.F32.TF32 R4, R60, R160.reuse, R4 ;  /* 0x000000a03c04723c */ /* 0x090ff60000081004 */
[----:B------:R-:W-:Y:S04]  /*19640*/  @!UPT UIADD3 URZ, URZ, URZ, URZ ;  /* 0x0000003f3f3ff290 */ /* 0x000fe8000fffe03f */
[----:B------:R-:W-:Y:S04]  /*19650*/  STL.64 [R1+0x720], R20 ;  /* 0x0007201401007387 */ /* 0x000fe80000100a00 */
[----:B------:R1:W-:Y:S04]  /*19660*/  STL.64 [R1+0x728], R22 ;  /* 0x0007281601007387 */ /* 0x0003e80000100a00 */
[----:B------:R-:W-:Y:S04]  /*19670*/  STL.64 [R1+0x710], R4 ;  /* 0x0007100401007387 */ /* 0x000fe80000100a00 */
[----:B------:R3:W-:Y:S04]  /*19680*/  STL.64 [R1+0x718], R6 ;  /* 0x0007180601007387 */ /* 0x0007e80000100a00 */
[----:B------:R-:W-:Y:S04]  /*19690*/  STL.64 [R1+0x700], R8 ;  /* 0x0007000801007387 */ /* 0x000fe80000100a00 */
[----:B------:R-:W-:Y:S04]  /*196a0*/  STL.64 [R1+0x708], R10 ;  /* 0x0007080a01007387 */ /* 0x000fe80000100a00 */
[----:B------:R-:W4:Y:S01]  /*196b0*/  LDSM.16.M88.4 R8, [R242+0x46000] ;  /* 0x04600000f208783b */ /* 0x000f220000000200 */
[-C--:B-1----:R-:W-:Y:S08]  /*196c0*/  HMMA.1688.F32.TF32 R20, R52, R160.reuse, R80 ;  /* 0x000000a03414723c */ /* 0x082ff00000081050 */
[-C--:B---3--:R-:W-:Y:S11]  /*196d0*/  HMMA.1688.F32.TF32 R4, R48, R160.reuse, R88 ;  /* 0x000000a03004723c */ /* 0x088ff60000081058 */
[----:B------:R-:W-:Y:S04]  /*196e0*/  @!UPT UIADD3 URZ, URZ, URZ, URZ ;  /* 0x0000003f3f3ff290 */ /* 0x000fe8000fffe03f */
[----:B------:R-:W-:Y:S04]  /*196f0*/  STL.64 [R1+0x750], R20 ;  /* 0x0007501401007387 */ /* 0x000fe80000100a00 */
[----:B------:R1:W-:Y:S04]  /*19700*/  STL.64 [R1+0x758], R22 ;  /* 0x0007581601007387 */ /* 0x0003e80000100a00 */
[----:B----4-:R-:W-:Y:S04]  /*19710*/  STL [R1+0x2c4c], R10 ;  /* 0x002c4c0a01007387 */ /* 0x010fe80000100800 */
[----:B------:R-:W-:Y:S04]  /*19720*/  STL.64 [R1+0x7d0], R4 ;  /* 0x0007d00401007387 */ /* 0x000fe80000100a00 */
[----:B------:R-:W-:Y:S04]  /*19730*/  STL.64 [R1+0x7d8], R6 ;  /* 0x0007d80601007387 */ /* 0x000fe80000100a00 */
[----:B------:R-:W3:Y:S01]  /*19740*/  LDSM.16.M88.4 R4, [R242+0x48000] ;  /* 0x04800000f204783b */ /* 0x000ee20000000200 */
[-C--:B-1----:R-:W-:Y:S03]  /*19750*/  HMMA.1688.F32.TF32 R20, R196, R160.reuse, R200 ;  /* 0x000000a0c414723c */ /* 0x082fe600000810c8 */
[----:B------:R-:W-:Y:S05]  /*19760*/  STL [R1+0x2c48], R11 ;  /* 0x002c480b01007387 */ /* 0x000fea0000100800 */
[-C--:B------:R-:W-:Y:S01]  /*19770*/  HMMA.1688.F32.TF32 R16, R188, R160.reuse, R16 ;  /* 0x000000a0bc10723c */ /* 0x080fe20000081010 */
[----:B---3--:R-:W-:Y:S11]  /*19780*/  STL [R1+0x2c54], R6 ;  /* 0x002c540601007387 */ /* 0x008ff60000100800 */
[----:B------:R-:W-:Y:S03]  /*19790*/  @!UPT UIADD3 URZ, URZ, URZ, URZ ;  /* 0x0000003f3f3ff290 */ /* 0x000fe6000fffe03f */
[----:B------:R-:W-:Y:S04]  /*197a0*/  STL.64 [R1+0x8b0], R20 ;  /* 0x0008b01401007387 */ /* 0x000fe80000100a00 */
[----:B------:R1:W-:Y:S02]  /*197b0*/  STL.64 [R1+0x8b8], R22 ;  /* 0x0008b81601007387 */ /* 0x0003e40000100a00 */
[-C--:B-1----:R-:W-:Y:S02]  /*197c0*/  HMMA.1688.F32.TF32 R20, R192, R160.reuse, R44 ;  /* 0x000000a0c014723c */ /* 0x082fe4000008102c */
[----:B------:R-:W-:Y:S04]  /*197d0*/  STL [R1+0x2c50], R7 ;  /* 0x002c500701007387 */ /* 0x000fe80000100800 */
[----:B------:R-:W3:Y:S11]  /*197e0*/  LDL.LU.64 R96, [R1+0x550] ;  /* 0x0005500001607983 */ /* 0x000ef60000300a00 */
[----:B------:R-:W-:Y:S06]  /*197f0*/  @!UPT UIADD3 URZ, URZ, URZ, URZ ;  /* 0x0000003f3f3ff290 */ /* 0x000fec000fffe03f */
[----:B------:R1:W-:Y:S04]  /*19800*/  STL.64 [R1+0xaf0], R20 ;  /* 0x000af01401007387 */ /* 0x0003e80000100a00 */
[----:B------:R4:W-:Y:S04]  /*19810*/  STL.64 [R1+0xaf8], R22 ;  /* 0x000af81601007387 */ /* 0x0009e80000100a00 */
[----:B------:R-:W3:Y:S04]  /*19820*/  LDL.LU.64 R98, [R1+0x558] ;  /* 0x0005580001627983 */ /* 0x000ee80000300a00 */
[----:B------:R1:W-:Y:S04]  /*19830*/  STL.64 [R1+0xbf0], R16 ;  /* 0x000bf01001007387 */ /* 0x0003e80000100a00 */
[----:B------:R1:W-:Y:S04]  /*19840*/  STL.64 [R1+0xbf8], R18 ;  /* 0x000bf81201007387 */ /* 0x0003e80000100a00 */
[----:B------:R-:W3:Y:S04]  /*19850*/  LDL.LU.64 R92, [R1+0x480] ;  /* 0x00048000015c7983 */ /* 0x000ee80000300a00 */
[----:B------:R-:W3:Y:S01]  /*19860*/  LDL.LU.64 R94, [R1+0x488] ;  /* 0x00048800015e7983 */ /* 0x000ee20000300a00 */
[-C--:B--2---:R-:W-:Y:S11]  /*19870*/  HMMA.1688.F32.TF32 R12, R184, R160.reuse, R12 ;  /* 0x000000a0b80c723c */ /* 0x084ff6000008100c */
[----:B------:R-:W-:Y:S11]  /*19880*/  @!UPT UIADD3 URZ, URZ, URZ, URZ ;  /* 0x0000003f3f3ff290 */ /* 0x000ff6000fffe03f */
[----:B------:R-:W-:Y:S01]  /*19890*/  @!UPT UIADD3 URZ, URZ, URZ, URZ ;  /* 0x0000003f3f3ff290 */ /* 0x000fe2000fffe03f */
[----:B------:R2:W-:Y:S04]  /*198a0*/  STL.64 [R1+0xe30], R12 ;  /* 0x000e300c01007387 */ /* 0x0005e80000100a00 */
[----:B------:R1:W-:Y:S04]  /*198b0*/  STL.64 [R1+0xe38], R14 ;  /* 0x000e380e01007387 */ /* 0x0003e80000100a00 */
[----:B------:R-:W3:Y:S04]  /*198c0*/  LDL.LU.64 R88, [R1+0x180] ;  /* 0x0001800001587983 */ /* 0x000ee80000300a00 */
        /* <DEDUP_REMOVED lines=9> */
[----:B-1----:R-:W3:Y:S04]  /*19960*/  LDL.LU.64 R20, [R1+0x40] ;  /* 0x0000400001147983 */ /* 0x002ee80000300a00 */
[----:B----4-:R-:W4:Y:S04]  /*19970*/  LDL.LU.64 R22, [R1+0x48] ;  /* 0x0000480001167983 */ /* 0x010f280000300a00 */
[----:B------:R-:W4:Y:S04]  /*19980*/  LDL.LU.64 R16, [R1+0x20] ;  /* 0x0000200001107983 */ /* 0x000f280000300a00 */
[----:B------:R-:W4:Y:S04]  /*19990*/  LDL.LU.64 R18, [R1+0x28] ;  /* 0x0000280001127983 */ /* 0x000f280000300a00 */
[----:B--2---:R-:W2:Y:S04]  /*199a0*/  LDL.LU.64 R12, [R1] ;  /* 0x00000000010c7983 */ /* 0x004ea80000300a00 */
[----:B------:R-:W2:Y:S01]  /*199b0*/  LDL.LU.64 R14, [R1+0x8] ;  /* 0x00000800010e7983 */ /* 0x000ea20000300a00 */
[-C--:B------:R-:W-:Y:S08]  /*199c0*/  HMMA.1688.F32.TF32 R108, R180, R160.reuse, R248 ;  /* 0x000000a0b46c723c */ /* 0x080ff000000810f8 */
[-C--:B------:R-:W-:Y:S08]  /*199d0*/  HMMA.1688.F32.TF32 R104, R176, R160.reuse, R236 ;  /* 0x000000a0b068723c */ /* 0x080ff000000810ec */
[-C--:B------:R-:W-:Y:S07]  /*199e0*/  HMMA.1688.F32.TF32 R100, R172, R160.reuse, R228 ;  /* 0x000000a0ac64723c */ /* 0x080fee00000810e4 */
[----:B------:R-:W-:Y:S04]  /*199f0*/  STL.64 [R1+0x1040], R108 ;  /* 0x0010406c01007387 */ /* 0x000fe80000100a00 */
[----:B------:R1:W-:Y:S04]  /*19a00*/  STL.64 [R1+0x1048], R110 ;  /* 0x0010486e01007387 */ /* 0x0003e80000100a00 */
[----:B------:R-:W-:Y:S04]  /*19a10*/  STL.64 [R1+0x11f0], R104 ;  /* 0x0011f06801007387 */ /* 0x000fe80000100a00 */
[----:B------:R1:W-:Y:S02]  /*19a20*/  STL.64 [R1+0x11f8], R106 ;  /* 0x0011f86a01007387 */ /* 0x0003e40000100a00 */
[-C--:B-1----:R-:W-:Y:S02]  /*19a30*/  HMMA.1688.F32.TF32 R108, R168, R160.reuse, R220 ;  /* 0x000000a0a86c723c */ /* 0x082fe400000810dc */
[----:B------:R-:W-:Y:S04]  /*19a40*/  STL.64 [R1+0x1380], R100 ;  /* 0x0013806401007387 */ /* 0x000fe80000100a00 */
[----:B------:R1:W-:Y:S02]  /*19a50*/  STL.64 [R1+0x1388], R102 ;  /* 0x0013886601007387 */ /* 0x0003e40000100a00 */
[-C--:B------:R-:W-:Y:S08]  /*19a60*/  HMMA.1688.F32.TF32 R104, R76, R160.reuse, R212 ;  /* 0x000000a04c68723c */ /* 0x080ff000000810d4 */
[----:B-1----:R-:W-:Y:S07]  /*19a70*/  HMMA.1688.F32.TF32 R100, R164, R160, R24 ;  /* 0x000000a0a464723c */ /* 0x002fee0000081018 */
[----:B------:R-:W-:Y:S04]  /*19a80*/  STL.64 [R1+0x1400], R108 ;  /* 0x0014006c01007387 */ /* 0x000fe80000100a00 */
[----:B------:R-:W-:Y:S04]  /*19a90*/  STL.64 [R1+0x1408], R110 ;  /* 0x0014086e01007387 */ /* 0x000fe80000100a00 */
[----:B------:R-:W-:Y:S04]  /*19aa0*/  STL.64 [R1+0x1470], R104 ;  /* 0x0014706801007387 */ /* 0x000fe80000100a00 */
[----:B------:R-:W-:Y:S04]  /*19ab0*/  STL.64 [R1+0x1478], R106 ;  /* 0x0014786a01007387 */ /* 0x000fe80000100a00 */
[----:B------:R-:W-:Y:S04]  /*19ac0*/  STL.64 [R1+0x14e0], R100 ;  /* 0x0014e06401007387 */ /* 0x000fe80000100a00 */
[----:B------:R-:W-:Y:S01]  /*19ad0*/  STL.64 [R1+0x14e8], R102 ;  /* 0x0014e86601007387 */ /* 0x000fe20000100a00 */
[-C--:B---3--:R-:W-:Y:S08]  /*19ae0*/  HMMA.1688.F32.TF32 R24, R68, R8.reuse, R96 ;  /* 0x000000084418723c */ /* 0x088ff00000081060 */
[-C--:B------:R-:W-:Y:S11]  /*19af0*/  HMMA.1688.F32.TF32 R92, R64, R8.reuse, R92 ;  /* 0x00000008405c723c */ /* 0x080ff6000008105c */
[----:B------:R-:W-:Y:S04]  /*19b00*/  @!UPT UIADD3 URZ, URZ, URZ, URZ ;  /* 0x0000003f3f3ff290 */ /* 0x000fe8000fffe03f */
[----:B------:R-:W-:Y:S04]  /*19b10*/  STL.64 [R1+0x620], R24 ;  /* 0x0006201801007387 */ /* 0x000fe80000100a00 */
[----:B------:R1:W-:Y:S04]  /*19b20*/  STL.64 [R1+0x628], R26 ;  /* 0x0006281a01007387 */ /* 0x0003e80000100a00 */
[----:B------:R-:W-:Y:S04]  /*19b30*/  STL.64 [R1+0x610], R92 ;  /* 0x0006105c01007387 */ /* 0x000fe80000100a00 */
[----:B------:R-:W-:Y:S01]  /*19b40*/  STL.64 [R1+0x618], R94 ;  /* 0x0006185e01007387 */ /* 0x000fe20000100a00 */
[-C--:B------:R-:W-:Y:S08]  /*19b50*/  HMMA.1688.F32.TF32 R88, R60, R8.reuse, R88 ;  /* 0x000000083c58723c */ /* 0x080ff00000081058 */
[-C--:B-1----:R-:W-:Y:S08]  /*19b60*/  HMMA.1688.F32.TF32 R24, R56, R8.reuse, R84 ;  /* 0x000000083818723c */ /* 0x082ff00000081054 */
[-C--:B------:R-:W-:Y:S07]  /*19b70*/  HMMA.1688.F32.TF32 R80, R52, R8.reuse, R80 ;  /* 0x000000083450723c */ /* 0x080fee0000081050 */
[----:B------:R-:W-:Y:S01]  /*19b80*/  STL.64 [R1+0x600], R88 ;  /* 0x0006005801007387 */ /* 0x000fe20000100a00 */
[-C--:B------:R-:W-:Y:S03]  /*19b90*/  HMMA.1688.F32.TF32 R72, R48, R8.reuse, R72 ;  /* 0x000000083048723c */ /* 0x080fe60000081048 */
[----:B------:R-:W-:Y:S04]  /*19ba0*/  STL.64 [R1+0x608], R90 ;  /* 0x0006085a01007387 */ /* 0x000fe80000100a00 */
[----:B------:R-:W-:Y:S04]  /*19bb0*/  STL.64 [R1+0x5f0], R24 ;  /* 0x0005f01801007387 */ /* 0x000fe80000100a00 */
[----:B------:R1:W-:Y:S01]  /*19bc0*/  STL.64 [R1+0x5f8], R26 ;  /* 0x0005f81a01007387 */ /* 0x0003e20000100a00 */
[-C--:B----4-:R-:W-:Y:S08]  /*19bd0*/  HMMA.1688.F32.TF32 R20, R192, R8.reuse, R20 ;  /* 0x00000008c014723c */ /* 0x090ff00000081014 */
[-C--:B-1----:R-:W-:Y:S01]  /*19be0*/  HMMA.1688.F32.TF32 R24, R196, R8.reuse, R44 ;  /* 0x00000008c418723c */ /* 0x082fe2000008102c */
[----:B------:R-:W-:Y:S04]  /*19bf0*/  STL.64 [R1+0x680], R80 ;  /* 0x0006805001007387 */ /* 0x000fe80000100a00 */
[----:B------:R-:W-:Y:S04]  /*19c00*/  STL.64 [R1+0x688], R82 ;  /* 0x0006885201007387 */ /* 0x000fe80000100a00 */
[----:B------:R-:W-:Y:S01]  /*19c10*/  STL.64 [R1+0x6b0], R72 ;  /* 0x0006b04801007387 */ /* 0x000fe20000100a00 */
[-C--:B------:R-:W-:Y:S03]  /*19c20*/  HMMA.1688.F32.TF32 R16, R188, R8.reuse, R16 ;  /* 0x00000008bc10723c */ /* 0x080fe60000081010 */
[----:B------:R-:W-:Y:S10]  /*19c30*/  STL.64 [R1+0x6b8], R74 ;  /* 0x0006b84a01007387 */ /* 0x000ff40000100a00 */
[----:B------:R1:W-:Y:S04]  /*19c40*/  STL.64 [R1+0x6e0], R24 ;  /* 0x0006e01801007387 */ /* 0x0003e80000100a00 */
[----:B------:R3:W-:Y:S04]  /*19c50*/  STL.64 [R1+0x6e8], R26 ;  /* 0x0006e81a01007387 */ /* 0x0007e80000100a00 */
[----:B------:R-:W4:Y:S04]  /*19c60*/  LDL.LU.64 R92, [R1+0x520] ;  /* 0x00052000015c7983 */ /* 0x000f280000300a00 */
[----:B------:R1:W-:Y:S04]  /*19c70*/  STL.64 [R1+0x800], R20 ;  /* 0x0008001401007387 */ /* 0x0003e80000100a00 */
[----:B------:R1:W-:Y:S04]  /*19c80*/  STL.64 [R1+0x808], R22 ;  /* 0x0008081601007387 */ /* 0x0003e80000100a00 */
[----:B------:R-:W4:Y:S04]  /*19c90*/  LDL.LU.64 R94, [R1+0x528] ;  /* 0x00052800015e7983 */ /* 0x000f280000300a00 */
[----:B------:R-:W-:Y:S04]  /*19ca0*/  STL.64 [R1+0x9a0], R16 ;  /* 0x0009a01001007387 */ /* 0x000fe80000100a00 */
[----:B------:R-:W-:Y:S04]  /*19cb0*/  STL.64 [R1+0x9a8], R18 ;  /* 0x0009a81201007387 */ /* 0x000fe80000100a00 */
[----:B------:R-:W4:Y:S04]  /*19cc0*/  LDL.LU.64 R88, [R1+0x3d0] ;  /* 0x0003d00001587983 */ /* 0x000f280000300a00 */
[----:B------:R-:W4:Y:S01]  /*19cd0*/  LDL.LU.64 R90, [R1+0x3d8] ;  /* 0x0003d800015a7983 */ /* 0x000f220000300a00 */
[-C--:B--2---:R-:W-:Y:S03]  /*19ce0*/  HMMA.1688.F32.TF32 R12, R184, R8.reuse, R12 ;  /* 0x00000008b80c723c */ /* 0x084fe6000008100c */
[----:B-1----:R-:W2:Y:S04]  /*19cf0*/  LDL.LU.64 R24, [R1+0x110] ;  /* 0x0001100001187983 */ /* 0x002ea80000300a00 */
[----:B---3--:R-:W2:Y:S11]  /*19d00*/  LDL.LU.64 R26, [R1+0x118] ;  /* 0x00011800011a7983 */ /* 0x008eb60000300a00 */
[----:B------:R-:W-:Y:S05]  /*19d10*/  @!UPT UIADD3 URZ, URZ, URZ, URZ ;  /* 0x0000003f3f3ff290 */ /* 0x000fea000fffe03f */
[----:B------:R-:W-:Y:S04]  /*19d20*/  STL.64 [R1+0xbe0], R12 ;  /* 0x000be00c01007387 */ /* 0x000fe80000100a00 */
[----:B------:R1:W-:Y:S04]  /*19d30*/  STL.64 [R1+0xbe8], R14 ;  /* 0x000be80e01007387 */ /* 0x0003e80000100a00 */
[----:B------:R-:W3:Y:S04]  /*19d40*/  LDL.LU.64 R20, [R1+0xd0] ;  /* 0x0000d00001147983 */ /* 0x000ee80000300a00 */
[----:B------:R-:W3:Y:S01]  /*19d50*/  LDL.LU.64 R22, [R1+0xd8] ;  /* 0x0000d80001167983 */ /* 0x000ee20000300a00 */
[-C--:B-1----:R-:W-:Y:S11]  /*19d60*/  HMMA.1688.F32.TF32 R12, R180, R8.reuse, R244 ;  /* 0x00000008b40c723c */ /* 0x082ff600000810f4 */
[----:B------:R-:W-:Y:S11]  /*19d70*/  @!UPT UIADD3 URZ, URZ, URZ, URZ ;  /* 0x0000003f3f3ff290 */ /* 0x000ff6000fffe03f */
[----:B------:R-:W-:Y:S01]  /*19d80*/  @!UPT UIADD3 URZ, URZ, URZ, URZ ;  /* 0x0000003f3f3ff290 */ /* 0x000fe2000fffe03f */
        /* <DEDUP_REMOVED lines=11> */
[-C--:B------:R-:W-:Y:S08]  /*19e40*/  HMMA.1688.F32.TF32 R80, R168, R8.reuse, R216 ;  /* 0x00000008a850723c */ /* 0x080ff000000810d8 */
[-C--:B-1----:R-:W-:Y:S11]  /*19e50*/  HMMA.1688.F32.TF32 R12, R172, R8.reuse, R224 ;  /* 0x00000008ac0c723c */ /* 0x082ff600000810e0 */
[----:B------:R-:W-:Y:S11]  /*19e60*/  @!UPT UIADD3 URZ, URZ, URZ, URZ ;  /* 0x0000003f3f3ff290 */ /* 0x000ff6000fffe03f */
[----:B------:R-:W-:Y:S01]  /*19e70*/  @!UPT UIADD3 URZ, URZ, URZ, URZ ;  /* 0x0000003f3f3ff290 */ /* 0x000fe2000fffe03f */
[----:B------:R1:W-:Y:S04]  /*19e80*/  STL.64 [R1+0x1200], R12 ;  /* 0x0012000c01007387 */ /* 0x0003e80000100a00 */
[----:B------:R1:W-:Y:S04]  /*19e90*/  STL.64 [R1+0x1208], R14 ;  /* 0x0012080e01007387 */ /* 0x0003e80000100a00 */
[----:B-1----:R-:W3:Y:S04]  /*19ea0*/  LDL.LU.64 R12, [R1+0x150] ;  /* 0x00015000010c7983 */ /* 0x002ee80000300a00 */
[----:B------:R1:W-:Y:S04]  /*19eb0*/  STL.64 [R1+0x13b0], R80 ;  /* 0x0013b05001007387 */ /* 0x0003e80000100a00 */
[----:B------:R1:W-:Y:S04]  /*19ec0*/  STL.64 [R1+0x13b8], R82 ;  /* 0x0013b85201007387 */ /* 0x0003e80000100a00 */
[----:B------:R-:W3:Y:S01]  /*19ed0*/  LDL.LU.64 R14, [R1+0x158] ;  /* 0x00015800010e7983 */ /* 0x000ee20000300a00 */
[-C--:B------:R-:W-:Y:S08]  /*19ee0*/  HMMA.1688.F32.TF32 R44, R76, R8.reuse, R204 ;  /* 0x000000084c2c723c */ /* 0x080ff000000810cc */
[----:B------:R-:W-:Y:S11]  /*19ef0*/  HMMA.1688.F32.TF32 R28, R164, R8, R28 ;  /* 0x00000008a41c723c */ /* 0x000ff6000008101c */
[----:B------:R-:W-:Y:S04]  /*19f00*/  @!UPT UIADD3 URZ, URZ, URZ, URZ ;  /* 0x0000003f3f3ff290 */ /* 0x000fe8000fffe03f */
[----:B------:R1:W-:Y:S04]  /*19f10*/  STL.64 [R1+0x13f0], R44 ;  /* 0x0013f02c01007387 */ /* 0x0003e80000100a00 */
[----:B------:R-:W-:Y:S04]  /*19f20*/  STL.64 [R1+0x13f8], R46 ;  /* 0x0013f82e01007387 */ /* 0x000fe80000100a00 */
[----:B------:R-:W3:Y:S04]  /*19f30*/  LDL.LU.64 R84, [R1+0x210] ;  /* 0x0002100001547983 */ /* 0x000ee80000300a00 */
[----:B------:R-:W3:Y:S04]  /*19f40*/  LDL.LU.64 R86, [R1+0x218] ;  /* 0x0002180001567983 */ /* 0x000ee80000300a00 */
[----:B-1----:R-:W3:Y:S04]  /*19f50*/  LDL.LU.64 R80, [R1+0x1f0] ;  /* 0x0001f00001507983 */ /* 0x002ee80000300a00 */
[----:B------:R-:W3:Y:S01]  /*19f60*/  LDL.LU.64 R82, [R1+0x1f8] ;  /* 0x0001f80001527983 */ /* 0x000ee20000300a00 */
[----:B------:R-:W-:-:S02]  /*19f70*/  IMAD.MOV.U32 R8, RZ, RZ, R31 ;  /* 0x000000ffff087224 */ /* 0x000fc400078e001f */
[----:B------:R-:W-:Y:S02]  /*19f80*/  IMAD.MOV.U32 R9, RZ, RZ, R30 ;  /* 0x000000ffff097224 */ /* 0x000fe400078e001e */
[----:B------:R-:W-:Y:S02]  /*19f90*/  IMAD.MOV.U32 R44, RZ, RZ, R29 ;  /* 0x000000ffff2c7224 */ /* 0x000fe400078e001d */
[----:B------:R-:W-:Y:S01]  /*19fa0*/  IMAD.MOV.U32 R45, RZ, RZ, R28 ;  /* 0x000000ffff2d7224 */ /* 0x000fe200078e001c */
[----:B------:R-:W-:Y:S04]  /*19fb0*/  STL [R1+0x2ab4], R8 ;  /* 0x002ab40801007387 */ /* 0x000fe80000100800 */
[----:B------:R-:W-:Y:S04]  /*19fc0*/  STL [R1+0x2ab0], R9 ;  /* 0x002ab00901007387 */ /* 0x000fe80000100800 */
[----:B------:R-:W-:Y:S04]  /*19fd0*/  STL [R1+0x2aac], R44 ;  /* 0x002aac2c01007387 */ /* 0x000fe80000100800 */
[----:B------:R4:W-:Y:S04]  /*19fe0*/  STL [R1+0x2aa8], R45 ;  /* 0x002aa82d01007387 */ /* 0x0009e80000100800 */
[----:B------:R-:W3:Y:S01]  /*19ff0*/  LDL.LU.64 R28, [R1+0x1d0] ;  /* 0x0001d000011c7983 */ /* 0x000ee20000300a00 */
[-C--:B----4-:R-:W-:Y:S08]  /*1a000*/  HMMA.1688.F32.TF32 R44, R68, R4.reuse, R92 ;  /* 0x00000004442c723c */ /* 0x090ff0000008105c */
[-C--:B------:R-:W-:Y:S11]  /*1a010*/  HMMA.1688.F32.TF32 R8, R64, R4.reuse, R88 ;  /* 0x000000044008723c */ /* 0x080ff60000081058 */
[----:B------:R-:W-:Y:S04]  /*1a020*/  @!UPT UIADD3 URZ, URZ, URZ, URZ ;  /* 0x0000003f3f3ff290 */ /* 0x000fe8000fffe03f */
[----:B------:R-:W-:Y:S04]  /*1a030*/  STL.64 [R1+0x5a0], R44 ;  /* 0x0005a02c01007387 */ /* 0x000fe80000100a00 */
[----:B------:R-:W-:Y:S04]  /*1a040*/  STL.64 [R1+0x5a8], R46 ;  /* 0x0005a82e01007387 */ /* 0x000fe80000100a00 */
[----:B------:R-:W4:Y:S04]  /*1a050*/  LDL.LU.64 R30, [R1+0x1d8] ;  /* 0x0001d800011e7983 */ /* 0x000f280000300a00 */
[----:B------:R-:W-:Y:S04]  /*1a060*/  STL.64 [R1+0x590], R8 ;  /* 0x0005900801007387 */ /* 0x000fe80000100a00 */
[----:B------:R2:W-:Y:S02]  /*1a070*/  STL.64 [R1+0x598], R10 ;  /* 0x0005980a01007387 */ /* 0x0005e40000100a00 */
[-C--:B--2---:R-:W-:Y:S02]  /*1a080*/  HMMA.1688.F32.TF32 R8, R60, R4.reuse, R24 ;  /* 0x000000043c08723c */ /* 0x084fe40000081018 */
[----:B------:R-:W2:Y:S04]  /*1a090*/  LDL.LU.64 R24, [R1+0x1b0] ;  /* 0x0001b00001187983 */ /* 0x000ea80000300a00 */
[----:B------:R-:W2:Y:S11]  /*1a0a0*/  LDL.LU.64 R26, [R1+0x1b8] ;  /* 0x0001b800011a7983 */ /* 0x000eb60000300a00 */
[----:B------:R-:W-:Y:S06]  /*1a0b0*/  @!UPT UIADD3 URZ, URZ, URZ, URZ ;  /* 0x0000003f3f3ff290 */ /* 0x000fec000fffe03f */
[----:B------:R-:W-:Y:S04]  /*1a0c0*/  STL.64 [R1+0x580], R8 ;  /* 0x0005800801007387 */ /* 0x000fe80000100a00 */
[----:B------:R3:W-:Y:S02]  /*1a0d0*/  STL.64 [R1+0x588], R10 ;  /* 0x0005880a01007387 */ /* 0x0007e40000100a00 */
[-C--:B---3--:R-:W-:Y:S02]  /*1a0e0*/  HMMA.1688.F32.TF32 R8, R56, R4.reuse, R20 ;  /* 0x000000043808723c */ /* 0x088fe40000081014 */
[----:B------:R-:W3:Y:S04]  /*1a0f0*/  LDL.LU.64 R20, [R1+0x170] ;  /* 0x0001700001147983 */ /* 0x000ee80000300a00 */
[----:B------:R-:W3:Y:S11]  /*1a100*/  LDL.LU.64 R22, [R1+0x178] ;  /* 0x0001780001167983 */ /* 0x000ef60000300a00 */
[----:B------:R-:W-:Y:S06]  /*1a110*/  @!UPT UIADD3 URZ, URZ, URZ, URZ ;  /* 0x0000003f3f3ff290 */ /* 0x000fec000fffe03f */
[----:B------:R1:W-:Y:S04]  /*1a120*/  STL.64 [R1+0x560], R8 ;  /* 0x0005600801007387 */ /* 0x0003e80000100a00 */
[----:B------:R1:W-:Y:S04]  /*1a130*/  STL.64 [R1+0x568], R10 ;  /* 0x0005680a01007387 */ /* 0x0003e80000100a00 */
[----:B-1----:R-:W3:Y:S04]  /*1a140*/  LDL.LU.64 R8, [R1+0x140] ;  /* 0x0001400001087983 */ /* 0x002ee80000300a00 */
[----:B------:R-:W3:Y:S01]  /*1a150*/  LDL.LU.64 R10, [R1+0x148] ;  /* 0x00014800010a7983 */ /* 0x000ee20000300a00 */
[-C--:B------:R-:W-:Y:S08]  /*1a160*/  HMMA.1688.F32.TF32 R44, R52, R4.reuse, R72 ;  /* 0x00000004342c723c */ /* 0x080ff00000081048 */
[-C--:B------:R-:W-:Y:S11]  /*1a170*/  HMMA.1688.F32.TF32 R16, R48, R4.reuse, R16 ;  /* 0x000000043010723c */ /* 0x080ff60000081010 */
[----:B------:R-:W-:Y:S04]  /*1a180*/  @!UPT UIADD3 URZ, URZ, URZ, URZ ;  /* 0x0000003f3f3ff290 */ /* 0x000fe8000fffe03f */
[----:B------:R-:W-:Y:S04]  /*1a190*/  STL.64 [R1+0x550], R44 ;  /* 0x0005502c01007387 */ /* 0x000fe80000100a00 */
[----:B------:R-:W-:Y:S04]  /*1a1a0*/  STL.64 [R1+0x558], R46 ;  /* 0x0005582e01007387 */ /* 0x000fe80000100a00 */
[----:B------:R-:W3:Y:S04]  /*1a1b0*/  LDL.LU.64 R72, [R1+0x100] ;  /* 0x0001000001487983 */ /* 0x000ee80000300a00 */
[----:B------:R-:W3:Y:S04]  /*1a1c0*/  LDL.LU.64 R74, [R1+0x108] ;  /* 0x00010800014a7983 */ /* 0x000ee80000300a00 */
[----:B------:R-:W-:Y:S04]  /*1a1d0*/  STL.64 [R1+0x5c0], R16 ;  /* 0x0005c01001007387 */ /* 0x000fe80000100a00 */
[----:B------:R-:W-:Y:S04]  /*1a1e0*/  STL.64 [R1+0x5c8], R18 ;  /* 0x0005c81201007387 */ /* 0x000fe80000100a00 */
[----:B------:R-:W1:Y:S01]  /*1a1f0*/  LDSM.16.M88.4 R16, [R242+0x4a000] ;  /* 0x04a00000f210783b */ /* 0x000e620000000200 */
[-C--:B------:R-:W-:Y:S03]  /*1a200*/  HMMA.1688.F32.TF32 R12, R196, R4.reuse, R12 ;  /* 0x00000004c40c723c */ /* 0x080fe6000008100c */
[----:B-1----:R-:W-:Y:S04]  /*1a210*/  STL [R1+0x2c5c], R18 ;  /* 0x002c5c1201007387 */ /* 0x002fe80000100800 */
[----:B------:R-:W-:Y:S04]  /*1a220*/  STL [R1+0x2c58], R19 ;  /* 0x002c581301007387 */ /* 0x000fe80000100800 */
[----:B------:R-:W3:Y:S04]  /*1a230*/  LDL.LU.64 R44, [R1+0x90] ;  /* 0x00009000012c7983 */ /* 0x000ee80000300a00 */
[----:B------:R-:W3:Y:S08]  /*1a240*/  LDL.LU.64 R46, [R1+0x98] ;  /* 0x00009800012e7983 */ /* 0x000ef00000300a00 */
[----:B------:R-:W-:Y:S04]  /*1a250*/  STL.64 [R1+0x5d0], R12 ;  /* 0x0005d00c01007387 */ /* 0x000fe80000100a00 */
[----:B------:R-:W-:Y:S04]  /*1a260*/  STL.64 [R1+0x5d8], R14 ;  /* 0x0005d80e01007387 */ /* 0x000fe80000100a00 */
[----:B------:R-:W1:Y:S01]  /*1a270*/  LDSM.16.M88.4 R12, [R242+0x4c000] ;  /* 0x04c00000f20c783b */ /* 0x000e620000000200 */
[-C--:B------:R-:W-:Y:S08]  /*1a280*/  HMMA.1688.F32.TF32 R84, R192, R4.reuse, R84 ;  /* 0x00000004c054723c */ /* 0x080ff00000081054 */
[-C--:B------:R-:W-:Y:S01]  /*1a290*/  HMMA.1688.F32.TF32 R80, R188, R4.reuse, R80 ;  /* 0x00000004bc50723c */ /* 0x080fe20000081050 */
[----:B-1----:R-:W-:Y:S04]  /*1a2a0*/  STL [R1+0x2c64], R14 ;  /* 0x002c640e01007387 */ /* 0x002fe80000100800 */
[----:B------:R-:W-:Y:S04]  /*1a2b0*/  STL [R1+0x2c60], R15 ;  /* 0x002c600f01007387 */ /* 0x000fe80000100800 */
[----:B------:R-:W3:Y:S06]  /*1a2c0*/  LDL.LU.64 R92, [R1+0x11d0] ;  /* 0x0011d000015c7983 */ /* 0x000eec0000300a00 */
[----:B------:R-:W-:Y:S04]  /*1a2d0*/  STL.64 [R1+0x6a0], R84 ;  /* 0x0006a05401007387 */ /* 0x000fe80000100a00 */
[----:B------:R-:W-:Y:S04]  /*1a2e0*/  STL.64 [R1+0x6a8], R86 ;  /* 0x0006a85601007387 */ /* 0x000fe80000100a00 */
[----:B------:R-:W3:Y:S04]  /*1a2f0*/  LDL.LU.64 R94, [R1+0x11d8] ;  /* 0x0011d800015e7983 */ /* 0x000ee80000300a00 */
[----:B------:R-:W-:Y:S04]  /*1a300*/  STL.64 [R1+0x770], R80 ;  /* 0x0007705001007387 */ /* 0x000fe80000100a00 */
[----:B------:R4:W-:Y:S04]  /*1a310*/  STL.64 [R1+0x778], R82 ;  /* 0x0007785201007387 */ /* 0x0009e80000100a00 */
[----:B------:R-:W3:Y:S04]  /*1a320*/  LDL.LU.64 R88, [R1+0x470] ;  /* 0x0004700001587983 */ /* 0x000ee80000300a00 */
[----:B------:R-:W3:Y:S01]  /*1a330*/  LDL.LU.64 R90, [R1+0x478] ;  /* 0x00047800015a7983 */ /* 0x000ee20000300a00 */
[-C--:B----4-:R-:W-:Y:S03]  /*1a340*/  HMMA.1688.F32.TF32 R80, R184, R4.reuse, R28 ;  /* 0x00000004b850723c */ /* 0x090fe6000008101c */
[----:B------:R-:W4:Y:S04]  /*1a350*/  LDL.LU.64 R28, [R1+0x260] ;  /* 0x00026000011c7983 */ /* 0x000f280000300a00 */
[----:B------:R-:W4:Y:S11]  /*1a360*/  LDL.LU.64 R30, [R1+0x268] ;  /* 0x00026800011e7983 */ /* 0x000f360000300a00 */
[----:B------:R-:W-:Y:S05]  /*1a370*/  @!UPT UIADD3 URZ, URZ, URZ, URZ ;  /* 0x0000003f3f3ff290 */ /* 0x000fea000fffe03f */
        /* <DEDUP_REMOVED lines=12> */
[----:B------:R-:W-:Y:S04]  /*1a440*/  STL.64 [R1+0xf10], R80 ;  /* 0x000f105001007387 */ /* 0x000fe80000100a00 */
[----:B------:R1:W-:Y:S02]  /*1a450*/  STL.64 [R1+0xf18], R82 ;  /* 0x000f185201007387 */ /* 0x0003e40000100a00 */
[-C--:B-1----:R-:W-:Y:S02]  /*1a460*/  HMMA.1688.F32.TF32 R80, R172, R4.reuse, R8 ;  /* 0x00000004ac50723c */ /* 0x082fe40000081008 */
[----:B------:R-:W3:Y:S04]  /*1a470*/  LDL.LU.64 R8, [R1+0x230] ;  /* 0x0002300001087983 */ /* 0x000ee80000300a00 */
[----:B------:R-:W3:Y:S02]  /*1a480*/  LDL.LU.64 R10, [R1+0x238] ;  /* 0x00023800010a7983 */ /* 0x000ee40000300a00 */
[-C--:B------:R-:W-:Y:S11]  /*1a490*/  HMMA.1688.F32.TF32 R72, R168, R4.reuse, R72 ;  /* 0x00000004a848723c */ /* 0x080ff60000081048 */
[----:B------:R-:W-:Y:S04]  /*1a4a0*/  @!UPT UIADD3 URZ, URZ, URZ, URZ ;  /* 0x0000003f3f3ff290 */ /* 0x000fe8000fffe03f */
[----:B------:R1:W-:Y:S04]  /*1a4b0*/  STL.64 [R1+0x1060], R80 ;  /* 0x0010605001007387 */ /* 0x0003e80000100a00 */
[----:B------:R1:W-:Y:S04]  /*1a4c0*/  STL.64 [R1+0x1068], R82 ;  /* 0x0010685201007387 */ /* 0x0003e80000100a00 */
[----:B------:R-:W3:Y:S04]  /*1a4d0*/  LDL.LU.64 R84, [R1+0x220] ;  /* 0x0002200001547983 */ /* 0x000ee80000300a00 */
[----:B------:R-:W3:Y:S04]  /*1a4e0*/  LDL.LU.64 R86, [R1+0x228] ;  /* 0x0002280001567983 */ /* 0x000ee80000300a00 */
[----:B------:R1:W-:Y:S04]  /*1a4f0*/  STL.64 [R1+0x12b0], R72 ;  /* 0x0012b04801007387 */ /* 0x0003e80000100a00 */
[----:B------:R1:W-:Y:S04]  /*1a500*/  STL.64 [R1+0x12b8], R74 ;  /* 0x0012b84a01007387 */ /* 0x0003e80000100a00 */
[----:B-1----:R-:W3:Y:S04]  /*1a510*/  LDL.LU.64 R80, [R1+0x200] ;  /* 0x0002000001507983 */ /* 0x002ee80000300a00 */
[----:B------:R-:W3:Y:S01]  /*1a520*/  LDL.LU.64 R82, [R1+0x208] ;  /* 0x0002080001527983 */ /* 0x000ee20000300a00 */
[-C--:B------:R-:W-:Y:S08]  /*1a530*/  HMMA.1688.F32.TF32 R44, R76, R4.reuse, R44 ;  /* 0x000000044c2c723c */ /* 0x080ff0000008102c */
[----:B------:R-:W-:Y:S11]  /*1a540*/  HMMA.1688.F32.TF32 R4, R164, R4, R32 ;  /* 0x00000004a404723c */ /* 0x000ff60000081020 */
[----:B------:R-:W-:Y:S04]  /*1a550*/  @!UPT UIADD3 URZ, URZ, URZ, URZ ;  /* 0x0000003f3f3ff290 */ /* 0x000fe8000fffe03f */
[----:B------:R1:W-:Y:S04]  /*1a560*/  STL.64 [R1+0x13a0], R44 ;  /* 0x0013a02c01007387 */ /* 0x0003e80000100a00 */
[----:B------:R1:W-:Y:S04]  /*1a570*/  STL.64 [R1+0x13a8], R46 ;  /* 0x0013a82e01007387 */ /* 0x0003e80000100a00 */
[----:B------:R-:W3:Y:S04]  /*1a580*/  LDL.LU.64 R72, [R1+0x1e0] ;  /* 0x0001e00001487983 */ /* 0x000ee80000300a00 */
[----:B------:R-:W3:Y:S04]  /*1a590*/  LDL.LU.64 R74, [R1+0x1e8] ;  /* 0x0001e800014a7983 */ /* 0x000ee80000300a00 */
[----:B-1----:R-:W3:Y:S04]  /*1a5a0*/  LDL.LU.64 R44, [R1+0x1c0] ;  /* 0x0001c000012c7983 */ /* 0x002ee80000300a00 */
[----:B------:R-:W3:Y:S04]  /*1a5b0*/  LDL.LU.64 R46, [R1+0x1c8] ;  /* 0x0001c800012e7983 */ /* 0x000ee80000300a00 */
[----:B------:R-:W-:Y:S04]  /*1a5c0*/  STL.64 [R1+0x13e0], R4 ;  /* 0x0013e00401007387 */ /* 0x000fe80000100a00 */
[----:B------:R1:W-:Y:S01]  /*1a5d0*/  STL.64 [R1+0x13e8], R6 ;  /* 0x0013e80601007387 */ /* 0x0003e20000100a00 */
[-C--:B------:R-:W-:Y:S08]  /*1a5e0*/  HMMA.1688.F32.TF32 R92, R68, R16.reuse, R92 ;  /* 0x00000010445c723c */ /* 0x080ff0000008105c */
[-C--:B-1----:R-:W-:Y:S11]  /*1a5f0*/  HMMA.1688.F32.TF32 R4, R64, R16.reuse, R88 ;  /* 0x000000104004723c */ /* 0x082ff60000081058 */
[----:B------:R-:W-:Y:S05]  /*1a600*/  @!UPT UIADD3 URZ, URZ, URZ, URZ ;  /* 0x0000003f3f3ff290 */ /* 0x000fea000fffe03f */
[----:B------:R-:W-:Y:S02]  /*1a610*/  IMAD.MOV.U32 R14, RZ, RZ, R94 ;  /* 0x000000ffff0e7224 */ /* 0x000fe400078e005e */
[----:B------:R-:W-:Y:S01]  /*1a620*/  IMAD.MOV.U32 R15, RZ, RZ, R95 ;  /* 0x000000ffff0f7224 */ /* 0x000fe200078e005f */
[----:B------:R-:W-:Y:S04]  /*1a630*/  STL.64 [R1+0x510], R92 ;  /* 0x0005105c01007387 */ /* 0x000fe80000100a00 */
[----:B------:R-:W-:Y:S04]  /*1a640*/  STL [R1+0x2c74], R14 ;  /* 0x002c740e01007387 */ /* 0x000fe80000100800 */
[----:B------:R-:W-:Y:S04]  /*1a650*/  STL [R1+0x2c70], R15 ;  /* 0x002c700f01007387 */ /* 0x000fe80000100800 */
[----:B------:R-:W3:Y:S04]  /*1a660*/  LDL.LU.64 R32, [R1+0x1a0] ;  /* 0x0001a00001207983 */ /* 0x000ee80000300a00 */
[----:B------:R-:W3:Y:S04]  /*1a670*/  LDL.LU.64 R34, [R1+0x1a8] ;  /* 0x0001a80001227983 */ /* 0x000ee80000300a00 */
[----:B------:R-:W-:Y:S04]  /*1a680*/  STL.64 [R1+0x500], R4 ;  /* 0x0005000401007387 */ /* 0x000fe80000100a00 */
[----:B------:R4:W-:Y:S02]  /*1a690*/  STL.64 [R1+0x508], R6 ;  /* 0x0005080601007387 */ /* 0x0009e40000100a00 */
[-C--:B----4-:R-:W-:Y:S02]  /*1a6a0*/  HMMA.1688.F32.TF32 R4, R60, R16.reuse, R28 ;  /* 0x000000103c04723c */ /* 0x090fe4000008101c */
[----:B------:R-:W4:Y:S04]  /*1a6b0*/  LDL.LU.64 R28, [R1+0x160] ;  /* 0x00016000011c7983 */ /* 0x000f280000300a00 */
[----:B------:R-:W4:Y:S11]  /*1a6c0*/  LDL.LU.64 R30, [R1+0x168] ;  /* 0x00016800011e7983 */ /* 0x000f360000300a00 */
[----:B------:R-:W-:Y:S06]  /*1a6d0*/  @!UPT UIADD3 URZ, URZ, URZ, URZ ;  /* 0x0000003f3f3ff290 */ /* 0x000fec000fffe03f */
        /* <DEDUP_REMOVED lines=25> */
[----:B------:R1:W-:Y:S01]  /*1a870*/  STL.64 [R1+0x520], R84 ;  /* 0x0005205401007387 */ /* 0x0003e20000100a00 */
[-C--:B------:R-:W-:Y:S08]  /*1a880*/  HMMA.1688.F32.TF32 R72, R188, R16.reuse, R72 ;  /* 0x00000010bc48723c */ /* 0x080ff00000081048 */
[-C--:B------:R-:W-:Y:S01]  /*1a890*/  HMMA.1688.F32.TF32 R44, R184, R16.reuse, R44 ;  /* 0x00000010b82c723c */ /* 0x080fe2000008102c */
[----:B------:R1:W-:Y:S04]  /*1a8a0*/  STL.64 [R1+0x528], R86 ;  /* 0x0005285601007387 */ /* 0x0003e80000100a00 */
[----:B------:R-:W-:Y:S04]  /*1a8b0*/  STL.64 [R1+0x540], R80 ;  /* 0x0005405001007387 */ /* 0x000fe80000100a00 */
[----:B------:R-:W-:Y:S06]  /*1a8c0*/  STL.64 [R1+0x548], R82 ;  /* 0x0005485201007387 */ /* 0x000fec0000100a00 */
[----:B------:R-:W-:Y:S04]  /*1a8d0*/  STL.64 [R1+0x5e0], R72 ;  /* 0x0005e04801007387 */ /* 0x000fe80000100a00 */
[----:B------:R-:W-:Y:S04]  /*1a8e0*/  STL.64 [R1+0x5e8], R74 ;  /* 0x0005e84a01007387 */ /* 0x000fe80000100a00 */
[----:B-1----:R-:W3:Y:S04]  /*1a8f0*/  LDL.LU.64 R84, [R1+0x460] ;  /* 0x0004600001547983 */ /* 0x002ee80000300a00 */
[----:B------:R1:W-:Y:S04]  /*1a900*/  STL.64 [R1+0x740], R44 ;  /* 0x0007402c01007387 */ /* 0x0003e80000100a00 */
[----:B------:R1:W-:Y:S04]  /*1a910*/  STL.64 [R1+0x748], R46 ;  /* 0x0007482e01007387 */ /* 0x0003e80000100a00 */
[----:B------:R-:W3:Y:S01]  /*1a920*/  LDL.LU.64 R86, [R1+0x468] ;  /* 0x0004680001567983 */ /* 0x000ee20000300a00 */
[-C--:B------:R-:W-:Y:S11]  /*1a930*/  HMMA.1688.F32.TF32 R32, R180, R16.reuse, R32 ;  /* 0x00000010b420723c */ /* 0x080ff60000081020 */
[----:B------:R-:W-:Y:S11]  /*1a940*/  @!UPT UIADD3 URZ, URZ, URZ, URZ ;  /* 0x0000003f3f3ff290 */ /* 0x000ff6000fffe03f */
[----:B------:R-:W-:Y:S01]  /*1a950*/  @!UPT UIADD3 URZ, URZ, URZ, URZ ;  /* 0x0000003f3f3ff290 */ /* 0x000fe2000fffe03f */
[----:B------:R2:W-:Y:S01]  /*1a960*/  STL.64 [R1+0x920], R32 ;  /* 0x0009202001007387 */ /* 0x0005e20000100a00 */
[-C--:B----4-:R-:W-:Y:S03]  /*1a970*/  HMMA.1688.F32.TF32 R28, R176, R16.reuse, R28 ;  /* 0x00000010b01c723c */ /* 0x090fe6000008101c */
[----:B------:R4:W-:Y:S04]  /*1a980*/  STL.64 [R1+0x928], R34 ;  /* 0x0009282201007387 */ /* 0x0009e80000100a00 */
[----:B-1----:R-:W3:Y:S04]  /*1a990*/  LDL.LU.64 R44, [R1+0x280] ;  /* 0x00028000012c7983 */ /* 0x002ee80000300a00 */
[----:B------:R-:W3:Y:S01]  /*1a9a0*/  LDL.LU.64 R46, [R1+0x288] ;  /* 0x00028800012e7983 */ /* 0x000ee20000300a00 */
[-C--:B--2---:R-:W-:Y:S11]  /*1a9b0*/  HMMA.1688.F32.TF32 R24, R172, R16.reuse, R24 ;  /* 0x00000010ac18723c */ /* 0x084ff60000081018 */
[----:B------:R-:W-:Y:S04]  /*1a9c0*/  STL.64 [R1+0xce0], R28 ;  /* 0x000ce01c01007387 */ /* 0x000fe80000100a00 */
[----:B------:R-:W-:Y:S04]  /*1a9d0*/  STL.64 [R1+0xce8], R30 ;  /* 0x000ce81e01007387 */ /* 0x000fe80000100a00 */
[----:B------:R-:W2:Y:S04]  /*1a9e0*/  LDL.LU.64 R80, [R1+0x2a0] ;  /* 0x0002a00001507983 */ /* 0x000ea80000300a00 */
[----:B------:R-:W2:Y:S01]  /*1a9f0*/  LDL.LU.64 R82, [R1+0x2a8] ;  /* 0x0002a80001527983 */ /* 0x000ea20000300a00 */
[-C--:B---3--:R-:W-:Y:S03]  /*1aa00*/  HMMA.1688.F32.TF32 R20, R168, R16.reuse, R20 ;  /* 0x00000010a814723c */ /* 0x088fe60000081014 */
[----:B------:R1:W-:Y:S04]  /*1aa10*/  STL.64 [R1+0xf20], R24 ;  /* 0x000f201801007387 */ /* 0x0003e80000100a00 */
[----:B------:R3:W-:Y:S04]  /*1aa20*/  STL.64 [R1+0xf28], R26 ;  /* 0x000f281a01007387 */ /* 0x0007e80000100a00 */
[----:B------:R-:W2:Y:S04]  /*1aa30*/  LDL.LU.64 R32, [R1+0x2c0] ;  /* 0x0002c00001207983 */ /* 0x000ea80000300a00 */
[----:B----4-:R-:W4:Y:S08]  /*1aa40*/  LDL.LU.64 R34, [R1+0x2c8] ;  /* 0x0002c80001227983 */ /* 0x010f300000300a00 */
[----:B------:R-:W-:Y:S04]  /*1aa50*/  STL.64 [R1+0x1090], R20 ;  /* 0x0010901401007387 */ /* 0x000fe80000100a00 */
[----:B------:R3:W-:Y:S04]  /*1aa60*/  STL.64 [R1+0x1098], R22 ;  /* 0x0010981601007387 */ /* 0x0007e80000100a00 */
[----:B-1----:R-:W4:Y:S04]  /*1aa70*/  LDL.LU.64 R24, [R1+0x300] ;  /* 0x0003000001187983 */ /* 0x002f280000300a00 */
[----:B---3--:R-:W3:Y:S01]  /*1aa80*/  LDL.LU.64 R26, [R1+0x308] ;  /* 0x00030800011a7983 */ /* 0x008ee20000300a00 */
[-C--:B------:R-:W-:Y:S08]  /*1aa90*/  HMMA.1688.F32.TF32 R8, R76, R16.reuse, R8 ;  /* 0x000000104c08723c */ /* 0x080ff00000081008 */
[----:B------:R-:W-:Y:S11]  /*1aaa0*/  HMMA.1688.F32.TF32 R20, R164, R16, R36 ;  /* 0x00000010a414723c */ /* 0x000ff60000081024 */
[----:B------:R-:W-:Y:S04]  /*1aab0*/  @!UPT UIADD3 URZ, URZ, URZ, URZ ;  /* 0x0000003f3f3ff290 */ /* 0x000fe8000fffe03f */
[----:B------:R-:W-:Y:S04]  /*1aac0*/  STL.64 [R1+0x1210], R8 ;  /* 0x0012100801007387 */ /* 0x000fe80000100a00 */
[----:B------:R-:W-:Y:S04]  /*1aad0*/  STL.64 [R1+0x1218], R10 ;  /* 0x0012180a01007387 */ /* 0x000fe80000100a00 */
[----:B------:R1:W-:Y:S04]  /*1aae0*/  STL.64 [R1+0x1390], R20 ;  /* 0x0013901401007387 */ /* 0x0003e80000100a00 */
[----:B------:R1:W-:Y:S04]  /*1aaf0*/  STL.64 [R1+0x1398], R22 ;  /* 0x0013981601007387 */ /* 0x0003e80000100a00 */
[----:B-1----:R-:W3:Y:S04]  /*1ab00*/  LDL.LU.64 R20, [R1+0x330] ;  /* 0x0003300001147983 */ /* 0x002ee80000300a00 */
[----:B------:R-:W3:Y:S01]  /*1ab10*/  LDL.LU.64 R22, [R1+0x338] ;  /* 0x0003380001167983 */ /* 0x000ee20000300a00 */
[----:B------:R-:W-:Y:S11]  /*1ab20*/  HMMA.1688.F32.TF32 R8, R68, R12, R4 ;  /* 0x0000000c4408723c */ /* 0x000ff60000081004 */
[----:B------:R-:W-:Y:S11]  /*1ab30*/  @!UPT UIADD3 URZ, URZ, URZ, URZ ;  /* 0x0000003f3f3ff290 */ /* 0x000ff6000fffe03f */
[----:B------:R-:W-:Y:S02]  /*1ab40*/  @!UPT UIADD3 URZ, URZ, URZ, URZ ;  /* 0x0000003f3f3ff290 */ /* 0x000fe4000fffe03f */
[----:B------:R-:W-:Y:S02]  /*1ab50*/  IMAD.MOV.U32 R18, RZ, RZ, R8 ;  /* 0x000000ffff127224 */ /* 0x000fe400078e0008 */
[----:B------:R-:W-:Y:S02]  /*1ab60*/  IMAD.MOV.U32 R19, RZ, RZ, R9 ;  /* 0x000000ffff137224 */ /* 0x000fe400078e0009 */
[----:B------:R-:W-:Y:S01]  /*1ab70*/  IMAD.MOV.U32 R6, RZ, RZ, R10 ;  /* 0x000000ffff067224 */ /* 0x000fe200078e000a */
[----:B------:R-:W3:Y:S01]  /*1ab80*/  LDL.LU.64 R8, [R1+0x350] ;  /* 0x0003500001087983 */ /* 0x000ee20000300a00 */
[----:B------:R-:W-:-:S03]  /*1ab90*/  IMAD.MOV.U32 R7, RZ, RZ, R11 ;  /* 0x000000ffff077224 */ /* 0x000fc600078e000b */
[----:B------:R-:W3:Y:S04]  /*1aba0*/  LDL.LU.64 R10, [R1+0x358] ;  /* 0x00035800010a7983 */ /* 0x000ee80000300a00 */
[----:B------:R-:W3:Y:S04]  /*1abb0*/  LDL.LU.64 R28, [R1+0x340] ;  /* 0x00034000011c7983 */ /* 0x000ee80000300a00 */
[----:B------:R-:W3:Y:S04]  /*1abc0*/  LDL.LU.64 R30, [R1+0x348] ;  /* 0x00034800011e7983 */ /* 0x000ee80000300a00 */
[----:B------:R-:W3:Y:S04]  /*1abd0*/  LDL.LU.64 R72, [R1+0x320] ;  /* 0x0003200001487983 */ /* 0x000ee80000300a00 */
[----:B------:R-:W3:Y:S04]  /*1abe0*/  LDL.LU.64 R74, [R1+0x328] ;  /* 0x00032800014a7983 */ /* 0x000ee80000300a00 */
[----:B------:R-:W-:Y:S04]  /*1abf0*/  STL [R1+0x2c7c], R7 ;  /* 0x002c7c0701007387 */ /* 0x000fe80000100800 */
[----:B------:R1:W-:Y:S04]  /*1ac00*/  STL [R1+0x2c78], R6 ;  /* 0x002c780601007387 */ /* 0x0003e80000100800 */
[----:B------:R-:W-:Y:S04]  /*1ac10*/  STL [R1+0x2c6c], R19 ;  /* 0x002c6c1301007387 */ /* 0x000fe80000100800 */
[----:B------:R-:W-:Y:S04]  /*1ac20*/  STL [R1+0x2c68], R18 ;  /* 0x002c681201007387 */ /* 0x000fe80000100800 */
[----:B------:R-:W3:Y:S04]  /*1ac30*/  LDL.LU.64 R36, [R1+0x310] ;  /* 0x0003100001247983 */ /* 0x000ee80000300a00 */
[----:B------:R-:W3:Y:S01]  /*1ac40*/  LDL.LU.64 R38, [R1+0x318] ;  /* 0x0003180001267983 */ /* 0x000ee20000300a00 */
[-C--:B-1----:R-:W-:Y:S11]  /*1ac50*/  HMMA.1688.F32.TF32 R4, R64, R12.reuse, R84 ;  /* 0x0000000c4004723c */ /* 0x082ff60000081054 */
[----:B------:R-:W-:Y:S11]  /*1ac60*/  @!UPT UIADD3 URZ, URZ, URZ, URZ ;  /* 0x0000003f3f3ff290 */ /* 0x000ff6000fffe03f */
[----:B------:R-:W-:Y:S01]  /*1ac70*/  @!UPT UIADD3 URZ, URZ, URZ, URZ ;  /* 0x0000003f3f3ff290 */ /* 0x000fe2000fffe03f */
[----:B------:R-:W-:Y:S04]  /*1ac80*/  STL.64 [R1+0x1f0], R4 ;  /* 0x0001f00401007387 */ /* 0x000fe80000100a00 */
[----:B------:R1:W-:Y:S02]  /*1ac90*/  STL.64 [R1+0x1f8], R6 ;  /* 0x0001f80601007387 */ /* 0x0003e40000100a00 */
[-C--:B-1----:R-:W-:Y:S02]  /*1aca0*/  HMMA.1688.F32.TF32 R4, R60, R12.reuse, R44 ;  /* 0x0000000c3c04723c */ /* 0x082fe4000008102c */
[----:B------:R-:W3:Y:S04]  /*1acb0*/  LDL.LU.64 R44, [R1+0x2f0] ;  /* 0x0002f000012c7983 */ /* 0x000ee80000300a00 */
[----:B------:R-:W3:Y:S11]  /*1acc0*/  LDL.LU.64 R46, [R1+0x2f8] ;  /* 0x0002f800012e7983 */ /* 0x000ef60000300a00 */
[----:B------:R-:W-:Y:S06]  /*1acd0*/  @!UPT UIADD3 URZ, URZ, URZ, URZ ;  /* 0x0000003f3f3ff290 */ /* 0x000fec000fffe03f */
[----:B------:R-:W-:Y:S04]  /*1ace0*/  STL.64 [R1+0x210], R4 ;  /* 0x0002100401007387 */ /* 0x000fe80000100a00 */
[----:B------:R2:W-:Y:S04]  /*1acf0*/  STL.64 [R1+0x218], R6 ;  /* 0x0002180601007387 */ /* 0x0005e80000100a00 */
[----:B------:R-:W3:Y:S04]  /*1ad00*/  LDL.LU.64 R16, [R1+0x2e0] ;  /* 0x0002e00001107983 */ /* 0x000ee80000300a00 */
[----:B------:R-:W3:Y:S01]  /*1ad10*/  LDL.LU.64 R18, [R1+0x2e8] ;  /* 0x0002e80001127983 */ /* 0x000ee20000300a00 */
[-C--:B--2---:R-:W-:Y:S08]  /*1ad20*/  HMMA.1688.F32.TF32 R4, R56, R12.reuse, R80 ;  /* 0x0000000c3804723c */ /* 0x084ff00000081050 */
[-C--:B----4-:R-:W-:Y:S11]  /*1ad30*/  HMMA.1688.F32.TF32 R32, R52, R12.reuse, R32 ;  /* 0x0000000c3420723c */ /* 0x090ff60000081020 */
[----:B------:R-:W-:Y:S04]  /*1ad40*/  @!UPT UIADD3 URZ, URZ, URZ, URZ ;  /* 0x0000003f3f3ff290 */ /* 0x000fe8000fffe03f */
[----:B------:R1:W-:Y:S04]  /*1ad50*/  STL.64 [R1+0x250], R4 ;  /* 0x0002500401007387 */ /* 0x0003e80000100a00 */
[----:B------:R2:W-:Y:S04]  /*1ad60*/  STL.64 [R1+0x258], R6 ;  /* 0x0002580601007387 */ /* 0x0005e80000100a00 */
[----:B-1----:R-:W4:Y:S04]  /*1ad70*/  LDL.LU.64 R4, [R1+0x2b0] ;  /* 0x0002b00001047983 */ /* 0x002f280000300a00 */
[----:B--2---:R-:W4:Y:S01]  /*1ad80*/  LDL.LU.64 R6, [R1+0x2b8] ;  /* 0x0002b80001067983 */ /* 0x004f220000300a00 */
[-C--:B---3--:R-:W-:Y:S03]  /*1ad90*/  HMMA.1688.F32.TF32 R24, R48, R12.reuse, R24 ;  /* 0x0000000c3018723c */ /* 0x088fe60000081018 */
[----:B------:R1:W-:Y:S04]  /*1ada0*/  STL.64 [R1+0x240], R32 ;  /* 0x0002402001007387 */ /* 0x0003e80000100a00 */
[----:B------:R2:W-:Y:S04]  /*1adb0*/  STL.64 [R1+0x248], R34 ;  /* 0x0002482201007387 */ /* 0x0005e80000100a00 */
[----:B-1----:R-:W3:Y:S04]  /*1adc0*/  LDL.LU.64 R32, [R1+0x290] ;  /* 0x0002900001207983 */ /* 0x002ee80000300a00 */
[----:B--2---:R-:W3:Y:S08]  /*1add0*/  LDL.LU.64 R34, [R1+0x298] ;  /* 0x0002980001227983 */ /* 0x004ef00000300a00 */
[----:B------:R-:W-:Y:S04]  /*1ade0*/  STL.64 [R1+0x230], R24 ;  /* 0x0002301801007387 */ /* 0x000fe80000100a00 */
[----:B------:R-:W-:Y:S04]  /*1adf0*/  STL.64 [R1+0x238], R26 ;  /* 0x0002381a01007387 */ /* 0x000fe80000100a00 */
[----:B------:R-:W1:Y:S01]  /*1ae00*/  LDSM.16.M88.4 R24, [R242+0x4e000] ;  /* 0x04e00000f218783b */ /* 0x000e620000000200 */
[-C--:B------:R-:W-:Y:S03]  /*1ae10*/  HMMA.1688.F32.TF32 R80, R196, R12.reuse, R20 ;  /* 0x0000000cc450723c */ /* 0x080fe60000081014 */
[----:B------:R-:W2:Y:S04]  /*1ae20*/  LDSM.16.M88.4 R20, [R242+0x50000] ;  /* 0x05000000f214783b */ /* 0x000ea80000000200 */
[----:B-1----:R-:W-:Y:S04]  /*1ae30*/  STL [R1+0x2c84], R26 ;  /* 0x002c841a01007387 */ /* 0x002fe80000100800 */
[----:B------:R-:W-:Y:S04]  /*1ae40*/  STL [R1+0x2c80], R27 ;  /* 0x002c801b01007387 */ /* 0x000fe80000100800 */
[----:B--2---:R-:W-:Y:S08]  /*1ae50*/  STL [R1+0x2c8c], R22 ;  /* 0x002c8c1601007387 */ /* 0x004ff00000100800 */
[----:B------:R-:W-:Y:S04]  /*1ae60*/  STL.64 [R1+0x220], R80 ;  /* 0x0002205001007387 */ /* 0x000fe80000100a00 */
[----:B------:R1:W-:Y:S04]  /*1ae70*/  STL.64 [R1+0x228], R82 ;  /* 0x0002285201007387 */ /* 0x0003e80000100a00 */
[----:B------:R-:W-:Y:S01]  /*1ae80*/  STL [R1+0x2c88], R23 ;  /* 0x002c881701007387 */ /* 0x000fe20000100800 */
[-C--:B-1----:R-:W-:Y:S03]  /*1ae90*/  HMMA.1688.F32.TF32 R80, R192, R12.reuse, R8 ;  /* 0x0000000cc050723c */ /* 0x082fe60000081008 */
[----:B------:R-:W2:Y:S04]  /*1aea0*/  LDL.LU.64 R8, [R1+0x1250] ;  /* 0x0012500001087983 */ /* 0x000ea80000300a00 */
[----:B------:R-:W2:Y:S11]  /*1aeb0*/  LDL.LU.64 R10, [R1+0x1258] ;  /* 0x00125800010a7983 */ /* 0x000eb60000300a00 */
[----:B------:R-:W-:Y:S05]  /*1aec0*/  @!UPT UIADD3 URZ, URZ, URZ, URZ ;  /* 0x0000003f3f3ff290 */ /* 0x000fea000fffe03f */
[----:B------:R-:W-:Y:S04]  /*1aed0*/  STL.64 [R1+0x3d0], R80 ;  /* 0x0003d05001007387 */ /* 0x000fe80000100a00 */
[----:B------:R1:W-:Y:S02]  /*1aee0*/  STL.64 [R1+0x3d8], R82 ;  /* 0x0003d85201007387 */ /* 0x0003e40000100a00 */
[-C--:B-1----:R-:W-:Y:S02]  /*1aef0*/  HMMA.1688.F32.TF32 R80, R188, R12.reuse, R28 ;  /* 0x0000000cbc50723c */ /* 0x082fe4000008101c */
[----:B------:R-:W2:Y:S04]  /*1af00*/  LDL.LU.64 R28, [R1+0x1220] ;  /* 0x00122000011c7983 */ /* 0x000ea80000300a00 */
[----:B------:R-:W2:Y:S02]  /*1af10*/  LDL.LU.64 R30, [R1+0x1228] ;  /* 0x00122800011e7983 */ /* 0x000ea40000300a00 */
[-C--:B------:R-:W-:Y:S11]  /*1af20*/  HMMA.1688.F32.TF32 R72, R184, R12.reuse, R72 ;  /* 0x0000000cb848723c */ /* 0x080ff60000081048 */
[----:B------:R-:W-:Y:S04]  /*1af30*/  @!UPT UIADD3 URZ, URZ, URZ, URZ ;  /* 0x0000003f3f3ff290 */ /* 0x000fe8000fffe03f */
[----:B------:R-:W-:Y:S04]  /*1af40*/  STL.64 [R1+0x480], R80 ;  /* 0x0004805001007387 */ /* 0x000fe80000100a00 */
[----:B------:R-:W-:Y:S04]  /*1af50*/  STL.64 [R1+0x488], R82 ;  /* 0x0004885201007387 */ /* 0x000fe80000100a00 */
[----:B------:R-:W2:Y:S04]  /*1af60*/  LDL.LU.64 R84, [R1+0x360] ;  /* 0x0003600001547983 */ /* 0x000ea80000300a00 */
[----:B------:R-:W2:Y:S04]  /*1af70*/  LDL.LU.64 R86, [R1+0x368] ;  /* 0x0003680001567983 */ /* 0x000ea80000300a00 */
        /* <DEDUP_REMOVED lines=15> */
[----:B------:R-:W2:Y:S11]  /*1b070*/  LDL.LU.64 R18, [R1+0x418] ;  /* 0x0004180001127983 */ /* 0x000eb60000300a00 */
[----:B------:R-:W-:Y:S06]  /*1b080*/  @!UPT UIADD3 URZ, URZ, URZ, URZ ;  /* 0x0000003f3f3ff290 */ /* 0x000fec000fffe03f */
[----:B------:R-:W-:Y:S04]  /*1b090*/  STL.64 [R1+0xcf0], R44 ;  /* 0x000cf02c01007387 */ /* 0x000fe80000100a00 */
[----:B------:R4:W-:Y:S02]  /*1b0a0*/  STL.64 [R1+0xcf8], R46 ;  /* 0x000cf82e01007387 */ /* 0x0009e40000100a00 */
[-C--:B----4-:R-:W-:Y:S02]  /*1b0b0*/  HMMA.1688.F32.TF32 R44, R168, R12.reuse, R4 ;  /* 0x0000000ca82c723c */ /* 0x090fe40000081004 */
[----:B------:R-:W4:Y:S04]  /*1b0c0*/  LDL.LU.64 R4, [R1+0x450] ;  /* 0x0004500001047983 */ /* 0x000f280000300a00 */
[----:B------:R-:W4:Y:S02]  /*1b0d0*/  LDL.LU.64 R6, [R1+0x458] ;  /* 0x0004580001067983 */ /* 0x000f240000300a00 */
[-C--:B---3--:R-:W-:Y:S11]  /*1b0e0*/  HMMA.1688.F32.TF32 R32, R76, R12.reuse, R32 ;  /* 0x0000000c4c20723c */ /* 0x088ff60000081020 */
[----:B------:R-:W-:Y:S04]  /*1b0f0*/  @!UPT UIADD3 URZ, URZ, URZ, URZ ;  /* 0x0000003f3f3ff290 */ /* 0x000fe8000fffe03f */
[----:B------:R1:W-:Y:S04]  /*1b100*/  STL.64 [R1+0xf30], R44 ;  /* 0x000f302c01007387 */ /* 0x0003e80000100a00 */
[----:B------:R3:W-:Y:S04]  /*1b110*/  STL.64 [R1+0xf38], R46 ;  /* 0x000f382e01007387 */ /* 0x0007e80000100a00 */
[----:B------:R-:W4:Y:S04]  /*1b120*/  LDL.LU.64 R72, [R1+0x440] ;  /* 0x0004400001487983 */ /* 0x000f280000300a00 */
[----:B------:R-:W4:Y:S04]  /*1b130*/  LDL.LU.64 R74, [R1+0x448] ;  /* 0x00044800014a7983 */ /* 0x000f280000300a00 */
[----:B------:R3:W-:Y:S04]  /*1b140*/  STL.64 [R1+0x1080], R32 ;  /* 0x0010802001007387 */ /* 0x0007e80000100a00 */
[----:B------:R3:W-:Y:S01]  /*1b150*/  STL.64 [R1+0x1088], R34 ;  /* 0x0010882201007387 */ /* 0x0007e20000100a00 */
[----:B------:R-:W-:Y:S03]  /*1b160*/  HMMA.1688.F32.TF32 R12, R164, R12, R40 ;  /* 0x0000000ca40c723c */ /* 0x000fe60000081028 */
[----:B-1----:R-:W4:Y:S04]  /*1b170*/  LDL.LU.64 R44, [R1+0x430] ;  /* 0x00043000012c7983 */ /* 0x002f280000300a00 */
[----:B---3--:R-:W3:Y:S04]  /*1b180*/  LDL.LU.64 R46, [R1+0x438] ;  /* 0x00043800012e7983 */ /* 0x008ee80000300a00 */
[----:B------:R-:W3:Y:S04]  /*1b190*/  LDL.LU.64 R32, [R1+0x420] ;  /* 0x0004200001207983 */ /* 0x000ee80000300a00 */
[----:B------:R-:W3:Y:S08]  /*1b1a0*/  LDL.LU.64 R34, [R1+0x428] ;  /* 0x0004280001227983 */ /* 0x000ef00000300a00 */
[----:B------:R-:W-:Y:S04]  /*1b1b0*/  STL.64 [R1+0x11d0], R12 ;  /* 0x0011d00c01007387 */ /* 0x000fe80000100a00 */
[----:B------:R-:W-:Y:S01]  /*1b1c0*/  STL.64 [R1+0x11d8], R14 ;  /* 0x0011d80e01007387 */ /* 0x000fe20000100a00 */
[----:B--2---:R-:W-:Y:S11]  /*1b1d0*/  HMMA.1688.F32.TF32 R88, R68, R24, R8 ;  /* 0x000000184458723c */ /* 0x004ff60000081008 */
[----:B------:R-:W-:Y:S11]  /*1b1e0*/  @!UPT UIADD3 URZ, URZ, URZ, URZ ;  /* 0x0000003f3f3ff290 */ /* 0x000ff6000fffe03f */
[----:B------:R-:W-:Y:S02]  /*1b1f0*/  @!UPT UIADD3 URZ, URZ, URZ, URZ ;  /* 0x0000003f3f3ff290 */ /* 0x000fe4000fffe03f */
[----:B------:R-:W-:Y:S02]  /*1b200*/  IMAD.MOV.U32 R11, RZ, RZ, R89 ;  /* 0x000000ffff0b7224 */ /* 0x000fe400078e0059 */
[----:B------:R-:W-:-:S03]  /*1b210*/  IMAD.MOV.U32 R10, RZ, RZ, R88 ;  /* 0x000000ffff0a7224 */ /* 0x000fc600078e0058 */
[----:B------:R-:W-:Y:S04]  /*1b220*/  STL [R1+0x2c94], R11 ;  /* 0x002c940b01007387 */ /* 0x000fe80000100800 */
[----:B------:R1:W-:Y:S02]  /*1b230*/  STL [R1+0x2c90], R10 ;  /* 0x002c900a01007387 */ /* 0x0003e40000100800 */
[-C--:B-1----:R-:W-:Y:S02]  /*1b240*/  HMMA.1688.F32.TF32 R8, R64, R24.reuse, R28 ;  /* 0x000000184008723c */ /* 0x082fe4000008101c */
[----:B------:R-:W2:Y:S04]  /*1b250*/  LDL.LU.64 R28, [R1+0x400] ;  /* 0x00040000011c7983 */ /* 0x000ea80000300a00 */
[----:B------:R-:W2:Y:S11]  /*1b260*/  LDL.LU.64 R30, [R1+0x408] ;  /* 0x00040800011e7983 */ /* 0x000eb60000300a00 */
[----:B------:R-:W-:Y:S06]  /*1b270*/  @!UPT UIADD3 URZ, URZ, URZ, URZ ;  /* 0x0000003f3f3ff290 */ /* 0x000fec000fffe03f */
[----:B------:R-:W-:Y:S04]  /*1b280*/  STL.64 [R1+0x140], R8 ;  /* 0x0001400801007387 */ /* 0x000fe80000100a00 */
[----:B------:R1:W-:Y:S04]  /*1b290*/  STL.64 [R1+0x148], R10 ;  /* 0x0001480a01007387 */ /* 0x0003e80000100a00 */
[----:B------:R-:W2:Y:S04]  /*1b2a0*/  LDL.LU.64 R40, [R1+0x3e0] ;  /* 0x0003e00001287983 */ /* 0x000ea80000300a00 */
[----:B------:R-:W2:Y:S01]  /*1b2b0*/  LDL.LU.64 R42, [R1+0x3e8] ;  /* 0x0003e800012a7983 */ /* 0x000ea20000300a00 */
[-C--:B-1----:R-:W-:Y:S11]  /*1b2c0*/  HMMA.1688.F32.TF32 R8, R60, R24.reuse, R84 ;  /* 0x000000183c08723c */ /* 0x082ff60000081054 */
[----:B------:R-:W-:Y:S11]  /*1b2d0*/  @!UPT UIADD3 URZ, URZ, URZ, URZ ;  /* 0x0000003f3f3ff290 */ /* 0x000ff6000fffe03f */
[----:B------:R-:W-:Y:S01]  /*1b2e0*/  @!UPT UIADD3 URZ, URZ, URZ, URZ ;  /* 0x0000003f3f3ff290 */ /* 0x000fe2000fffe03f */
[----:B------:R-:W-:Y:S04]  /*1b2f0*/  STL.64 [R1+0x1e0], R8 ;  /* 0x0001e00801007387 */ /* 0x000fe80000100a00 */
[----:B------:R1:W-:Y:S02]  /*1b300*/  STL.64 [R1+0x1e8], R10 ;  /* 0x0001e80a01007387 */ /* 0x0003e40000100a00 */
[-C--:B-1----:R-:W-:Y:S02]  /*1b310*/  HMMA.1688.F32.TF32 R8, R56, R24.reuse, R36 ;  /* 0x000000183808723c */ /* 0x082fe40000081024 */
[----:B------:R-:W2:Y:S04]  /*1b320*/  LDL.LU.64 R36, [R1+0x3b0] ;  /* 0x0003b00001247983 */ /* 0x000ea80000300a00 */
[----:B------:R-:W2:Y:S11]  /*1b330*/  LDL.LU.64 R38, [R1+0x3b8] ;  /* 0x0003b80001267983 */ /* 0x000eb60000300a00 */
[----:B------:R-:W-:Y:S06]  /*1b340*/  @!UPT UIADD3 URZ, URZ, URZ, URZ ;  /* 0x0000003f3f3ff290 */ /* 0x000fec000fffe03f */
[----:B------:R1:W-:Y:S04]  /*1b350*/  STL.64 [R1+0x200], R8 ;  /* 0x0002000801007387 */ /* 0x0003e80000100a00 */
[----:B------:R1:W-:Y:S04]  /*1b360*/  STL.64 [R1+0x208], R10 ;  /* 0x0002080a01007387 */ /* 0x0003e80000100a00 */
[----:B-1----:R-:W2:Y:S04]  /*1b370*/  LDL.LU.64 R8, [R1+0x390] ;  /* 0x0003900001087983 */ /* 0x002ea80000300a00 */
[----:B------:R-:W2:Y:S01]  /*1b380*/  LDL.LU.64 R10, [R1+0x398] ;  /* 0x00039800010a7983 */ /* 0x000ea20000300a00 */
[-C--:B------:R-:W-:Y:S11]  /*1b390*/  HMMA.1688.F32.TF32 R12, R52, R24.reuse, R80 ;  /* 0x00000018340c723c */ /* 0x080ff60000081050 */
        /* <DEDUP_REMOVED lines=13> */
[-C--:B------:R-:W-:Y:S11]  /*1b470*/  HMMA.1688.F32.TF32 R72, R192, R24.reuse, R72 ;  /* 0x00000018c048723c */ /* 0x080ff60000081048 */
[----:B------:R-:W-:Y:S04]  /*1b480*/  @!UPT UIADD3 URZ, URZ, URZ, URZ ;  /* 0x0000003f3f3ff290 */ /* 0x000fe8000fffe03f */
[----:B------:R1:W-:Y:S04]  /*1b490*/  STL.64 [R1+0x20], R12 ;  /* 0x0000200c01007387 */ /* 0x0003e80000100a00 */
[----:B------:R3:W-:Y:S04]  /*1b4a0*/  STL.64 [R1+0x28], R14 ;  /* 0x0000280e01007387 */ /* 0x0007e80000100a00 */
[----:B-1----:R-:W4:Y:S04]  /*1b4b0*/  LDL.LU.64 R12, [R1+0x1260] ;  /* 0x00126000010c7983 */ /* 0x002f280000300a00 */
[----:B---3--:R-:W3:Y:S04]  /*1b4c0*/  LDL.LU.64 R14, [R1+0x1268] ;  /* 0x00126800010e7983 */ /* 0x008ee80000300a00 */
[----:B------:R-:W-:Y:S04]  /*1b4d0*/  STL.64 [R1+0x2d0], R72 ;  /* 0x0002d04801007387 */ /* 0x000fe80000100a00 */
[----:B------:R1:W-:Y:S02]  /*1b4e0*/  STL.64 [R1+0x2d8], R74 ;  /* 0x0002d84a01007387 */ /* 0x0003e40000100a00 */
[-C--:B-1----:R-:W-:Y:S08]  /*1b4f0*/  HMMA.1688.F32.TF32 R72, R188, R24.reuse, R44 ;  /* 0x00000018bc48723c */ /* 0x082ff0000008102c */
[-C--:B------:R-:W-:Y:S01]  /*1b500*/  HMMA.1688.F32.TF32 R44, R184, R24.reuse, R32 ;  /* 0x00000018b82c723c */ /* 0x080fe20000081020 */
[----:B------:R-:W3:Y:S11]  /*1b510*/  LDL.LU.64 R32, [R1+0x1240] ;  /* 0x0012400001207983 */ /* 0x000ef60000300a00 */
[----:B------:R-:W-:Y:S03]  /*1b520*/  @!UPT UIADD3 URZ, URZ, URZ, URZ ;  /* 0x0000003f3f3ff290 */ /* 0x000fe6000fffe03f */
[----:B------:R-:W-:Y:S04]  /*1b530*/  STL.64 [R1+0x360], R72 ;  /* 0x0003604801007387 */ /* 0x000fe80000100a00 */
[----:B------:R-:W-:Y:S04]  /*1b540*/  STL.64 [R1+0x368], R74 ;  /* 0x0003684a01007387 */ /* 0x000fe80000100a00 */
[----:B------:R-:W3:Y:S04]  /*1b550*/  LDL.LU.64 R34, [R1+0x1248] ;  /* 0x0012480001227983 */ /* 0x000ee80000300a00 */
[----:B------:R-:W-:Y:S04]  /*1b560*/  STL.64 [R1+0x3f0], R44 ;  /* 0x0003f02c01007387 */ /* 0x000fe80000100a00 */
[----:B------:R2:W-:Y:S02]  /*1b570*/  STL.64 [R1+0x3f8], R46 ;  /* 0x0003f82e01007387 */ /* 0x0005e40000100a00 */
[-C--:B--2---:R-:W-:Y:S02]  /*1b580*/  HMMA.1688.F32.TF32 R44, R180, R24.reuse, R28 ;  /* 0x00000018b42c723c */ /* 0x084fe4000008101c */
[----:B------:R-:W2:Y:S04]  /*1b590*/  LDL.LU.64 R28, [R1+0x11e0] ;  /* 0x0011e000011c7983 */ /* 0x000ea80000300a00 */
[----:B------:R-:W2:Y:S11]  /*1b5a0*/  LDL.LU.64 R30, [R1+0x11e8] ;  /* 0x0011e800011e7983 */ /* 0x000eb60000300a00 */
[----:B------:R-:W-:Y:S06]  /*1b5b0*/  @!UPT UIADD3 URZ, URZ, URZ, URZ ;  /* 0x0000003f3f3ff290 */ /* 0x000fec000fffe03f */
[----:B------:R-:W-:Y:S04]  /*1b5c0*/  STL.64 [R1+0x530], R44 ;  /* 0x0005302c01007387 */ /* 0x000fe80000100a00 */
[----:B------:R-:W-:Y:S01]  /*1b5d0*/  STL.64 [R1+0x538], R46 ;  /* 0x0005382e01007387 */ /* 0x000fe20000100a00 */
[-C--:B------:R-:W-:Y:S03]  /*1b5e0*/  HMMA.1688.F32.TF32 R40, R176, R24.reuse, R40 ;  /* 0x00000018b028723c */ /* 0x080fe60000081028 */
[----:B------:R-:W2:Y:S04]  /*1b5f0*/  LDL.LU.64 R80, [R1+0x10d0] ;  /* 0x0010d00001507983 */ /* 0x000ea80000300a00 */
[----:B------:R-:W2:Y:S11]  /*1b600*/  LDL.LU.64 R82, [R1+0x10d8] ;  /* 0x0010d80001527983 */ /* 0x000eb60000300a00 */
[----:B------:R-:W-:Y:S05]  /*1b610*/  @!UPT UIADD3 URZ, URZ, URZ, URZ ;  /* 0x0000003f3f3ff290 */ /* 0x000fea000fffe03f */
[----:B------:R1:W-:Y:S04]  /*1b620*/  STL.64 [R1+0x6d0], R40 ;  /* 0x0006d02801007387 */ /* 0x0003e80000100a00 */
[----:B------:R1:W-:Y:S04]  /*1b630*/  STL.64 [R1+0x6d8], R42 ;  /* 0x0006d82a01007387 */ /* 0x0003e80000100a00 */
[----:B-1----:R-:W2:Y:S04]  /*1b640*/  LDL.LU.64 R40, [R1+0xfd0] ;  /* 0x000fd00001287983 */ /* 0x002ea80000300a00 */
[----:B------:R-:W2:Y:S04]  /*1b650*/  LDL.LU.64 R42, [R1+0xfd8] ;  /* 0x000fd800012a7983 */ /* 0x000ea80000300a00 */
[----:B------:R-:W2:Y:S04]  /*1b660*/  LDL.LU.64 R72, [R1+0xed0] ;  /* 0x000ed00001487983 */ /* 0x000ea80000300a00 */
        /* <DEDUP_REMOVED lines=13> */
[----:B------:R-:W2:Y:S01]  /*1b740*/  LDL.LU.64 R44, [R1+0xcd0] ;  /* 0x000cd000012c7983 */ /* 0x000ea20000300a00 */
[----:B----4-:R-:W-:Y:S03]  /*1b750*/  HMMA.1688.F32.TF32 R4, R164, R24, R4 ;  /* 0x00000018a404723c */ /* 0x010fe60000081004 */
[----:B------:R-:W-:Y:S04]  /*1b760*/  STL.64 [R1+0xf40], R16 ;  /* 0x000f401001007387 */ /* 0x000fe80000100a00 */
[----:B------:R-:W-:Y:S04]  /*1b770*/  STL.64 [R1+0xf48], R18 ;  /* 0x000f481201007387 */ /* 0x000fe80000100a00 */
[----:B------:R-:W4:Y:S11]  /*1b780*/  LDL.LU.64 R46, [R1+0xcd8] ;  /* 0x000cd800012e7983 */ /* 0x000f360000300a00 */
[----:B------:R-:W-:Y:S01]  /*1b790*/  @!UPT UIADD3 URZ, URZ, URZ, URZ ;  /* 0x0000003f3f3ff290 */ /* 0x000fe2000fffe03f */
[----:B------:R1:W-:Y:S04]  /*1b7a0*/  STL.64 [R1+0x1070], R4 ;  /* 0x0010700401007387 */ /* 0x0003e80000100a00 */
[----:B------:R3:W-:Y:S04]  /*1b7b0*/  STL.64 [R1+0x1078], R6 ;  /* 0x0010780601007387 */ /* 0x0007e80000100a00 */
[----:B-1----:R-:W4:Y:S04]  /*1b7c0*/  LDL.LU.64 R4, [R1+0xbd0] ;  /* 0x000bd00001047983 */ /* 0x002f280000300a00 */
[----:B---3--:R-:W3:Y:S01]  /*1b7d0*/  LDL.LU.64 R6, [R1+0xbd8] ;  /* 0x000bd80001067983 */ /* 0x008ee20000300a00 */
[----:B------:R-:W-:Y:S03]  /*1b7e0*/  HMMA.1688.F32.TF32 R84, R68, R20, R12 ;  /* 0x000000144454723c */ /* 0x000fe6000008100c */
[----:B------:R-:W3:Y:S04]  /*1b7f0*/  LDL.LU.64 R36, [R1+0xad0] ;  /* 0x000ad00001247983 */ /* 0x000ee80000300a00 */
[----:B------:R-:W3:Y:S11]  /*1b800*/  LDL.LU.64 R38, [R1+0xad8] ;  /* 0x000ad80001267983 */ /* 0x000ef60000300a00 */
[----:B------:R-:W-:Y:S06]  /*1b810*/  @!UPT UIADD3 URZ, URZ, URZ, URZ ;  /* 0x0000003f3f3ff290 */ /* 0x000fec000fffe03f */
[----:B------:R-:W-:Y:S02]  /*1b820*/  IMAD.MOV.U32 R14, RZ, RZ, R84 ;  /* 0x000000ffff0e7224 */ /* 0x000fe400078e0054 */
[----:B------:R-:W-:-:S05]  /*1b830*/  IMAD.MOV.U32 R15, RZ, RZ, R85 ;  /* 0x000000ffff0f7224 */ /* 0x000fca00078e0055 */
[----:B------:R1:W-:Y:S02]  /*1b840*/  STL.64 [R1+0x2c98], R14 ;  /* 0x002c980e01007387 */ /* 0x0003e40000100a00 */
[-C--:B-1----:R-:W-:Y:S02]  /*1b850*/  HMMA.1688.F32.TF32 R12, R64, R20.reuse, R32 ;  /* 0x00000014400c723c */ /* 0x082fe40000081020 */
[----:B------:R-:W3:Y:S04]  /*1b860*/  LDL.LU.64 R32, [R1+0x9d0] ;  /* 0x0009d00001207983 */ /* 0x000ee80000300a00 */
[----:B------:R-:W3:Y:S11]  /*1b870*/  LDL.LU.64 R34, [R1+0x9d8] ;  /* 0x0009d80001227983 */ /* 0x000ef60000300a00 */
[----:B------:R-:W-:Y:S06]  /*1b880*/  @!UPT UIADD3 URZ, URZ, URZ, URZ ;  /* 0x0000003f3f3ff290 */ /* 0x000fec000fffe03f */
[----:B------:R-:W-:Y:S04]  /*1b890*/  STL.64 [R1+0x130], R12 ;  /* 0x0001300c01007387 */ /* 0x000fe80000100a00 */
[----:B------:R2:W-:Y:S02]  /*1b8a0*/  STL.64 [R1+0x138], R14 ;  /* 0x0001380e01007387 */ /* 0x0005e40000100a00 */
[-C--:B--2---:R-:W-:Y:S02]  /*1b8b0*/  HMMA.1688.F32.TF32 R12, R60, R20.reuse, R28 ;  /* 0x000000143c0c723c */ /* 0x084fe4000008101c */
[----:B------:R-:W2:Y:S04]  /*1b8c0*/  LDL.LU.64 R28, [R1+0x8e0] ;  /* 0x0008e000011c7983 */ /* 0x000ea80000300a00 */
[----:B------:R-:W2:Y:S02]  /*1b8d0*/  LDL.LU.64 R30, [R1+0x8e8] ;  /* 0x0008e800011e7983 */ /* 0x000ea40000300a00 */
[-C--:B------:R-:W-:Y:S11]  /*1b8e0*/  HMMA.1688.F32.TF32 R24, R56, R20.reuse, R80 ;  /* 0x000000143818723c */ /* 0x080ff60000081050 */
[----:B------:R-:W-:Y:S04]  /*1b8f0*/  @!UPT UIADD3 URZ, URZ, URZ, URZ ;  /* 0x0000003f3f3ff290 */ /* 0x000fe8000fffe03f */
[----:B------:R1:W-:Y:S04]  /*1b900*/  STL.64 [R1+0x1d0], R12 ;  /* 0x0001d00c01007387 */ /* 0x0003e80000100a00 */
[----:B------:R1:W-:Y:S04]  /*1b910*/  STL.64 [R1+0x1d8], R14 ;  /* 0x0001d80e01007387 */ /* 0x0003e80000100a00 */
[----:B-1----:R-:W2:Y:S04]  /*1b920*/  LDL.LU.64 R12, [R1+0x690] ;  /* 0x00069000010c7983 */ /* 0x002ea80000300a00 */
[----:B------:R-:W2:Y:S04]  /*1b930*/  LDL.LU.64 R14, [R1+0x698] ;  /* 0x00069800010e7983 */ /* 0x000ea80000300a00 */
        /* <DEDUP_REMOVED lines=21> */
[-C--:B----4-:R-:W-:Y:S08]  /*1ba90*/  HMMA.1688.F32.TF32 R72, R192, R20.reuse, R44 ;  /* 0x00000014c048723c */ /* 0x090ff0000008102c */
[-C--:B---3--:R-:W-:Y:S01]  /*1baa0*/  HMMA.1688.F32.TF32 R44, R188, R20.reuse, R4 ;  /* 0x00000014bc2c723c */ /* 0x088fe20000081004 */
[----:B------:R-:W3:Y:S11]  /*1bab0*/  LDL.LU.64 R4, [R1+0x1290] ;  /* 0x0012900001047983 */ /* 0x000ef60000300a00 */
[----:B------:R-:W-:Y:S03]  /*1bac0*/  @!UPT UIADD3 URZ, URZ, URZ, URZ ;  /* 0x0000003f3f3ff290 */ /* 0x000fe6000fffe03f */
[----:B------:R-:W-:Y:S04]  /*1bad0*/  STL.64 [R1+0x2c0], R72 ;  /* 0x0002c04801007387 */ /* 0x000fe80000100a00 */
[----:B------:R-:W-:Y:S04]  /*1bae0*/  STL.64 [R1+0x2c8], R74 ;  /* 0x0002c84a01007387 */ /* 0x000fe80000100a00 */
[----:B------:R-:W3:Y:S04]  /*1baf0*/  LDL.LU.64 R6, [R1+0x1298] ;  /* 0x0012980001067983 */ /* 0x000ee80000300a00 */
[----:B------:R-:W-:Y:S04]  /*1bb00*/  STL.64 [R1+0x350], R44 ;  /* 0x0003502c01007387 */ /* 0x000fe80000100a00 */
[----:B------:R1:W-:Y:S02]  /*1bb10*/  STL.64 [R1+0x358], R46 ;  /* 0x0003582e01007387 */ /* 0x0003e40000100a00 */
[-C--:B-1----:R-:W-:Y:S02]  /*1bb20*/  HMMA.1688.F32.TF32 R44, R184, R20.reuse, R36 ;  /* 0x00000014b82c723c */ /* 0x082fe40000081024 */
[----:B------:R-:W4:Y:S04]  /*1bb30*/  LDL.LU.64 R36, [R1+0x1270] ;  /* 0x0012700001247983 */ /* 0x000f280000300a00 */
[----:B------:R-:W4:Y:S11]  /*1bb40*/  LDL.LU.64 R38, [R1+0x1278] ;  /* 0x0012780001267983 */ /* 0x000f360000300a00 */
[----:B------:R-:W-:Y:S06]  /*1bb50*/  @!UPT UIADD3 URZ, URZ, URZ, URZ ;  /* 0x0000003f3f3ff290 */ /* 0x000fec000fffe03f */
        /* <DEDUP_REMOVED lines=14> */
[-C--:B-1----:R-:W-:Y:S02]  /*1bc40*/  HMMA.1688.F32.TF32 R44, R172, R20.reuse, R12 ;  /* 0x00000014ac2c723c */ /* 0x082fe4000008100c */
[----:B------:R-:W2:Y:S04]  /*1bc50*/  LDL.LU.64 R12, [R1+0xfc0] ;  /* 0x000fc000010c7983 */ /* 0x000ea80000300a00 */
[----:B------:R-:W2:Y:S02]  /*1bc60*/  LDL.LU.64 R14, [R1+0xfc8] ;  /* 0x000fc800010e7983 */ /* 0x000ea40000300a00 */
[-C--:B------:R-:W-:Y:S08]  /*1bc70*/  HMMA.1688.F32.TF32 R40, R168, R20.reuse, R40 ;  /* 0x00000014a828723c */ /* 0x080ff00000081028 */
[-C--:B------:R-:W-:Y:S07]  /*1bc80*/  HMMA.1688.F32.TF32 R24, R76, R20.reuse, R24 ;  /* 0x000000144c18723c */ /* 0x080fee0000081018 */
[----:B------:R1:W-:Y:S04]  /*1bc90*/  STL.64 [R1+0x7c0], R44 ;  /* 0x0007c02c01007387 */ /* 0x0003e80000100a00 */
[----:B------:R1:W-:Y:S04]  /*1bca0*/  STL.64 [R1+0x7c8], R46 ;  /* 0x0007c82e01007387 */ /* 0x0003e80000100a00 */
[----:B------:R-:W2:Y:S04]  /*1bcb0*/  LDL.LU.64 R92, [R1+0xec0] ;  /* 0x000ec000015c7983 */ /* 0x000ea80000300a00 */
[----:B------:R-:W-:Y:S04]  /*1bcc0*/  STL.64 [R1+0xbd0], R40 ;  /* 0x000bd02801007387 */ /* 0x000fe80000100a00 */
[----:B------:R-:W-:Y:S04]  /*1bcd0*/  STL.64 [R1+0xbd8], R42 ;  /* 0x000bd82a01007387 */ /* 0x000fe80000100a00 */
[----:B------:R-:W2:Y:S04]  /*1bce0*/  LDL.LU.64 R94, [R1+0xec8] ;  /* 0x000ec800015e7983 */ /* 0x000ea80000300a00 */
[----:B------:R-:W-:Y:S04]  /*1bcf0*/  STL.64 [R1+0xde0], R24 ;  /* 0x000de01801007387 */ /* 0x000fe80000100a00 */
[----:B------:R-:W-:Y:S04]  /*1bd00*/  STL.64 [R1+0xde8], R26 ;  /* 0x000de81a01007387 */ /* 0x000fe80000100a00 */
[----:B------:R-:W2:Y:S04]  /*1bd10*/  LDL.LU.64 R80, [R1+0xdc0] ;  /* 0x000dc00001507983 */ /* 0x000ea80000300a00 */
[----:B------:R-:W2:Y:S01]  /*1bd20*/  LDL.LU.64 R82, [R1+0xdc8] ;  /* 0x000dc80001527983 */ /* 0x000ea20000300a00 */
[----:B------:R-:W-:Y:S03]  /*1bd30*/  HMMA.1688.F32.TF32 R20, R164, R20, R8 ;  /* 0x00000014a414723c */ /* 0x000fe60000081008 */
[----:B------:R-:W2:Y:S04]  /*1bd40*/  LDL.LU.64 R8, [R1+0xcc0] ;  /* 0x000cc00001087983 */ /* 0x000ea80000300a00 */
[----:B------:R-:W2:Y:S01]  /*1bd50*/  LDL.LU.64 R10, [R1+0xcc8] ;  /* 0x000cc800010a7983 */ /* 0x000ea20000300a00 */
[----:B------:R-:W-:-:S02]  /*1bd60*/  IMAD.MOV.U32 R162, RZ, RZ, R90 ;  /* 0x000000ffffa27224 */ /* 0x000fc400078e005a */
[----:B------:R-:W-:Y:S02]  /*1bd70*/  IMAD.MOV.U32 R163, RZ, RZ, R91 ;  /* 0x000000ffffa37224 */ /* 0x000fe400078e005b */
[----:B------:R-:W3:Y:S11]  /*1bd80*/  LDSM.16.M88.4 R88, [R242+0x52000] ;  /* 0x05200000f258783b */ /* 0x000ef60000000200 */
[----:B------:R-:W-:Y:S04]  /*1bd90*/  STL.64 [R1+0xf50], R20 ;  /* 0x000f501401007387 */ /* 0x000fe80000100a00 */
[----:B------:R4:W-:Y:S04]  /*1bda0*/  STL.64 [R1+0xf58], R22 ;  /* 0x000f581601007387 */ /* 0x0009e80000100a00 */
[----:B------:R-:W2:Y:S04]  /*1bdb0*/  LDL.LU.64 R72, [R1+0xbc0] ;  /* 0x000bc00001487983 */ /* 0x000ea80000300a00 */
[----:B------:R-:W2:Y:S04]  /*1bdc0*/  LDL.LU.64 R74, [R1+0xbc8] ;  /* 0x000bc800014a7983 */ /* 0x000ea80000300a00 */
[----:B-1----:R-:W2:Y:S04]  /*1bdd0*/  LDL.LU.64 R44, [R1+0xac0] ;  /* 0x000ac000012c7983 */ /* 0x002ea80000300a00 */
[----:B------:R-:W2:Y:S01]  /*1bde0*/  LDL.LU.64 R46, [R1+0xac8] ;  /* 0x000ac800012e7983 */ /* 0x000ea20000300a00 */
[-C--:B---3--:R-:W-:Y:S08]  /*1bdf0*/  HMMA.1688.F32.TF32 R40, R68, R88.reuse, R4 ;  /* 0x000000584428723c */ /* 0x088ff00000081004 */
[----:B----4-:R-:W-:Y:S11]  /*1be00*/  HMMA.1688.F32.TF32 R20, R64, R88, R36 ;  /* 0x000000584014723c */ /* 0x010ff60000081024 */
[----:B------:R-:W-:Y:S05]  /*1be10*/  @!UPT UIADD3 URZ, URZ, URZ, URZ ;  /* 0x0000003f3f3ff290 */ /* 0x000fea000fffe03f */
[----:B------:R-:W-:Y:S02]  /*1be20*/  IMAD.MOV.U32 R26, RZ, RZ, R40 ;  /* 0x000000ffff1a7224 */ /* 0x000fe400078e0028 */
[----:B------:R-:W-:-:S05]  /*1be30*/  IMAD.MOV.U32 R27, RZ, RZ, R41 ;  /* 0x000000ffff1b7224 */ /* 0x000fca00078e0029 */
[----:B------:R-:W-:Y:S04]  /*1be40*/  STL.64 [R1+0x120], R20 ;  /* 0x0001201401007387 */ /* 0x000fe80000100a00 */
[----:B------:R1:W-:Y:S01]  /*1be50*/  STL.64 [R1+0x128], R22 ;  /* 0x0001281601007387 */ /* 0x0003e20000100a00 */
[----:B------:R-:W-:Y:S02]  /*1be60*/  IMAD.MOV.U32 R7, RZ, RZ, R42 ;  /* 0x000000ffff077224 */ /* 0x000fe400078e002a */
[----:B------:R-:W-:Y:S01]  /*1be70*/  IMAD.MOV.U32 R6, RZ, RZ, R43 ;  /* 0x000000ffff067224 */ /* 0x000fe200078e002b */
[----:B------:R-:W3:Y:S04]  /*1be80*/  LDL.LU.64 R40, [R1+0x9c0] ;  /* 0x0009c00001287983 */ /* 0x000ee80000300a00 */
[----:B------:R-:W3:Y:S01]  /*1be90*/  LDL.LU.64 R42, [R1+0x9c8] ;  /* 0x0009c800012a7983 */ /* 0x000ee20000300a00 */
[-C--:B-1----:R-:W-:Y:S03]  /*1bea0*/  HMMA.1688.F32.TF32 R20, R60, R88.reuse, R32 ;  /* 0x000000583c14723c */ /* 0x082fe60000081020 */
[----:B------:R-:W4:Y:S04]  /*1beb0*/  LDL.LU.64 R36, [R1+0x8d0] ;  /* 0x0008d00001247983 */ /* 0x000f280000300a00 */
[----:B------:R-:W4:Y:S11]  /*1bec0*/  LDL.LU.64 R38, [R1+0x8d8] ;  /* 0x0008d80001267983 */ /* 0x000f360000300a00 */
[----:B------:R-:W-:Y:S05]  /*1bed0*/  @!UPT UIADD3 URZ, URZ, URZ, URZ ;  /* 0x0000003f3f3ff290 */ /* 0x000fea000fffe03f */
[----:B------:R-:W-:Y:S04]  /*1bee0*/  STL.64 [R1+0x1c0], R20 ;  /* 0x0001c01401007387 */ /* 0x000fe80000100a00 */
[----:B------:R2:W-:Y:S04]  /*1bef0*/  STL.64 [R1+0x1c8], R22 ;  /* 0x0001c81601007387 */ /* 0x0005e80000100a00 */
[----:B------:R-:W4:Y:S04]  /*1bf00*/  LDL.LU.64 R32, [R1+0x810] ;  /* 0x0008100001207983 */ /* 0x000f280000300a00 */
[----:B------:R-:W4:Y:S01]  /*1bf10*/  LDL.LU.64 R34, [R1+0x818] ;  /* 0x0008180001227983 */ /* 0x000f220000300a00 */
[-C--:B--2---:R-:W-:Y:S08]  /*1bf20*/  HMMA.1688.F32.TF32 R20, R56, R88.reuse, R28 ;  /* 0x000000583814723c */ /* 0x084ff0000008101c */
[-C--:B------:R-:W-:Y:S11]  /*1bf30*/  HMMA.1688.F32.TF32 R12, R52, R88.reuse, R12 ;  /* 0x00000058340c723c */ /* 0x080ff6000008100c */
[----:B------:R-:W-:Y:S04]  /*1bf40*/  @!UPT UIADD3 URZ, URZ, URZ, URZ ;  /* 0x0000003f3f3ff290 */ /* 0x000fe8000fffe03f */
[----:B------:R1:W-:Y:S04]  /*1bf50*/  STL.64 [R1+0x190], R20 ;  /* 0x0001901401007387 */ /* 0x0003e80000100a00 */
[----:B------:R2:W-:Y:S04]  /*1bf60*/  STL.64 [R1+0x198], R22 ;  /* 0x0001981601007387 */ /* 0x0005e80000100a00 */
[----:B------:R-:W4:Y:S04]  /*1bf70*/  LDL.LU.64 R28, [R1+0x640] ;  /* 0x00064000011c7983 */ /* 0x000f280000300a00 */
[----:B------:R-:W4:Y:S04]  /*1bf80*/  LDL.LU.64 R30, [R1+0x648] ;  /* 0x00064800011e7983 */ /* 0x000f280000300a00 */
[----:B------:R2:W-:Y:S04]  /*1bf90*/  STL.64 [R1+0x100], R12 ;  /* 0x0001000c01007387 */ /* 0x0005e80000100a00 */
[----:B------:R2:W-:Y:S04]  /*1bfa0*/  STL.64 [R1+0x108], R14 ;  /* 0x0001080e01007387 */ /* 0x0005e80000100a00 */
[----:B-1----:R-:W4:Y:S04]  /*1bfb0*/  LDL.LU.64 R20, [R1+0x630] ;  /* 0x0006300001147983 */ /* 0x002f280000300a00 */
[----:B--2---:R-:W2:Y:S04]  /*1bfc0*/  LDL.LU.64 R22, [R1+0x638] ;  /* 0x0006380001167983 */ /* 0x004ea80000300a00 */
[----:B------:R-:W2:Y:S01]  /*1bfd0*/  LDL.LU.64 R12, [R1+0x4b0] ;  /* 0x0004b000010c7983 */ /* 0x000ea20000300a00 */
[-C--:B------:R-:W-:Y:S03]  /*1bfe0*/  HMMA.1688.F32.TF32 R96, R48, R88.reuse, R92 ;  /* 0x000000583060723c */ /* 0x080fe6000008105c */
[----:B------:R-:W2:Y:S05]  /*1bff0*/  LDL.LU.64 R14, [R1+0x4b8] ;  /* 0x0004b800010e7983 */ /* 0x000eaa0000300a00 */
[-C--:B------:R-:W-:Y:S11]  /*1c000*/  HMMA.1688.F32.TF32 R92, R196, R88.reuse, R80 ;  /* 0x00000058c45c723c */ /* 0x080ff60000081050 */
[----:B------:R-:W-:Y:S04]  /*1c010*/  @!UPT UIADD3 URZ, URZ, URZ, URZ ;  /* 0x0000003f3f3ff290 */ /* 0x000fe8000fffe03f */
[----:B------:R-:W-:Y:S04]  /*1c020*/  STL.64 [R1+0xc0], R96 ;  /* 0x0000c06001007387 */ /* 0x000fe80000100a00 */
[----:B------:R-:W-:Y:S01]  /*1c030*/  STL.64 [R1+0xc8], R98 ;  /* 0x0000c86201007387 */ /* 0x000fe20000100a00 */
[-C--:B------:R-:W-:Y:S03]  /*1c040*/  HMMA.1688.F32.TF32 R80, R192, R88.reuse, R8 ;  /* 0x00000058c050723c */ /* 0x080fe60000081008 */
[----:B------:R-:W2:Y:S04]  /*1c050*/  LDL.LU.64 R8, [R1+0x12a0] ;  /* 0x0012a00001087983 */ /* 0x000ea80000300a00 */
[----:B------:R-:W-:Y:S04]  /*1c060*/  STL.64 [R1], R92 ;  /* 0x0000005c01007387 */ /* 0x000fe80000100a00 */
[----:B------:R-:W-:Y:S04]  /*1c070*/  STL.64 [R1+0x8], R94 ;  /* 0x0000085e01007387 */ /* 0x000fe80000100a00 */
[----:B------:R-:W2:Y:S08]  /*1c080*/  LDL.LU.64 R10, [R1+0x12a8] ;  /* 0x0012a800010a7983 */ /* 0x000eb00000300a00 */
[----:B------:R-:W-:Y:S04]  /*1c090*/  STL.64 [R1+0x2b0], R80 ;  /* 0x0002b05001007387 */ /* 0x000fe80000100a00 */
[----:B------:R1:W-:Y:S02]  /*1c0a0*/  STL.64 [R1+0x2b8], R82 ;  /* 0x0002b85201007387 */ /* 0x0003e40000100a00 */
[-C--:B-1----:R-:W-:Y:S08]  /*1c0b0*/  HMMA.1688.F32.TF32 R80, R188, R88.reuse, R72 ;  /* 0x00000058bc50723c */ /* 0x082ff00000081048 */
[----:B------:R-:W-:Y:S01]  /*1c0c0*/  HMMA.1688.F32.TF32 R72, R184, R88, R44 ;  /* 0x00000058b848723c */ /* 0x000fe2000008102c */
[----:B------:R-:W-:-:S02]  /*1c0d0*/  IMAD.MOV.U32 R19, RZ, RZ, R86 ;  /* 0x000000ffff137224 */ /* 0x000fc400078e0056 */
[----:B------:R-:W-:Y:S02]  /*1c0e0*/  IMAD.MOV.U32 R18, RZ, RZ, R87 ;  /* 0x000000ffff127224 */ /* 0x000fe400078e0057 */
[----:B------:R-:W1:Y:S10]  /*1c0f0*/  LDSM.16.M88.4 R84, [R242+0x54000] ;  /* 0x05400000f254783b */ /* 0x000e740000000200 */
[----:B------:R-:W-:Y:S04]  /*1c100*/  STL.64 [R1+0x340], R80 ;  /* 0x0003405001007387 */ /* 0x000fe80000100a00 */
[----:B------:R-:W-:Y:S04]  /*1c110*/  STL.64 [R1+0x348], R82 ;  /* 0x0003485201007387 */ /* 0x000fe80000100a00 */
[----:B------:R-:W-:Y:S04]  /*1c120*/  STL.64 [R1+0x3c0], R72 ;  /* 0x0003c04801007387 */ /* 0x000fe80000100a00 */
[----:B------:R-:W-:Y:S01]  /*1c130*/  STL.64 [R1+0x3c8], R74 ;  /* 0x0003c84a01007387 */ /* 0x000fe20000100a00 */
[-C--:B---3--:R-:W-:Y:S08]  /*1c140*/  HMMA.1688.F32.TF32 R44, R180, R88.reuse, R40 ;  /* 0x00000058b42c723c */ /* 0x088ff00000081028 */
[-C--:B----4-:R-:W-:Y:S08]  /*1c150*/  HMMA.1688.F32.TF32 R40, R176, R88.reuse, R36 ;  /* 0x00000058b028723c */ /* 0x090ff00000081024 */
[-C--:B------:R-:W-:Y:S07]  /*1c160*/  HMMA.1688.F32.TF32 R32, R172, R88.reuse, R32 ;  /* 0x00000058ac20723c */ /* 0x080fee0000081020 */
[----:B------:R-:W-:Y:S04]  /*1c170*/  STL.64 [R1+0x410], R44 ;  /* 0x0004102c01007387 */ /* 0x000fe80000100a00 */
[----:B------:R-:W-:Y:S04]  /*1c180*/  STL.64 [R1+0x418], R46 ;  /* 0x0004182e01007387 */ /* 0x000fe80000100a00 */
[----:B------:R-:W3:Y:S04]  /*1c190*/  LDL.LU.64 R36, [R1+0x1280] ;  /* 0x0012800001247983 */ /* 0x000ee80000300a00 */
[----:B------:R-:W-:Y:S04]  /*1c1a0*/  STL.64 [R1+0x690], R40 ;  /* 0x0006902801007387 */ /* 0x000fe80000100a00 */
[----:B------:R-:W-:Y:S04]  /*1c1b0*/  STL.64 [R1+0x698], R42 ;  /* 0x0006982a01007387 */ /* 0x000fe80000100a00 */
[----:B------:R-:W3:Y:S04]  /*1c1c0*/  LDL.LU.64 R38, [R1+0x1288] ;  /* 0x0012880001267983 */ /* 0x000ee80000300a00 */
[----:B------:R4:W-:Y:S04]  /*1c1d0*/  STL.64 [R1+0x780], R32 ;  /* 0x0007802001007387 */ /* 0x0009e80000100a00 */
[----:B------:R1:W-:Y:S04]  /*1c1e0*/  STL.64 [R1+0x788], R34 ;  /* 0x0007882201007387 */ /* 0x0003e80000100a00 */
[----:B----4-:R-:W4:Y:S04]  /*1c1f0*/  LDL.LU.64 R32, [R1+0x11b0] ;  /* 0x0011b00001207983 */ /* 0x010f280000300a00 */
[----:B-1----:R-:W4:Y:S01]  /*1c200*/  LDL.LU.64 R34, [R1+0x11b8] ;  /* 0x0011b80001227983 */ /* 0x002f220000300a00 */
[-C--:B------:R-:W-:Y:S08]  /*1c210*/  HMMA.1688.F32.TF32 R28, R168, R88.reuse, R28 ;  /* 0x00000058a81c723c */ /* 0x080ff0000008101c */
[-C--:B--2---:R-:W-:Y:S11]  /*1c220*/  HMMA.1688.F32.TF32 R20, R76, R88.reuse, R20 ;  /* 0x000000584c14723c */ /* 0x084ff60000081014 */
[----:B------:R-:W-:Y:S04]  /*1c230*/  @!UPT UIADD3 URZ, URZ, URZ, URZ ;  /* 0x0000003f3f3ff290 */ /* 0x000fe8000fffe03f */
[----:B------:R1:W-:Y:S04]  /*1c240*/  STL.64 [R1+0xac0], R28 ;  /* 0x000ac01c01007387 */ /* 0x0003e80000100a00 */
[----:B------:R2:W-:Y:S04]  /*1c250*/  STL.64 [R1+0xac8], R30 ;  /* 0x000ac81e01007387 */ /* 0x0005e80000100a00 */
[----:B------:R2:W-:Y:S04]  /*1c260*/  STL.64 [R1+0xcd0], R20 ;  /* 0x000cd01401007387 */ /* 0x0005e80000100a00 */
[----:B------:R2:W-:Y:S04]  /*1c270*/  STL.64 [R1+0xcd8], R22 ;  /* 0x000cd81601007387 */ /* 0x0005e80000100a00 */
[----:B-1----:R-:W4:Y:S04]  /*1c280*/  LDL.LU.64 R28, [R1+0x10b0] ;  /* 0x0010b000011c7983 */ /* 0x002f280000300a00 */
[----:B--2---:R-:W2:Y:S01]  /*1c290*/  LDL.LU.64 R30, [R1+0x10b8] ;  /* 0x0010b800011e7983 */ /* 0x004ea20000300a00 */
[----:B------:R-:W-:Y:S03]  /*1c2a0*/  HMMA.1688.F32.TF32 R12, R164, R88, R12 ;  /* 0x00000058a40c723c */ /* 0x000fe6000008100c */
[----:B------:R-:W2:Y:S04]  /*1c2b0*/  LDL.LU.64 R20, [R1+0xfb0] ;  /* 0x000fb00001147983 */ /* 0x000ea80000300a00 */
[----:B------:R-:W2:Y:S01]  /*1c2c0*/  LDL.LU.64 R22, [R1+0xfb8] ;  /* 0x000fb80001167983 */ /* 0x000ea20000300a00 */
[----:B------:R-:W-:Y:S11]  /*1c2d0*/  HMMA.1688.F32.TF32 R8, R68, R84, R8 ;  /* 0x000000544408723c */ /* 0x000ff60000081008 */
[----:B------:R-:W-:Y:S05]  /*1c2e0*/  @!UPT UIADD3 URZ, URZ, URZ, URZ ;  /* 0x0000003f3f3ff290 */ /* 0x000fea000fffe03f */
[----:B------:R-:W-:Y:S02]  /*1c2f0*/  IMAD.MOV.U32 R160, RZ, RZ, R15 ;  /* 0x000000ffffa07224 */ /* 0x000fe400078e000f */
[----:B------:R-:W-:Y:S02]  /*1c300*/  IMAD.MOV.U32 R161, RZ, RZ, R14 ;  /* 0x000000ffffa17224 */ /* 0x000fe400078e000e */
[----:B------:R-:W-:Y:S02]  /*1c310*/  IMAD.MOV.U32 R252, RZ, RZ, R13 ;  /* 0x000000fffffc7224 */ /* 0x000fe400078e000d */
[----:B------:R-:W-:Y:S01]  /*1c320*/  IMAD.MOV.U32 R45, RZ, RZ, R12 ;  /* 0x000000ffff2d7224 */ /* 0x000fe200078e000c */
[----:B------:R-:W-:Y:S04]  /*1c330*/  STL [R1+0x2ac4], R160 ;  /* 0x002ac4a001007387 */ /* 0x000fe80000100800 */
[----:B------:R-:W-:Y:S04]  /*1c340*/  STL [R1+0x2ac0], R161 ;  /* 0x002ac0a101007387 */ /* 0x000fe80000100800 */
[----:B------:R-:W-:Y:S04]  /*1c350*/  STL [R1+0x2abc], R252 ;  /* 0x002abcfc01007387 */ /* 0x000fe80000100800 */
[----:B------:R-:W-:Y:S01]  /*1c360*/  STL [R1+0x2ab8], R45 ;  /* 0x002ab82d01007387 */ /* 0x000fe20000100800 */
[----:B------:R-:W-:-:S02]  /*1c370*/  IMAD.MOV.U32 R74, RZ, RZ, R8 ;  /* 0x000000ffff4a7224 */ /* 0x000fc400078e0008 */
[----:B------:R-:W-:Y:S02]  /*1c380*/  IMAD.MOV.U32 R46, RZ, RZ, R9 ;  /* 0x000000ffff2e7224 */ /* 0x000fe400078e0009 */
[----:B------:R-:W-:Y:S01]  /*1c390*/  IMAD.MOV.U32 R47, RZ, RZ, R10 ;  /* 0x000000ffff2f7224 */ /* 0x000fe200078e000a */
[----:B------:R-:W2:Y:S01]  /*1c3a0*/  LDL.LU.64 R8, [R1+0xeb0] ;  /* 0x000eb00001087983 */ /* 0x000ea20000300a00 */
[----:B------:R-:W-:-:S03]  /*1c3b0*/  IMAD.MOV.U32 R75, RZ, RZ, R11 ;  /* 0x000000ffff4b7224 */ /* 0x000fc600078e000b */
[----:B------:R-:W2:Y:S04]  /*1c3c0*/  LDL.LU.64 R10, [R1+0xeb8] ;  /* 0x000eb800010a7983 */ /* 0x000ea80000300a00 */
[----:B------:R-:W2:Y:S04]  /*1c3d0*/  LDL.LU.64 R96, [R1+0xdb0] ;  /* 0x000db00001607983 */ /* 0x000ea80000300a00 */
[----:B------:R-:W2:Y:S04]  /*1c3e0*/  LDL.LU.64 R98, [R1+0xdb8] ;  /* 0x000db80001627983 */ /* 0x000ea80000300a00 */
[----:B------:R-:W2:Y:S04]  /*1c3f0*/  LDL.LU.64 R92, [R1+0xcb0] ;  /* 0x000cb000015c7983 */ /* 0x000ea80000300a00 */
[----:B------:R-:W2:Y:S04]  /*1c400*/  LDL.LU.64 R94, [R1+0xcb8] ;  /* 0x000cb800015e7983 */ /* 0x000ea80000300a00 */
[----:B------:R-:W2:Y:S04]  /*1c410*/  LDL.LU.64 R12, [R1+0xbb0] ;  /* 0x000bb000010c7983 */ /* 0x000ea80000300a00 */
[----:B------:R-:W2:Y:S04]  /*1c420*/  LDL.LU.64 R14, [R1+0xbb8] ;  /* 0x000bb800010e7983 */ /* 0x000ea80000300a00 */
[----:B------:R-:W2:Y:S04]  /*1c430*/  LDL.LU.64 R80, [R1+0xab0] ;  /* 0x000ab00001507983 */ /* 0x000ea80000300a00 */
[----:B------:R-:W2:Y:S01]  /*1c440*/  LDL.LU.64 R82, [R1+0xab8] ;  /* 0x000ab80001527983 */ /* 0x000ea20000300a00 */
[-C--:B---3--:R-:W-:Y:S08]  /*1c450*/  HMMA.1688.F32.TF32 R36, R64, R84.reuse, R36 ;  /* 0x000000544024723c */ /* 0x088ff00000081024 */
[-C--:B----4-:R-:W-:Y:S11]  /*1c460*/  HMMA.1688.F32.TF32 R32, R60, R84.reuse, R32 ;  /* 0x000000543c20723c */ /* 0x090ff60000081020 */
        /* <DEDUP_REMOVED lines=8> */
[----:B---3--:R-:W3:Y:S04]  /*1c4f0*/  LDL.LU.64 R38, [R1+0x908] ;  /* 0x0009080001267983 */ /* 0x008ee80000300a00 */
[----:B------:R-:W3:Y:S04]  /*1c500*/  LDL.LU.64 R32, [R1+0x840] ;  /* 0x0008400001207983 */ /* 0x000ee80000300a00 */
[----:B------:R-:W3:Y:S01]  /*1c510*/  LDL.LU.64 R34, [R1+0x848] ;  /* 0x0008480001227983 */ /* 0x000ee20000300a00 */
[-C--:B--2---:R-:W-:Y:S08]  /*1c520*/  HMMA.1688.F32.TF32 R28, R56, R84.reuse, R28 ;  /* 0x00000054381c723c */ /* 0x084ff0000008101c */
[-C--:B------:R-:W-:Y:S11]  /*1c530*/  HMMA.1688.F32.TF32 R20, R52, R84.reuse, R20 ;  /* 0x000000543414723c */ /* 0x080ff60000081014 */
[----:B------:R-:W-:Y:S05]  /*1c540*/  @!UPT UIADD3 URZ, URZ, URZ, URZ ;  /* 0x0000003f3f3ff290 */ /* 0x000fea000fffe03f */
[----:B------:R-:W-:Y:S02]  /*1c550*/  IMAD.MOV.U32 R89, RZ, RZ, R30 ;  /* 0x000000ffff597224 */ /* 0x000fe400078e001e */
[----:B------:R-:W-:Y:S01]  /*1c560*/  IMAD.MOV.U32 R88, RZ, RZ, R31 ;  /* 0x000000ffff587224 */ /* 0x000fe200078e001f */
[----:B------:R1:W-:Y:S04]  /*1c570*/  STL.64 [R1+0x180], R28 ;  /* 0x0001801c01007387 */ /* 0x0003e80000100a00 */
[----:B------:R-:W-:Y:S04]  /*1c580*/  STL.64 [R1+0x2be0], R90 ;  /* 0x002be05a01007387 */ /* 0x000fe80000100a00 */
[----:B------:R-:W-:Y:S04]  /*1c590*/  STL.64 [R1+0x2bd8], R88 ;  /* 0x002bd85801007387 */ /* 0x000fe80000100a00 */
[----:B-1----:R-:W2:Y:S04]  /*1c5a0*/  LDL.LU.64 R28, [R1+0x660] ;  /* 0x00066000011c7983 */ /* 0x002ea80000300a00 */
[----:B------:R-:W2:Y:S04]  /*1c5b0*/  LDL.LU.64 R30, [R1+0x668] ;  /* 0x00066800011e7983 */ /* 0x000ea80000300a00 */
[----:B------:R1:W-:Y:S04]  /*1c5c0*/  STL.64 [R1+0xf0], R20 ;  /* 0x0000f01401007387 */ /* 0x0003e80000100a00 */
[----:B------:R1:W-:Y:S04]  /*1c5d0*/  STL.64 [R1+0xf8], R22 ;  /* 0x0000f81601007387 */ /* 0x0003e80000100a00 */
[----:B-1----:R-:W2:Y:S04]  /*1c5e0*/  LDL.LU.64 R20, [R1+0x650] ;  /* 0x0006500001147983 */ /* 0x002ea80000300a00 */
[----:B------:R-:W2:Y:S01]  /*1c5f0*/  LDL.LU.64 R22, [R1+0x658] ;  /* 0x0006580001167983 */ /* 0x000ea20000300a00 */
[-C--:B------:R-:W-:Y:S03]  /*1c600*/  HMMA.1688.F32.TF32 R88, R48, R84.reuse, R8 ;  /* 0x000000543058723c */ /* 0x080fe60000081008 */
[----:B------:R-:W2:Y:S04]  /*1c610*/  LDL.LU.64 R8, [R1+0x570] ;  /* 0x0005700001087983 */ /* 0x000ea80000300a00 */
[----:B------:R-:W2:Y:S01]  /*1c620*/  LDL.LU.64 R10, [R1+0x578] ;  /* 0x00057800010a7983 */ /* 0x000ea20000300a00 */
[-C--:B------:R-:W-:Y:S11]  /*1c630*/  HMMA.1688.F32.TF32 R248, R196, R84.reuse, R96 ;  /* 0x00000054c4f8723c */ /* 0x080ff60000081060 */
[----:B------:R-:W-:Y:S04]  /*1c640*/  @!UPT UIADD3 URZ, URZ, URZ, URZ ;  /* 0x0000003f3f3ff290 */ /* 0x000fe8000fffe03f */
[----:B------:R-:W-:Y:S04]  /*1c650*/  STL.64 [R1+0x30], R88 ;  /* 0x0000305801007387 */ /* 0x000fe80000100a00 */
[----:B------:R1:W-:Y:S02]  /*1c660*/  STL.64 [R1+0x38], R90 ;  /* 0x0000385a01007387 */ /* 0x0003e40000100a00 */
[-C--:B-1----:R-:W-:Y:S02]  /*1c670*/  HMMA.1688.F32.TF32 R88, R192, R84.reuse, R92 ;  /* 0x00000054c058723c */ /* 0x082fe4000008105c */
[----:B------:R-:W-:Y:S04]  /*1c680*/  STL.64 [R1+0x2b60], R250 ;  /* 0x002b60fa01007387 */ /* 0x000fe80000100a00 */
[----:B------:R-:W-:Y:S11]  /*1c690*/  STL.64 [R1+0x2b58], R248 ;  /* 0x002b58f801007387 */ /* 0x000ff60000100a00 */
[----:B------:R-:W-:Y:S06]  /*1c6a0*/  @!UPT UIADD3 URZ, URZ, URZ, URZ ;  /* 0x0000003f3f3ff290 */ /* 0x000fec000fffe03f */
[----:B------:R1:W-:Y:S01]  /*1c6b0*/  STL.64 [R1+0x2a0], R88 ;  /* 0x0002a05801007387 */ /* 0x0003e20000100a00 */
[----:B------:R-:W-:Y:S02]  /*1c6c0*/  IMAD.MOV.U32 R0, RZ, RZ, R90 ;  /* 0x000000ffff007224 */ /* 0x000fe400078e005a */
[----:B------:R-:W-:Y:S02]  /*1c6d0*/  IMAD.MOV.U32 R2, RZ, RZ, R91 ;  /* 0x000000ffff027224 */ /* 0x000fe400078e005b */
[-C--:B-1----:R-:W-:Y:S01]  /*1c6e0*/  HMMA.1688.F32.TF32 R88, R188, R84.reuse, R12 ;  /* 0x00000054bc58723c */ /* 0x082fe2000008100c */
[----:B------:R-:W2:Y:S04]  /*1c6f0*/  LDL.LU.64 R12, [R1+0x1350] ;  /* 0x00135000010c7983 */ /* 0x000ea80000300a00 */
[----:B------:R-:W2:Y:S03]  /*1c700*/  LDL.LU.64 R14, [R1+0x1358] ;  /* 0x00135800010e7983 */ /* 0x000ea60000300a00 */
[-C--:B------:R-:W-:Y:S11]  /*1c710*/  HMMA.1688.F32.TF32 R80, R184, R84.reuse, R80 ;  /* 0x00000054b850723c */ /* 0x080ff60000081050 */
[----:B------:R-:W-:Y:S04]  /*1c720*/  @!UPT UIADD3 URZ, URZ, URZ, URZ ;  /* 0x0000003f3f3ff290 */ /* 0x000fe8000fffe03f */
[----:B------:R-:W-:Y:S04]  /*1c730*/  STL.64 [R1+0x330], R88 ;  /* 0x0003305801007387 */ /* 0x000fe80000100a00 */
[----:B------:R-:W-:Y:S04]  /*1c740*/  STL.64 [R1+0x338], R90 ;  /* 0x0003385a01007387 */ /* 0x000fe80000100a00 */
[----:B------:R-:W-:Y:S04]  /*1c750*/  STL.64 [R1+0x3b0], R80 ;  /* 0x0003b05001007387 */ /* 0x000fe80000100a00 */
[----:B------:R-:W-:Y:S04]  /*1c760*/  STL.64 [R1+0x3b8], R82 ;  /* 0x0003b85201007387 */ /* 0x000fe80000100a00 */
[----:B------:R-:W1:Y:S01]  /*1c770*/  LDSM.16.M88.4 R80, [R242+0x56000] ;  /* 0x05600000f250783b */ /* 0x000e620000000200 */
[-C--:B----4-:R-:W-:Y:S08]  /*1c780*/  HMMA.1688.F32.TF32 R40, R180, R84.reuse, R40 ;  /* 0x00000054b428723c */ /* 0x090ff00000081028 */
[-C--:B---3--:R-:W-:Y:S08]  /*1c790*/  HMMA.1688.F32.TF32 R36, R176, R84.reuse, R36 ;  /* 0x00000054b024723c */ /* 0x088ff00000081024 */
[-C--:B------:R-:W-:Y:S07]  /*1c7a0*/  HMMA.1688.F32.TF32 R32, R172, R84.reuse, R32 ;  /* 0x00000054ac20723c */ /* 0x080fee0000081020 */
[----:B------:R-:W-:Y:S04]  /*1c7b0*/  STL.64 [R1+0x420], R40 ;  /* 0x0004202801007387 */ /* 0x000fe80000100a00 */
[----:B------:R-:W-:Y:S04]  /*1c7c0*/  STL.64 [R1+0x428], R42 ;  /* 0x0004282a01007387 */ /* 0x000fe80000100a00 */
[----:B------:R-:W3:Y:S04]  /*1c7d0*/  LDSM.16.M88.4 R40, [R242+0x58000] ;  /* 0x05800000f228783b */ /* 0x000ee80000000200 */
[----:B------:R-:W-:Y:S04]  /*1c7e0*/  STL.64 [R1+0x640], R36 ;  /* 0x0006402401007387 */ /* 0x000fe80000100a00 */
[----:B------:R-:W-:Y:S04]  /*1c7f0*/  STL.64 [R1+0x648], R38 ;  /* 0x0006482601007387 */ /* 0x000fe80000100a00 */
[----:B------:R-:W-:Y:S04]  /*1c800*/  STL.64 [R1+0x760], R32 ;  /* 0x0007602001007387 */ /* 0x000fe80000100a00 */
[----:B------:R-:W-:Y:S04]  /*1c810*/  STL.64 [R1+0x768], R34 ;  /* 0x0007682201007387 */ /* 0x000fe80000100a00 */
[----:B------:R-:W4:Y:S04]  /*1c820*/  LDSM.16.M88.4 R36, [R242+0x5a000] ;  /* 0x05a00000f224783b */ /* 0x000f280000000200 */
[----:B------:R-:W1:Y:S01]  /*1c830*/  LDSM.16.M88.4 R32, [R242+0x5c000] ;  /* 0x05c00000f220783b */ /* 0x000e620000000200 */
[-C--:B--2---:R-:W-:Y:S08]  /*1c840*/  HMMA.1688.F32.TF32 R28, R168, R84.reuse, R28 ;  /* 0x00000054a81c723c */ /* 0x084ff0000008101c */
[-C--:B------:R-:W-:Y:S11]  /*1c850*/  HMMA.1688.F32.TF32 R20, R76, R84.reuse, R20 ;  /* 0x000000544c14723c */ /* 0x080ff60000081014 */
[----:B------:R-:W-:Y:S04]  /*1c860*/  @!UPT UIADD3 URZ, URZ, URZ, URZ ;  /* 0x0000003f3f3ff290 */ /* 0x000fe8000fffe03f */
[----:B------:R-:W-:Y:S04]  /*1c870*/  STL.64 [R1+0x900], R28 ;  /* 0x0009001c01007387 */ /* 0x000fe80000100a00 */
[----:B------:R2:W-:Y:S02]  /*1c880*/  STL.64 [R1+0x908], R30 ;  /* 0x0009081e01007387 */ /* 0x0005e40000100a00 */
[----:B--2---:R-:W-:Y:S03]  /*1c890*/  HMMA.1688.F32.TF32 R28, R164, R84, R8 ;  /* 0x00000054a41c723c */ /* 0x004fe60000081008 */
[----:B------:R-:W-:Y:S01]  /*1c8a0*/  IMAD.MOV.U32 R252, RZ, RZ, R23 ;  /* 0x000000fffffc7224 */ /* 0x000fe200078e0017 */
[----:B------:R2:W-:Y:S01]  /*1c8b0*/  STL [R1+0xba0], R20 ;  /* 0x000ba01401007387 */ /* 0x0005e20000100800 */
[----:B------:R-:W-:-:S02]  /*1c8c0*/  IMAD.MOV.U32 R161, RZ, RZ, R22 ;  /* 0x000000ffffa17224 */ /* 0x000fc400078e0016 */
[----:B------:R-:W-:Y:S02]  /*1c8d0*/  IMAD.MOV.U32 R160, RZ, RZ, R21 ;  /* 0x000000ffffa07224 */ /* 0x000fe400078e0015 */
[----:B--2---:R-:W3:Y:S04]  /*1c8e0*/  LDL.LU.64 R20, [R1+0x1340] ;  /* 0x0013400001147983 */ /* 0x004ee80000300a00 */
[----:B------:R-:W3:Y:S04]  /*1c8f0*/  LDL.LU.64 R22, [R1+0x1348] ;  /* 0x0013480001167983 */ /* 0x000ee80000300a00 */
[----:B------:R-:W-:Y:S04]  /*1c900*/  STL [R1+0x2ad0], R252 ;  /* 0x002ad0fc01007387 */ /* 0x000fe80000100800 */
[----:B------:R-:W-:Y:S04]  /*1c910*/  STL [R1+0x2acc], R161 ;  /* 0x002acca101007387 */ /* 0x000fe80000100800 */
[----:B------:R-:W-:Y:S04]  /*1c920*/  STL [R1+0x2ac8], R160 ;  /* 0x002ac8a001007387 */ /* 0x000fe80000100800 */
[----:B------:R-:W4:Y:S04]  /*1c930*/  LDL.LU.64 R8, [R1+0x1330] ;  /* 0x0013300001087983 */ /* 0x000f280000300a00 */
[----:B------:R-:W4:Y:S04]  /*1c940*/  LDL.LU.64 R10, [R1+0x1338] ;  /* 0x00133800010a7983 */ /* 0x000f280000300a00 */
[----:B------:R-:W-:Y:S04]  /*1c950*/  STL.64 [R1+0xd10], R28 ;  /* 0x000d101c01007387 */ /* 0x000fe80000100a00 */
[----:B------:R-:W-:Y:S04]  /*1c960*/  STL.64 [R1+0xd18], R30 ;  /* 0x000d181e01007387 */ /* 0x000fe80000100a00 */
[----:B------:R-:W2:Y:S04]  /*1c970*/  LDL.LU.64 R112, [R1+0x1320] ;  /* 0x0013200001707983 */ /* 0x000ea80000300a00 */
[----:B------:R-:W2:Y:S04]  /*1c980*/  LDL.LU.64 R114, [R1+0x1328] ;  /* 0x0013280001727983 */ /* 0x000ea80000300a00 */
[----:B------:R1:W-:Y:S04]  /*1c990*/  STL.64 [R1+0x2be8], R86 ;  /* 0x002be85601007387 */ /* 0x0003e80000100a00 */
[----:B------:R-:W2:Y:S04]  /*1c9a0*/  LDL.LU.64 R108, [R1+0x1310] ;  /* 0x00131000016c7983 */ /* 0x000ea80000300a00 */
[----:B------:R-:W2:Y:S04]  /*1c9b0*/  LDL.LU.64 R110, [R1+0x1318] ;  /* 0x00131800016e7983 */ /* 0x000ea80000300a00 */
[----:B------:R-:W-:Y:S04]  /*1c9c0*/  STL [R1+0x2ad4], R241 ;  /* 0x002ad4f101007387 */ /* 0x000fe80000100800 */
        /* <DEDUP_REMOVED lines=8> */
[----:B-1----:R-:W-:Y:S03]  /*1ca50*/  HMMA.1688.F32.TF32 R12, R68, R80, R12 ;  /* 0x00000050440c723c */ /* 0x002fe6000008100c */
[----:B------:R-:W1:Y:S11]  /*1ca60*/  LDSM.16.M88.4 R28, [R242+0x5e000] ;  /* 0x05e00000f21c783b */ /* 0x000e760000000200 */
[----:B------:R-:W-:Y:S10]  /*1ca70*/  @!UPT UIADD3 URZ, URZ, URZ, URZ ;  /* 0x0000003f3f3ff290 */ /* 0x000ff4000fffe03f */
[----:B------:R-:W-:Y:S02]  /*1ca80*/  IMAD.MOV.U32 R87, RZ, RZ, R12 ;  /* 0x000000ffff577224 */ /* 0x000fe400078e000c */
[----:B------:R-:W-:Y:S02]  /*1ca90*/  IMAD.MOV.U32 R86, RZ, RZ, R13 ;  /* 0x000000ffff567224 */ /* 0x000fe400078e000d */
[----:B------:R-:W-:Y:S01]  /*1caa0*/  IMAD.MOV.U32 R85, RZ, RZ, R14 ;  /* 0x000000ffff557224 */ /* 0x000fe200078e000e */
[----:B------:R-:W2:Y:S01]  /*1cab0*/  LDL.LU.64 R12, [R1+0x12c0] ;  /* 0x0012c000010c7983 */ /* 0x000ea20000300a00 */
[----:B------:R-:W-:-:S03]  /*1cac0*/  IMAD.MOV.U32 R84, RZ, RZ, R15 ;  /* 0x000000ffff547224 */ /* 0x000fc600078e000f */
[----:B------:R-:W2:Y:S01]  /*1cad0*/  LDL.LU.64 R14, [R1+0x12c8] ;  /* 0x0012c800010e7983 */ /* 0x000ea20000300a00 */
[C---:B---3--:R-:W-:Y:S08]  /*1cae0*/  HMMA.1688.F32.TF32 R20, R68.reuse, R40, R20 ;  /* 0x000000284414723c */ /* 0x048ff00000081014 */
[C---:B----4-:R-:W-:Y:S08]  /*1caf0*/  HMMA.1688.F32.TF32 R116, R68.reuse, R36, R8 ;  /* 0x000000244474723c */ /* 0x050ff00000081008 */
[C---:B--2---:R-:W-:Y:S08]  /*1cb00*/  HMMA.1688.F32.TF32 R112, R68.reuse, R32, R112 ;  /* 0x000000204470723c */ /* 0x044ff00000081070 */
[----:B-1----:R-:W-:Y:S08]  /*1cb10*/  HMMA.1688.F32.TF32 R244, R68, R28, R108 ;  /* 0x0000001c44f4723c */ /* 0x002ff0000008106c */
[C---:B------:R-:W-:Y:S08]  /*1cb20*/  HMMA.1688.F32.TF32 R236, R64.reuse, R80, R104 ;  /* 0x0000005040ec723c */ /* 0x040ff00000081068 */
[C---:B------:R-:W-:Y:S08]  /*1cb30*/  HMMA.1688.F32.TF32 R68, R64.reuse, R40, R100 ;  /* 0x000000284044723c */ /* 0x040ff00000081064 */
[C---:B------:R-:W-:Y:S08]  /*1cb40*/  HMMA.1688.F32.TF32 R92, R64.reuse, R36, R92 ;  /* 0x00000024405c723c */ /* 0x040ff0000008105c */
[C---:B------:R-:W-:Y:S01]  /*1cb50*/  HMMA.1688.F32.TF32 R96, R64.reuse, R32, R96 ;  /* 0x000000204060723c */ /* 0x040fe20000081060 */
[----:B------:R-:W-:Y:S04]  /*1cb60*/  STL.64 [R1+0x2bf8], R246 ;  /* 0x002bf8f601007387 */ /* 0x000fe80000100a00 */
[----:B------:R-:W-:Y:S04]  /*1cb70*/  STL.64 [R1+0x2bf0], R244 ;  /* 0x002bf0f401007387 */ /* 0x000fe80000100a00 */
[----:B------:R-:W-:Y:S04]  /*1cb80*/  STL.64 [R1+0x2b80], R238 ;  /* 0x002b80ee01007387 */ /* 0x000fe80000100a00 */
[----:B------:R-:W-:Y:S04]  /*1cb90*/  STL.64 [R1+0x2b78], R236 ;  /* 0x002b78ec01007387 */ /* 0x000fe80000100a00 */
[----:B------:R-:W-:Y:S04]  /*1cba0*/  STL.64 [R1+0x2b90], R70 ;  /* 0x002b904601007387 */ /* 0x000fe80000100a00 */
[----:B------:R1:W-:Y:S04]  /*1cbb0*/  STL.64 [R1+0x2b88], R68 ;  /* 0x002b884401007387 */ /* 0x0003e80000100a00 */
[----:B------:R-:W-:Y:S04]  /*1cbc0*/  STL.64 [R1+0x2ba0], R94 ;  /* 0x002ba05e01007387 */ /* 0x000fe80000100a00 */
[----:B------:R-:W-:Y:S04]  /*1cbd0*/  STL.64 [R1+0x2b98], R92 ;  /* 0x002b985c01007387 */ /* 0x000fe80000100a00 */
[----:B------:R-:W-:Y:S04]  /*1cbe0*/  STL.64 [R1+0x2bb0], R98 ;  /* 0x002bb06201007387 */ /* 0x000fe80000100a00 */
[----:B------:R2:W-:Y:S04]  /*1cbf0*/  STL.64 [R1+0x2ba8], R96 ;  /* 0x002ba86001007387 */ /* 0x0005e80000100a00 */
[----:B-1----:R-:W3:Y:S04]  /*1cc00*/  LDL.LU.64 R68, [R1+0x11a0] ;  /* 0x0011a00001447983 */ /* 0x002ee80000300a00 */
[----:B------:R-:W3:Y:S04]  /*1cc10*/  LDL.LU.64 R70, [R1+0x11a8] ;  /* 0x0011a80001467983 */ /* 0x000ee80000300a00 */
[----:B------:R-:W4:Y:S04]  /*1cc20*/  LDL.LU.64 R100, [R1+0x1190] ;  /* 0x0011900001647983 */ /* 0x000f280000300a00 */
[----:B------:R-:W4:Y:S04]  /*1cc30*/  LDL.LU.64 R102, [R1+0x1198] ;  /* 0x0011980001667983 */ /* 0x000f280000300a00 */
[----:B------:R-:W4:Y:S04]  /*1cc40*/  LDL.LU.64 R108, [R1+0x1180] ;  /* 0x00118000016c7983 */ /* 0x000f280000300a00 */
[----:B------:R-:W4:Y:S01]  /*1cc50*/  LDL.LU.64 R110, [R1+0x1188] ;  /* 0x00118800016e7983 */ /* 0x000f220000300a00 */
[----:B------:R-:W-:Y:S03]  /*1cc60*/  HMMA.1688.F32.TF32 R104, R64, R28, R12 ;  /* 0x0000001c4068723c */ /* 0x000fe6000008100c */
[----:B------:R-:W4:Y:S04]  /*1cc70*/  LDL.LU.64 R12, [R1+0x1170] ;  /* 0x00117000010c7983 */ /* 0x000f280000300a00 */
[----:B------:R-:W4:Y:S04]  /*1cc80*/  LDL.LU.64 R14, [R1+0x1178] ;  /* 0x00117800010e7983 */ /* 0x000f280000300a00 */
[----:B------:R-:W4:Y:S04]  /*1cc90*/  LDL.LU.64 R120, [R1+0x1160] ;  /* 0x0011600001787983 */ /* 0x000f280000300a00 */
[----:B------:R-:W4:Y:S01]  /*1cca0*/  LDL.LU.64 R122, [R1+0x1168] ;  /* 0x00116800017a7983 */ /* 0x000f220000300a00 */
[----:B------:R-:W-:-:S02]  /*1ccb0*/  IMAD.MOV.U32 R89, RZ, RZ, R22 ;  /* 0x000000ffff597224 */ /* 0x000fc400078e0016 */
[----:B------:R-:W-:Y:S01]  /*1ccc0*/  IMAD.MOV.U32 R88, RZ, RZ, R23 ;  /* 0x000000ffff587224 */ /* 0x000fe200078e0017 */
[----:B------:R-:W4:Y:S01]  /*1ccd0*/  LDL.LU.64 R156, [R1+0x1110] ;  /* 0x00111000019c7983 */ /* 0x000f220000300a00 */
[----:B------:R-:W-:Y:S02]  /*1cce0*/  IMAD.MOV.U32 R11, RZ, RZ, R116 ;  /* 0x000000ffff0b7224 */ /* 0x000fe400078e0074 */
[----:B------:R-:W-:Y:S01]  /*1ccf0*/  IMAD.MOV.U32 R10, RZ, RZ, R117 ;  /* 0x000000ffff0a7224 */ /* 0x000fe200078e0075 */
[----:B------:R-:W4:Y:S01]  /*1cd00*/  LDL.LU.64 R158, [R1+0x1118] ;  /* 0x00111800019e7983 */ /* 0x000f220000300a00 */
[----:B------:R-:W-:Y:S02]  /*1cd10*/  IMAD.MOV.U32 R22, RZ, RZ, R118 ;  /* 0x000000ffff167224 */ /* 0x000fe400078e0076 */
[----:B------:R-:W-:Y:S01]  /*1cd20*/  IMAD.MOV.U32 R23, RZ, RZ, R119 ;  /* 0x000000ffff177224 */ /* 0x000fe200078e0077 */
[----:B------:R-:W4:Y:S04]  /*1cd30*/  LDL.LU.64 R116, [R1+0x1100] ;  /* 0x0011000001747983 */ /* 0x000f280000300a00 */
        /* <DEDUP_REMOVED lines=17> */
[----:B--2---:R-:W2:Y:S04]  /*1ce50*/  LDL.LU.64 R96, [R1+0xf60] ;  /* 0x000f600001607983 */ /* 0x004ea80000300a00 */
[----:B------:R-:W2:Y:S04]  /*1ce60*/  LDL.LU.64 R98, [R1+0xf68] ;  /* 0x000f680001627983 */ /* 0x000ea80000300a00 */
[----:B------:R-:W2:Y:S04]  /*1ce70*/  LDL.LU.64 R92, [R1+0xf00] ;  /* 0x000f0000015c7983 */ /* 0x000ea80000300a00 */
[----:B------:R-:W2:Y:S04]  /*1ce80*/  LDL.LU.64 R94, [R1+0xf08] ;  /* 0x000f0800015e7983 */ /* 0x000ea80000300a00 */
[----:B------:R-:W-:Y:S04]  /*1ce90*/  STL.64 [R1+0x2bc0], R106 ;  /* 0x002bc06a01007387 */ /* 0x000fe80000100a00 */
[----:B------:R-:W-:Y:S01]  /*1cea0*/  STL.64 [R1+0x2bb8], R104 ;  /* 0x002bb86801007387 */ /* 0x000fe20000100a00 */
[----:B------:R-:W-:-:S02]  /*1ceb0*/  IMAD.MOV.U32 R91, RZ, RZ, R20 ;  /* 0x000000ffff5b7224 */ /* 0x000fc400078e0014 */
[----:B------:R-:W-:Y:S02]  /*1cec0*/  IMAD.MOV.U32 R90, RZ, RZ, R21 ;  /* 0x000000ffff5a7224 */ /* 0x000fe400078e0015 */
[----:B------:R-:W-:Y:S02]  /*1ced0*/  IMAD.MOV.U32 R25, RZ, RZ, R112 ;  /* 0x000000ffff197224 */ /* 0x000fe400078e0070 */
[----:B------:R-:W-:Y:S02]  /*1cee0*/  IMAD.MOV.U32 R24, RZ, RZ, R113 ;  /* 0x000000ffff187224 */ /* 0x000fe400078e0071 */
[----:B------:R-:W-:Y:S02]  /*1cef0*/  IMAD.MOV.U32 R21, RZ, RZ, R114 ;  /* 0x000000ffff157224 */ /* 0x000fe400078e0072 */
[----:B------:R-:W-:Y:S01]  /*1cf00*/  IMAD.MOV.U32 R20, RZ, RZ, R115 ;  /* 0x000000ffff147224 */ /* 0x000fe200078e0073 */
[C---:B---3--:R-:W-:Y:S01]  /*1cf10*/  HMMA.1688.F32.TF32 R64, R60.reuse, R80, R68 ;  /* 0x000000503c40723c */ /* 0x048fe20000081044 */
[----:B------:R-:W3:Y:S04]  /*1cf20*/  LDL.LU.64 R68, [R1+0xef0] ;  /* 0x000ef00001447983 */ /* 0x000ee80000300a00 */
[----:B------:R-:W3:Y:S03]  /*1cf30*/  LDL.LU.64 R70, [R1+0xef8] ;  /* 0x000ef80001467983 */ /* 0x000ee60000300a00 */
[C---:B----4-:R-:W-:Y:S08]  /*1cf40*/  HMMA.1688.F32.TF32 R100, R60.reuse, R40, R100 ;  /* 0x000000283c64723c */ /* 0x050ff00000081064 */
[C---:B------:R-:W-:Y:S07]  /*1cf50*/  HMMA.1688.F32.TF32 R108, R60.reuse, R36, R108 ;  /* 0x000000243c6c723c */ /* 0x040fee000008106c */
[----:B------:R-:W-:Y:S04]  /*1cf60*/  STL.64 [R1+0x2b70], R66 ;  /* 0x002b704201007387 */ /* 0x000fe80000100a00 */
[----:B------:R-:W-:Y:S01]  /*1cf70*/  STL.64 [R1+0x2b68], R64 ;  /* 0x002b684001007387 */ /* 0x000fe20000100a00 */
[C---:B------:R-:W-:Y:S03]  /*1cf80*/  HMMA.1688.F32.TF32 R112, R60.reuse, R32, R12 ;  /* 0x000000203c70723c */ /* 0x040fe6000008100c */
[----:B------:R-:W-:Y:S04]  /*1cf90*/  STL.64 [R1+0x2bd0], R102 ;  /* 0x002bd06601007387 */ /* 0x000fe80000100a00 */
[----:B------:R-:W-:Y:S04]  /*1cfa0*/  STL.64 [R1+0x2bc8], R100 ;  /* 0x002bc86401007387 */ /* 0x000fe80000100a00 */
[----:B------:R-:W-:Y:S04]  /*1cfb0*/  STL.64 [R1+0x2c08], R110 ;  /* 0x002c086e01007387 */ /* 0x000fe80000100a00 */
[----:B------:R-:W-:Y:S04]  /*1cfc0*/  STL.64 [R1+0x2c00], R108 ;  /* 0x002c006c01007387 */ /* 0x000fe80000100a00 */
[----:B------:R-:W4:Y:S04]  /*1cfd0*/  LDL.LU.64 R12, [R1+0xee0] ;  /* 0x000ee000010c7983 */ /* 0x000f280000300a00 */
[----:B------:R-:W4:Y:S01]  /*1cfe0*/  LDL.LU.64 R14, [R1+0xee8] ;  /* 0x000ee800010e7983 */ /* 0x000f220000300a00 */
[----:B------:R-:W-:Y:S03]  /*1cff0*/  HMMA.1688.F32.TF32 R120, R60, R28, R120 ;  /* 0x0000001c3c78723c */ /* 0x000fe60000081078 */
[----:B------:R-:W-:Y:S04]  /*1d000*/  STL.64 [R1+0x2c18], R114 ;  /* 0x002c187201007387 */ /* 0x000fe80000100a00 */
[----:B------:R-:W-:Y:S11]  /*1d010*/  STL.64 [R1+0x2c10], R112 ;  /* 0x002c107001007387 */ /* 0x000ff60000100a00 */
[----:B------:R-:W-:Y:S05]  /*1d020*/  @!UPT UIADD3 URZ, URZ, URZ, URZ ;  /* 0x0000003f3f3ff290 */ /* 0x000fea000fffe03f */
[----:B------:R-:W-:Y:S04]  /*1d030*/  STL.64 [R1+0x2c28], R122 ;  /* 0x002c287a01007387 */ /* 0x000fe80000100a00 */
[----:B------:R1:W-:Y:S04]  /*1d040*/  STL.64 [R1+0x2c20], R120 ;  /* 0x002c207801007387 */ /* 0x0003e80000100a00 */
        /* <DEDUP_REMOVED lines=14> */
[----:B-1----:R-:W4:Y:S04]  /*1d130*/  LDL.LU.64 R120, [R1+0xe10] ;  /* 0x000e100001787983 */ /* 0x002f280000300a00 */
[----:B------:R-:W4:Y:S04]  /*1d140*/  LDL.LU.64 R122, [R1+0xe18] ;  /* 0x000e1800017a7983 */ /* 0x000f280000300a00 */
[----:B------:R-:W4:Y:S01]  /*1d150*/  LDL.LU.64 R112, [R1+0xda0] ;  /* 0x000da00001707983 */ /* 0x000f220000300a00 */
[C---:B------:R-:W-:Y:S03]  /*1d160*/  HMMA.1688.F32.TF32 R60, R56.reuse, R80, R156 ;  /* 0x00000050383c723c */ /* 0x040fe6000008109c */
        /* <DEDUP_REMOVED lines=9> */
[----:B------:R-:W4:Y:S05]  /*1d200*/  LDL.LU.64 R102, [R1+0xd58] ;  /* 0x000d580001667983 */ /* 0x000f2a0000300a00 */
[----:B------:R-:W-:Y:S08]  /*1d210*/  HMMA.1688.F32.TF32 R136, R56, R28, R136 ;  /* 0x0000001c3888723c */ /* 0x000ff00000081088 */
[C---:B------:R-:W-:Y:S08]  /*1d220*/  HMMA.1688.F32.TF32 R56, R52.reuse, R80, R152 ;  /* 0x000000503438723c */ /* 0x040ff00000081098 */
[C---:B------:R-:W-:Y:S08]  /*1d230*/  HMMA.1688.F32.TF32 R132, R52.reuse, R40, R132 ;  /* 0x000000283484723c */ /* 0x040ff00000081084 */
[C---:B------:R-:W-:Y:S08]  /*1d240*/  HMMA.1688.F32.TF32 R140, R52.reuse, R36, R140 ;  /* 0x00000024348c723c */ /* 0x040ff0000008108c */
[C---:B------:R-:W-:Y:S08]  /*1d250*/  HMMA.1688.F32.TF32 R144, R52.reuse, R32, R144 ;  /* 0x000000203490723c */ /* 0x040ff00000081090 */
[----:B------:R-:W-:Y:S08]  /*1d260*/  HMMA.1688.F32.TF32 R152, R52, R28, R148 ;  /* 0x0000001c3498723c */ /* 0x000ff00000081094 */
[C---:B--2---:R-:W-:Y:S01]  /*1d270*/  HMMA.1688.F32.TF32 R52, R48.reuse, R80, R96 ;  /* 0x000000503034723c */ /* 0x044fe20000081060 */
[----:B------:R-:W2:Y:S04]  /*1d280*/  LDL.LU.64 R96, [R1+0xd40] ;  /* 0x000d400001607983 */ /* 0x000ea80000300a00 */
[----:B------:R-:W2:Y:S03]  /*1d290*/  LDL.LU.64 R98, [R1+0xd48] ;  /* 0x000d480001627983 */ /* 0x000ea60000300a00 */
[C---:B------:R-:W-:Y:S01]  /*1d2a0*/  HMMA.1688.F32.TF32 R148, R48.reuse, R40, R92 ;  /* 0x000000283094723c */ /* 0x040fe2000008105c */
[----:B------:R-:W2:Y:S04]  /*1d2b0*/  LDL.LU.64 R92, [R1+0xd30] ;  /* 0x000d3000015c7983 */ /* 0x000ea80000300a00 */
[----:B------:R-:W2:Y:S03]  /*1d2c0*/  LDL.LU.64 R94, [R1+0xd38] ;  /* 0x000d3800015e7983 */ /* 0x000ea60000300a00 */
[C---:B---3--:R-:W-:Y:S01]  /*1d2d0*/  HMMA.1688.F32.TF32 R156, R48.reuse, R36, R68 ;  /* 0x00000024309c723c */ /* 0x048fe20000081044 */
[----:B------:R-:W3:Y:S04]  /*1d2e0*/  LDL.LU.64 R68, [R1+0xd20] ;  /* 0x000d200001447983 */ /* 0x000ee80000300a00 */
[----:B------:R-:W3:Y:S04]  /*1d2f0*/  LDL.LU.64 R70, [R1+0xd28] ;  /* 0x000d280001467983 */ /* 0x000ee80000300a00 */
[----:B------:R-:W3:Y:S04]  /*1d300*/  LDL.LU.64 R64, [R1+0xd00] ;  /* 0x000d000001407983 */ /* 0x000ee80000300a00 */
[----:B------:R-:W3:Y:S01]  /*1d310*/  LDL.LU.64 R66, [R1+0xd08] ;  /* 0x000d080001427983 */ /* 0x000ee20000300a00 */
[C---:B----4-:R-:W-:Y:S03]  /*1d320*/  HMMA.1688.F32.TF32 R200, R48.reuse, R32, R12 ;  /* 0x0000002030c8723c */ /* 0x050fe6000008100c */
[----:B------:R-:W4:Y:S04]  /*1d330*/  LDL.LU.64 R12, [R1+0xca0] ;  /* 0x000ca000010c7983 */ /* 0x000f280000300a00 */
[----:B------:R-:W4:Y:S01]  /*1d340*/  LDL.LU.64 R14, [R1+0xca8] ;  /* 0x000ca800010e7983 */ /* 0x000f220000300a00 */
[----:B------:R-:W-:Y:S08]  /*1d350*/  HMMA.1688.F32.TF32 R208, R48, R28, R208 ;  /* 0x0000001c30d0723c */ /* 0x000ff000000810d0 */
[C---:B------:R-:W-:Y:S08]  /*1d360*/  HMMA.1688.F32.TF32 R48, R196.reuse, R80, R228 ;  /* 0x00000050c430723c */ /* 0x040ff000000810e4 */
[C---:B------:R-:W-:Y:S08]  /*1d370*/  HMMA.1688.F32.TF32 R204, R196.reuse, R40, R204 ;  /* 0x00000028c4cc723c */ /* 0x040ff000000810cc */
[C---:B------:R-:W-:Y:S08]  /*1d380*/  HMMA.1688.F32.TF32 R212, R196.reuse, R36, R212 ;  /* 0x00000024c4d4723c */ /* 0x040ff000000810d4 */
[C---:B------:R-:W-:Y:S08]  /*1d390*/  HMMA.1688.F32.TF32 R216, R196.reuse, R32, R216 ;  /* 0x00000020c4d8723c */ /* 0x040ff000000810d8 */
[----:B------:R-:W-:Y:S08]  /*1d3a0*/  HMMA.1688.F32.TF32 R224, R196, R28, R224 ;  /* 0x0000001cc4e0723c */ /* 0x000ff000000810e0 */
[-C--:B------:R-:W-:Y:S08]  /*1d3b0*/  HMMA.1688.F32.TF32 R196, R192, R80.reuse, R220 ;  /* 0x00000050c0c4723c */ /* 0x080ff000000810dc */
[C---:B------:R-:W-:Y:S11]  /*1d3c0*/  HMMA.1688.F32.TF32 R100, R188.reuse, R80, R100 ;  /* 0x00000050bc64723c */ /* 0x040ff60000081064 */
[----:B------:R-:W-:Y:S11]  /*1d3d0*/  @!UPT UIADD3 URZ, URZ, URZ, URZ ;  /* 0x0000003f3f3ff290 */ /* 0x000ff6000fffe03f */
[----:B------:R-:W-:Y:S01]  /*1d3e0*/  @!UPT UIADD3 URZ, URZ, URZ, URZ ;  /* 0x0000003f3f3ff290 */ /* 0x000fe2000fffe03f */
[----:B------:R-:W-:Y:S04]  /*1d3f0*/  STL.64 [R1+0x290], R100 ;  /* 0x0002906401007387 */ /* 0x000fe80000100a00 */
[----:B------:R-:W-:Y:S01]  /*1d400*/  STL.64 [R1+0x298], R102 ;  /* 0x0002986601007387 */ /* 0x000fe20000100a00 */
[C---:B--2---:R-:W-:Y:S08]  /*1d410*/  HMMA.1688.F32.TF32 R96, R188.reuse, R40, R96 ;  /* 0x00000028bc60723c */ /* 0x044ff00000081060 */
[----:B------:R-:W-:Y:S11]  /*1d420*/  HMMA.1688.F32.TF32 R92, R188, R36, R92 ;  /* 0x00000024bc5c723c */ /* 0x000ff6000008105c */
[----:B------:R-:W-:Y:S04]  /*1d430*/  @!UPT UIADD3 URZ, URZ, URZ, URZ ;  /* 0x0000003f3f3ff290 */ /* 0x000fe8000fffe03f */
[----:B------:R1:W-:Y:S04]  /*1d440*/  STL.64 [R1+0x280], R96 ;  /* 0x0002806001007387 */ /* 0x0003e80000100a00 */
[----:B------:R2:W-:Y:S04]  /*1d450*/  STL.64 [R1+0x288], R98 ;  /* 0x0002886201007387 */ /* 0x0005e80000100a00 */
[----:B------:R-:W-:Y:S04]  /*1d460*/  STL.64 [R1+0x270], R92 ;  /* 0x0002705c01007387 */ /* 0x000fe80000100a00 */
[----:B------:R-:W-:Y:S01]  /*1d470*/  STL.64 [R1+0x278], R94 ;  /* 0x0002785e01007387 */ /* 0x000fe20000100a00 */
[----:B------:R-:W-:Y:S08]  /*1d480*/  HMMA.1688.F32.TF32 R220, R192, R40, R120 ;  /* 0x00000028c0dc723c */ /* 0x000ff00000081078 */
[C---:B---3--:R-:W-:Y:S08]  /*1d490*/  HMMA.1688.F32.TF32 R68, R188.reuse, R32, R68 ;  /* 0x00000020bc44723c */ /* 0x048ff00000081044 */
[----:B------:R-:W-:Y:S11]  /*1d4a0*/  HMMA.1688.F32.TF32 R188, R188, R28, R64 ;  /* 0x0000001cbcbc723c */ /* 0x000ff60000081040 */
[----:B------:R-:W-:Y:S04]  /*1d4b0*/  @!UPT UIADD3 URZ, URZ, URZ, URZ ;  /* 0x0000003f3f3ff290 */ /* 0x000fe8000fffe03f */
[----:B------:R-:W-:Y:S01]  /*1d4c0*/  STL.64 [R1+0x260], R68 ;  /* 0x0002604401007387 */ /* 0x000fe20000100a00 */
[----:B----4-:R-:W-:Y:S03]  /*1d4d0*/  HMMA.1688.F32.TF32 R64, R184, R80, R12 ;  /* 0x00000050b840723c */ /* 0x010fe6000008100c */
[----:B------:R-:W-:Y:S04]  /*1d4e0*/  STL.64 [R1+0x268], R70 ;  /* 0x0002684601007387 */ /* 0x000fe80000100a00 */
[----:B------:R-:W3:Y:S04]  /*1d4f0*/  LDL.LU.64 R12, [R1+0xc90] ;  /* 0x000c9000010c7983 */ /* 0x000ee80000300a00 */
[----:B------:R-:W3:Y:S01]  /*1d500*/  LDL.LU.64 R14, [R1+0xc98] ;  /* 0x000c9800010e7983 */ /* 0x000ee20000300a00 */
[C---:B------:R-:W-:Y:S11]  /*1d510*/  HMMA.1688.F32.TF32 R228, R192.reuse, R36, R112 ;  /* 0x00000024c0e4723c */ /* 0x040ff60000081070 */
        /* <DEDUP_REMOVED lines=10> */
[----:B------:R-:W3:Y:S01]  /*1d5c0*/  LDL.LU.64 R112, [R1+0xc10] ;  /* 0x000c100001707983 */ /* 0x000ee20000300a00 */
[C---:B------:R-:W-:Y:S03]  /*1d5d0*/  HMMA.1688.F32.TF32 R232, R192.reuse, R32, R108 ;  /* 0x00000020c0e8723c */ /* 0x040fe6000008106c */
[----:B------:R-:W3:Y:S04]  /*1d5e0*/  LDL.LU.64 R114, [R1+0xc18] ;  /* 0x000c180001727983 */ /* 0x000ee80000300a00 */
[----:B-1----:R-:W3:Y:S04]  /*1d5f0*/  LDL.LU.64 R96, [R1+0xc00] ;  /* 0x000c000001607983 */ /* 0x002ee80000300a00 */
[----:B--2---:R-:W2:Y:S04]  /*1d600*/  LDL.LU.64 R98, [R1+0xc08] ;  /* 0x000c080001627983 */ /* 0x004ea80000300a00 */
[----:B------:R-:W2:Y:S04]  /*1d610*/  LDL.LU.64 R108, [R1+0xb90] ;  /* 0x000b9000016c7983 */ /* 0x000ea80000300a00 */
[----:B------:R-:W2:Y:S01]  /*1d620*/  LDL.LU.64 R110, [R1+0xb98] ;  /* 0x000b9800016e7983 */ /* 0x000ea20000300a00 */
[----:B------:R-:W-:Y:S03]  /*1d630*/  HMMA.1688.F32.TF32 R192, R192, R28, R104 ;  /* 0x0000001cc0c0723c */ /* 0x000fe60000081068 */
[----:B------:R-:W2:Y:S04]  /*1d640*/  LDL.LU.64 R104, [R1+0xb80] ;  /* 0x000b800001687983 */ /* 0x000ea80000300a00 */
[----:B------:R-:W2:Y:S04]  /*1d650*/  LDL.LU.64 R106, [R1+0xb88] ;  /* 0x000b8800016a7983 */ /* 0x000ea80000300a00 */
[----:B----4-:R-:W4:Y:S04]  /*1d660*/  LDL.LU.64 R64, [R1+0xb70] ;  /* 0x000b700001407983 */ /* 0x010f280000300a00 */
[----:B------:R-:W4:Y:S04]  /*1d670*/  LDL.LU.64 R66, [R1+0xb78] ;  /* 0x000b780001427983 */ /* 0x000f280000300a00 */
[----:B------:R-:W4:Y:S04]  /*1d680*/  LDL.LU.64 R100, [R1+0xb60] ;  /* 0x000b600001647983 */ /* 0x000f280000300a00 */
[----:B------:R-:W4:Y:S04]  /*1d690*/  LDL.LU.64 R102, [R1+0xb68] ;  /* 0x000b680001667983 */ /* 0x000f280000300a00 */
[----:B------:R-:W4:Y:S04]  /*1d6a0*/  LDL.LU.64 R92, [R1+0xb40] ;  /* 0x000b4000015c7983 */ /* 0x000f280000300a00 */
[----:B------:R-:W4:Y:S04]  /*1d6b0*/  LDL.LU.64 R94, [R1+0xb48] ;  /* 0x000b4800015e7983 */ /* 0x000f280000300a00 */
[----:B------:R-:W4:Y:S04]  /*1d6c0*/  LDL.LU.64 R68, [R1+0xb30] ;  /* 0x000b300001447983 */ /* 0x000f280000300a00 */
[----:B------:R-:W4:Y:S01]  /*1d6d0*/  LDL.LU.64 R70, [R1+0xb38] ;  /* 0x000b380001467983 */ /* 0x000f220000300a00 */
[C---:B---3--:R-:W-:Y:S08]  /*1d6e0*/  HMMA.1688.F32.TF32 R12, R184.reuse, R40, R12 ;  /* 0x00000028b80c723c */ /* 0x048ff0000008100c */
[C---:B------:R-:W-:Y:S08]  /*1d6f0*/  HMMA.1688.F32.TF32 R248, R184.reuse, R36, R248 ;  /* 0x00000024b8f8723c */ /* 0x040ff000000810f8 */
[C---:B------:R-:W-:Y:S08]  /*1d700*/  HMMA.1688.F32.TF32 R244, R184.reuse, R32, R244 ;  /* 0x00000020b8f4723c */ /* 0x040ff000000810f4 */
[----:B------:R-:W-:Y:S08]  /*1d710*/  HMMA.1688.F32.TF32 R236, R184, R28, R236 ;  /* 0x0000001cb8ec723c */ /* 0x000ff000000810ec */
[C---:B------:R-:W-:Y:S08]  /*1d720*/  HMMA.1688.F32.TF32 R184, R180.reuse, R80, R120 ;  /* 0x00000050b4b8723c */ /* 0x040ff00000081078 */
[C---:B------:R-:W-:Y:S08]  /*1d730*/  HMMA.1688.F32.TF32 R120, R180.reuse, R40, R112 ;  /* 0x00000028b478723c */ /* 0x040ff00000081070 */
[C---:B--2---:R-:W-:Y:S01]  /*1d740*/  HMMA.1688.F32.TF32 R112, R180.reuse, R36, R96 ;  /* 0x00000024b470723c */ /* 0x044fe20000081060 */
[----:B------:R-:W-:Y:S07]  /*1d750*/  STL.64 [R1+0x310], R12 ;  /* 0x0003100c01007387 */ /* 0x000fee0000100a00 */
[C---:B------:R-:W-:Y:S01]  /*1d760*/  HMMA.1688.F32.TF32 R108, R180.reuse, R32, R108 ;  /* 0x00000020b46c723c */ /* 0x040fe2000008106c */
[----:B------:R1:W-:Y:S04]  /*1d770*/  STL.64 [R1+0x318], R14 ;  /* 0x0003180e01007387 */ /* 0x0003e80000100a00 */
[----:B-1----:R-:W2:Y:S04]  /*1d780*/  LDL.LU.64 R14, [R1+0x2c98] ;  /* 0x002c9800010e7983 */ /* 0x002ea80000300a00 */
[----:B------:R-:W-:Y:S04]  /*1d790*/  STL.64 [R1+0x300], R248 ;  /* 0x000300f801007387 */ /* 0x000fe80000100a00 */
[----:B------:R-:W-:Y:S04]  /*1d7a0*/  STL.64 [R1+0x308], R250 ;  /* 0x000308fa01007387 */ /* 0x000fe80000100a00 */
[----:B------:R-:W-:Y:S04]  /*1d7b0*/  STL.64 [R1+0x2f0], R244 ;  /* 0x0002f0f401007387 */ /* 0x000fe80000100a00 */
[----:B------:R-:W-:Y:S04]  /*1d7c0*/  STL.64 [R1+0x2f8], R246 ;  /* 0x0002f8f601007387 */ /* 0x000fe80000100a00 */
[----:B------:R-:W-:Y:S04]  /*1d7d0*/  STL.64 [R1+0x2e0], R236 ;  /* 0x0002e0ec01007387 */ /* 0x000fe80000100a00 */
[----:B------:R-:W-:Y:S04]  /*1d7e0*/  STL.64 [R1+0x2e8], R238 ;  /* 0x0002e8ee01007387 */ /* 0x000fe80000100a00 */
[----:B------:R-:W-:Y:S04]  /*1d7f0*/  STL.64 [R1+0x3a0], R184 ;  /* 0x0003a0b801007387 */ /* 0x000fe80000100a00 */
[----:B------:R-:W-:Y:S04]  /*1d800*/  STL.64 [R1+0x3a8], R186 ;  /* 0x0003a8ba01007387 */ /* 0x000fe80000100a00 */
[----:B------:R-:W3:Y:S04]  /*1d810*/  LDL.LU.64 R96, [R1+0xb20] ;  /* 0x000b200001607983 */ /* 0x000ee80000300a00 */
[----:B------:R-:W-:Y:S04]  /*1d820*/  STL.64 [R1+0x390], R120 ;  /* 0x0003907801007387 */ /* 0x000fe80000100a00 */
[----:B------:R-:W-:Y:S01]  /*1d830*/  STL.64 [R1+0x398], R122 ;  /* 0x0003987a01007387 */ /* 0x000fe20000100a00 */
[----:B------:R-:W-:Y:S03]  /*1d840*/  HMMA.1688.F32.TF32 R180, R180, R28, R104 ;  /* 0x0000001cb4b4723c */ /* 0x000fe60000081068 */
[----:B------:R-:W3:Y:S04]  /*1d850*/  LDL.LU.64 R98, [R1+0xb28] ;  /* 0x000b280001627983 */ /* 0x000ee80000300a00 */
[----:B------:R-:W-:Y:S01]  /*1d860*/  STL.64 [R1+0x380], R112 ;  /* 0x0003807001007387 */ /* 0x000fe20000100a00 */
[C---:B----4-:R-:W-:Y:S03]  /*1d870*/  HMMA.1688.F32.TF32 R104, R176.reuse, R80, R64 ;  /* 0x00000050b068723c */ /* 0x050fe60000081040 */
[----:B------:R-:W-:Y:S04]  /*1d880*/  STL.64 [R1+0x388], R114 ;  /* 0x0003887201007387 */ /* 0x000fe80000100a00 */
[----:B------:R-:W-:Y:S04]  /*1d890*/  STL.64 [R1+0x370], R108 ;  /* 0x0003706c01007387 */ /* 0x000fe80000100a00 */
[----:B------:R-:W-:Y:S04]  /*1d8a0*/  STL.64 [R1+0x378], R110 ;  /* 0x0003786e01007387 */ /* 0x000fe80000100a00 */
[----:B------:R-:W4:Y:S04]  /*1d8b0*/  LDL.LU.64 R64, [R1+0xb10] ;  /* 0x000b100001407983 */ /* 0x000f280000300a00 */
[----:B------:R-:W4:Y:S01]  /*1d8c0*/  LDL.LU.64 R66, [R1+0xb18] ;  /* 0x000b180001427983 */ /* 0x000f220000300a00 */
[C---:B------:R-:W-:Y:S08]  /*1d8d0*/  HMMA.1688.F32.TF32 R100, R176.reuse, R40, R100 ;  /* 0x00000028b064723c */ /* 0x040ff00000081064 */
[C---:B------:R-:W-:Y:S08]  /*1d8e0*/  HMMA.1688.F32.TF32 R92, R176.reuse, R36, R92 ;  /* 0x00000024b05c723c */ /* 0x040ff0000008105c */
[C---:B------:R-:W-:Y:S01]  /*1d8f0*/  HMMA.1688.F32.TF32 R68, R176.reuse, R32, R68 ;  /* 0x00000020b044723c */ /* 0x040fe20000081044 */
[----:B------:R1:W-:Y:S04]  /*1d900*/  STL.64 [R1+0x460], R104 ;  /* 0x0004606801007387 */ /* 0x0003e80000100a00 */
[----:B------:R1:W-:Y:S04]  /*1d910*/  STL.64 [R1+0x468], R106 ;  /* 0x0004686a01007387 */ /* 0x0003e80000100a00 */
[----:B------:R1:W-:Y:S04]  /*1d920*/  STL.64 [R1+0x450], R100 ;  /* 0x0004506401007387 */ /* 0x0003e80000100a00 */
[----:B------:R1:W-:Y:S04]  /*1d930*/  STL.64 [R1+0x458], R102 ;  /* 0x0004586601007387 */ /* 0x0003e80000100a00 */
[----:B-1----:R-:W2:Y:S04]  /*1d940*/  LDL.LU.64 R104, [R1+0xaa0] ;  /* 0x000aa00001687983 */ /* 0x002ea80000300a00 */
[----:B------:R1:W-:Y:S04]  /*1d950*/  STL.64 [R1+0x440], R92 ;  /* 0x0004405c01007387 */ /* 0x0003e80000100a00 */
[----:B------:R1:W-:Y:S04]  /*1d960*/  STL.64 [R1+0x448], R94 ;  /* 0x0004485e01007387 */ /* 0x0003e80000100a00 */
[----:B------:R-:W2:Y:S04]  /*1d970*/  LDL.LU.64 R106, [R1+0xaa8] ;  /* 0x000aa800016a7983 */ /* 0x000ea80000300a00 */
[----:B------:R1:W-:Y:S04]  /*1d980*/  STL.64 [R1+0x430], R68 ;  /* 0x0004304401007387 */ /* 0x0003e80000100a00 */
[----:B------:R1:W-:Y:S04]  /*1d990*/  STL.64 [R1+0x438], R70 ;  /* 0x0004384601007387 */ /* 0x0003e80000100a00 */
[----:B------:R-:W2:Y:S04]  /*1d9a0*/  LDL.LU.64 R100, [R1+0xa90] ;  /* 0x000a900001647983 */ /* 0x000ea80000300a00 */
[----:B------:R-:W2:Y:S04]  /*1d9b0*/  LDL.LU.64 R102, [R1+0xa98] ;  /* 0x000a980001667983 */ /* 0x000ea80000300a00 */
[----:B-1----:R-:W2:Y:S04]  /*1d9c0*/  LDL.LU.64 R92, [R1+0xa80] ;  /* 0x000a8000015c7983 */ /* 0x002ea80000300a00 */
[----:B------:R-:W2:Y:S04]  /*1d9d0*/  LDL.LU.64 R94, [R1+0xa88] ;  /* 0x000a8800015e7983 */ /* 0x000ea80000300a00 */
[----:B------:R-:W2:Y:S04]  /*1d9e0*/  LDL.LU.64 R68, [R1+0xa70] ;  /* 0x000a700001447983 */ /* 0x000ea80000300a00 */
[----:B------:R-:W2:Y:S01]  /*1d9f0*/  LDL.LU.64 R70, [R1+0xa78] ;  /* 0x000a780001467983 */ /* 0x000ea20000300a00 */
[----:B---3--:R-:W-:Y:S08]  /*1da00*/  HMMA.1688.F32.TF32 R176, R176, R28, R96 ;  /* 0x0000001cb0b0723c */ /* 0x008ff00000081060 */
[C---:B----4-:R-:W-:Y:S11]  /*1da10*/  HMMA.1688.F32.TF32 R96, R172.reuse, R80, R64 ;  /* 0x00000050ac60723c */ /* 0x050ff60000081040 */
[----:B------:R-:W-:Y:S04]  /*1da20*/  @!UPT UIADD3 URZ, URZ, URZ, URZ ;  /* 0x0000003f3f3ff290 */ /* 0x000fe8000fffe03f */
[----:B------:R-:W-:Y:S04]  /*1da30*/  STL [R1+0x2b4c], R176 ;  /* 0x002b4cb001007387 */ /* 0x000fe80000100800 */
[----:B------:R-:W-:Y:S04]  /*1da40*/  STL [R1+0x2b48], R177 ;  /* 0x002b48b101007387 */ /* 0x000fe80000100800 */
[----:B------:R-:W-:Y:S04]  /*1da50*/  STL [R1+0x2b44], R178 ;  /* 0x002b44b201007387 */ /* 0x000fe80000100800 */
[----:B------:R-:W-:Y:S04]  /*1da60*/  STL [R1+0x2b40], R179 ;  /* 0x002b40b301007387 */ /* 0x000fe80000100800 */
[----:B------:R-:W3:Y:S04]  /*1da70*/  LDL.LU.64 R64, [R1+0xa60] ;  /* 0x000a600001407983 */ /* 0x000ee80000300a00 */
[----:B------:R-:W3:Y:S04]  /*1da80*/  LDL.LU.64 R66, [R1+0xa68] ;  /* 0x000a680001427983 */ /* 0x000ee80000300a00 */
[----:B------:R1:W-:Y:S04]  /*1da90*/  STL.64 [R1+0x630], R96 ;  /* 0x0006306001007387 */ /* 0x0003e80000100a00 */
[----:B------:R4:W-:Y:S04]  /*1daa0*/  STL.64 [R1+0x638], R98 ;  /* 0x0006386201007387 */ /* 0x0009e80000100a00 */
[----:B-1----:R-:W3:Y:S04]  /*1dab0*/  LDL.LU.64 R96, [R1+0xa50] ;  /* 0x000a500001607983 */ /* 0x002ee80000300a00 */
[----:B----4-:R-:W4:Y:S01]  /*1dac0*/  LDL.LU.64 R98, [R1+0xa58] ;  /* 0x000a580001627983 */ /* 0x010f220000300a00 */
[C---:B--2---:R-:W-:Y:S08]  /*1dad0*/  HMMA.1688.F32.TF32 R104, R172.reuse, R40, R104 ;  /* 0x00000028ac68723c */ /* 0x044ff00000081068 */
[----:B------:R-:W-:Y:S11]  /*1dae0*/  HMMA.1688.F32.TF32 R100, R172, R36, R100 ;  /* 0x00000024ac64723c */ /* 0x000ff60000081064 */
[----:B------:R-:W-:Y:S04]  /*1daf0*/  @!UPT UIADD3 URZ, URZ, URZ, URZ ;  /* 0x0000003f3f3ff290 */ /* 0x000fe8000fffe03f */
[----:B------:R-:W-:Y:S09]  /*1db00*/  STL.64 [R1+0x670], R104 ;  /* 0x0006706801007387 */ /* 0x000ff20000100a00 */
[----:B------:R-:W-:Y:S02]  /*1db10*/  IMAD.MOV.U32 R178, RZ, RZ, R100 ;  /* 0x000000ffffb27224 */ /* 0x000fe400078e0064 */
[----:B------:R-:W-:-:S02]  /*1db20*/  IMAD.MOV.U32 R179, RZ, RZ, R101 ;  /* 0x000000ffffb37224 */ /* 0x000fc400078e0065 */
[----:B------:R-:W-:Y:S02]  /*1db30*/  IMAD.MOV.U32 R243, RZ, RZ, R102 ;  /* 0x000000fffff37224 */ /* 0x000fe400078e0066 */
[----:B------:R-:W-:Y:S02]  /*1db40*/  IMAD.MOV.U32 R242, RZ, RZ, R103 ;  /* 0x000000fffff27224 */ /* 0x000fe400078e0067 */
[C---:B------:R-:W-:Y:S01]  /*1db50*/  HMMA.1688.F32.TF32 R100, R172.reuse, R32, R92 ;  /* 0x00000020ac64723c */ /* 0x040fe2000008105c */
[----:B------:R-:W2:Y:S04]  /*1db60*/  LDL.LU.64 R92, [R1+0xa40] ;  /* 0x000a4000015c7983 */ /* 0x000ea80000300a00 */
[----:B------:R-:W2:Y:S03]  /*1db70*/  LDL.LU.64 R94, [R1+0xa48] ;  /* 0x000a4800015e7983 */ /* 0x000ea60000300a00 */
[----:B------:R-:W-:Y:S11]  /*1db80*/  HMMA.1688.F32.TF32 R172, R172, R28, R68 ;  /* 0x0000001cacac723c */ /* 0x000ff60000081044 */
[----:B------:R-:W-:Y:S04]  /*1db90*/  @!UPT UIADD3 URZ, URZ, URZ, URZ ;  /* 0x0000003f3f3ff290 */ /* 0x000fe8000fffe03f */
[----:B------:R-:W-:Y:S04]  /*1dba0*/  STL.64 [R1+0x650], R100 ;  /* 0x0006506401007387 */ /* 0x000fe80000100a00 */
[----:B------:R-:W-:Y:S04]  /*1dbb0*/  STL.64 [R1+0x658], R102 ;  /* 0x0006586601007387 */ /* 0x000fe80000100a00 */
[----:B------:R-:W-:Y:S04]  /*1dbc0*/  STL [R1+0x2b2c], R172 ;  /* 0x002b2cac01007387 */ /* 0x000fe80000100800 */
[----:B------:R-:W-:Y:S04]  /*1dbd0*/  STL [R1+0x2b28], R173 ;  /* 0x002b28ad01007387 */ /* 0x000fe80000100800 */
[----:B------:R-:W-:Y:S04]  /*1dbe0*/  STL [R1+0x2b24], R174 ;  /* 0x002b24ae01007387 */ /* 0x000fe80000100800 */
[----:B------:R-:W-:Y:S04]  /*1dbf0*/  STL [R1+0x2b20], R175 ;  /* 0x002b20af01007387 */ /* 0x000fe80000100800 */
[----:B------:R-:W2:Y:S04]  /*1dc00*/  LDL.LU.64 R68, [R1+0x7f0] ;  /* 0x0007f00001447983 */ /* 0x000ea80000300a00 */
[----:B------:R-:W2:Y:S01]  /*1dc10*/  LDL.LU.64 R70, [R1+0x7f8] ;  /* 0x0007f80001467983 */ /* 0x000ea20000300a00 */
[C---:B---3--:R-:W-:Y:S08]  /*1dc20*/  HMMA.1688.F32.TF32 R64, R168.reuse, R80, R64 ;  /* 0x00000050a840723c */ /* 0x048ff00000081040 */
[----:B----4-:R-:W-:Y:S11]  /*1dc30*/  HMMA.1688.F32.TF32 R96, R168, R40, R96 ;  /* 0x00000028a860723c */ /* 0x010ff60000081060 */
[----:B------:R-:W-:Y:S04]  /*1dc40*/  @!UPT UIADD3 URZ, URZ, URZ, URZ ;  /* 0x0000003f3f3ff290 */ /* 0x000fe8000fffe03f */
[----:B------:R1:W-:Y:S04]  /*1dc50*/  STL.64 [R1+0x790], R64 ;  /* 0x0007904001007387 */ /* 0x0003e80000100a00 */
[----:B------:R3:W-:Y:S04]  /*1dc60*/  STL.64 [R1+0x798], R66 ;  /* 0x0007984201007387 */ /* 0x0007e80000100a00 */
[----:B-1----:R-:W4:Y:S04]  /*1dc70*/  LDL.LU.64 R64, [R1+0xa30] ;  /* 0x000a300001407983 */ /* 0x002f280000300a00 */
[----:B---3--:R-:W4:Y:S01]  /*1dc80*/  LDL.LU.64 R66, [R1+0xa38] ;  /* 0x000a380001427983 */ /* 0x008f220000300a00 */
[----:B------:R-:W-:-:S02]  /*1dc90*/  IMAD.MOV.U32 R175, RZ, RZ, R99 ;  /* 0x000000ffffaf7224 */ /* 0x000fc400078e0063 */
[----:B------:R-:W-:Y:S02]  /*1dca0*/  IMAD.MOV.U32 R174, RZ, RZ, R98 ;  /* 0x000000ffffae7224 */ /* 0x000fe400078e0062 */
[----:B------:R-:W-:Y:S02]  /*1dcb0*/  IMAD.MOV.U32 R173, RZ, RZ, R97 ;  /* 0x000000ffffad7224 */ /* 0x000fe400078e0061 */
[----:B------:R-:W-:Y:S01]  /*1dcc0*/  IMAD.MOV.U32 R172, RZ, RZ, R96 ;  /* 0x000000ffffac7224 */ /* 0x000fe200078e0060 */
[----:B------:R-:W-:Y:S04]  /*1dcd0*/  STL [R1+0x2b3c], R175 ;  /* 0x002b3caf01007387 */ /* 0x000fe80000100800 */
[----:B------:R-:W-:Y:S04]  /*1dce0*/  STL [R1+0x2b38], R174 ;  /* 0x002b38ae01007387 */ /* 0x000fe80000100800 */
[----:B------:R-:W-:Y:S04]  /*1dcf0*/  STL [R1+0x2b34], R173 ;  /* 0x002b34ad01007387 */ /* 0x000fe80000100800 */
[----:B------:R-:W-:Y:S04]  /*1dd00*/  STL [R1+0x2b30], R172 ;  /* 0x002b30ac01007387 */ /* 0x000fe80000100800 */
[----:B------:R-:W3:Y:S04]  /*1dd10*/  LDL.LU.64 R96, [R1+0xa20] ;  /* 0x000a200001607983 */ /* 0x000ee80000300a00 */
[----:B------:R-:W3:Y:S01]  /*1dd20*/  LDL.LU.64 R98, [R1+0xa28] ;  /* 0x000a280001627983 */ /* 0x000ee20000300a00 */
[C---:B--2---:R-:W-:Y:S11]  /*1dd30*/  HMMA.1688.F32.TF32 R92, R168.reuse, R36, R92 ;  /* 0x00000024a85c723c */ /* 0x044ff6000008105c */
[----:B------:R-:W-:Y:S11]  /*1dd40*/  @!UPT UIADD3 URZ, URZ, URZ, URZ ;  /* 0x0000003f3f3ff290 */ /* 0x000ff6000fffe03f */
[----:B------:R-:W-:Y:S01]  /*1dd50*/  @!UPT UIADD3 URZ, URZ, URZ, URZ ;  /* 0x0000003f3f3ff290 */ /* 0x000fe2000fffe03f */
[----:B------:R1:W-:Y:S04]  /*1dd60*/  STL.64 [R1+0x7b0], R92 ;  /* 0x0007b05c01007387 */ /* 0x0003e80000100a00 */
[----:B------:R2:W-:Y:S04]  /*1dd70*/  STL.64 [R1+0x7b8], R94 ;  /* 0x0007b85e01007387 */ /* 0x0005e80000100a00 */
[----:B-1----:R-:W3:Y:S04]  /*1dd80*/  LDL.LU.64 R92, [R1+0xa10] ;  /* 0x000a1000015c7983 */ /* 0x002ee80000300a00 */
[----:B--2---:R-:W2:Y:S01]  /*1dd90*/  LDL.LU.64 R94, [R1+0xa18] ;  /* 0x000a1800015e7983 */ /* 0x004ea20000300a00 */
[----:B------:R-:W-:Y:S11]  /*1dda0*/  HMMA.1688.F32.TF32 R68, R168, R32, R68 ;  /* 0x00000020a844723c */ /* 0x000ff60000081044 */
[----:B------:R-:W-:Y:S11]  /*1ddb0*/  @!UPT UIADD3 URZ, URZ, URZ, URZ ;  /* 0x0000003f3f3ff290 */ /* 0x000ff6000fffe03f */
[----:B------:R-:W-:Y:S02]  /*1ddc0*/  @!UPT UIADD3 URZ, URZ, URZ, URZ ;  /* 0x0000003f3f3ff290 */ /* 0x000fe4000fffe03f */
[----:B------:R-:W-:Y:S02]  /*1ddd0*/  IMAD.MOV.U32 R175, RZ, RZ, R68 ;  /* 0x000000ffffaf7224 */ /* 0x000fe400078e0044 */
[----:B------:R-:W-:Y:S02]  /*1dde0*/  IMAD.MOV.U32 R174, RZ, RZ, R69 ;  /* 0x000000ffffae7224 */ /* 0x000fe400078e0045 */
[----:B------:R-:W-:Y:S01]  /*1ddf0*/  IMAD.MOV.U32 R173, RZ, RZ, R70 ;  /* 0x000000ffffad7224 */ /* 0x000fe200078e0046 */
[----:B------:R-:W2:Y:S01]  /*1de00*/  LDL.LU.64 R68, [R1+0x9f0] ;  /* 0x0009f00001447983 */ /* 0x000ea20000300a00 */
[----:B------:R-:W-:-:S03]  /*1de10*/  IMAD.MOV.U32 R172, RZ, RZ, R71 ;  /* 0x000000ffffac7224 */ /* 0x000fc600078e0047 */
[----:B------:R-:W2:Y:S01]  /*1de20*/  LDL.LU.64 R70, [R1+0x9f8] ;  /* 0x0009f80001467983 */ /* 0x000ea20000300a00 */
[----:B------:R-:W-:Y:S02]  /*1de30*/  IMAD.MOV.U32 R176, RZ, RZ, R106 ;  /* 0x000000ffffb07224 */ /* 0x000fe400078e006a */
[----:B------:R-:W-:Y:S01]  /*1de40*/  IMAD.MOV.U32 R177, RZ, RZ, R107 ;  /* 0x000000ffffb17224 */ /* 0x000fe200078e006b */
[----:B----4-:R-:W-:Y:S01]  /*1de50*/  HMMA.1688.F32.TF32 R64, R168, R28, R64 ;  /* 0x0000001ca840723c */ /* 0x010fe20000081040 */
[----:B------:R-:W-:Y:S01]  /*1de60*/  IMAD.MOV.U32 R184, RZ, RZ, R14 ;  /* 0x000000ffffb87224 */ /* 0x000fe200078e000e */
[----:B------:R-:W-:Y:S01]  /*1de70*/  LDS R168, [R3+0x4000] ;  /* 0x0040000003a87984 */ /* 0x000fe20000000800 */
[----:B------:R-:W-:Y:S02]  /*1de80*/  IMAD.MOV.U32 R185, RZ, RZ, R15 ;  /* 0x000000ffffb97224 */ /* 0x000fe400078e000f */
[----:B------:R-:W-:Y:S01]  /*1de90*/  IMAD.MOV.U32 R186, RZ, RZ, R19 ;  /* 0x000000ffffba7224 */ /* 0x000fe200078e0013 */
[----:B------:R-:W-:Y:S01]  /*1dea0*/  LDS R170, [R3+0x6000] ;  /* 0x0060000003aa7984 */ /* 0x000fe20000000800 */
[----:B------:R-:W-:-:S03]  /*1deb0*/  IMAD.MOV.U32 R187, RZ, RZ, R18 ;  /* 0x000000ffffbb7224 */ /* 0x000fc600078e0012 */
[----:B------:R-:W-:Y:S04]  /*1dec0*/  LDS R169, [R240+0x4000] ;  /* 0x00400000f0a97984 */ /* 0x000fe80000000800 */
[----:B------:R-:W1:Y:S01]  /*1ded0*/  LDS R171, [R240+0x6000] ;  /* 0x00600000f0ab7984 */ /* 0x000e620000000800 */
[----:B---3--:R-:W-:Y:S08]  /*1dee0*/  HMMA.1688.F32.TF32 R96, R76, R80, R96 ;  /* 0x000000504c60723c */ /* 0x008ff00000081060 */
[----:B------:R3:W-:Y:S04]  /*1def0*/  STL.64 [R1+0x7e0], R64 ;  /* 0x0007e04001007387 */ /* 0x0007e80000100a00 */
[----:B------:R4:W-:Y:S04]  /*1df00*/  STL.64 [R1+0x7e8], R66 ;  /* 0x0007e84201007387 */ /* 0x0009e80000100a00 */
[----:B---3--:R-:W3:Y:S04]  /*1df10*/  LDL.LU.64 R64, [R1+0xa00] ;  /* 0x000a000001407983 */ /* 0x008ee80000300a00 */
[----:B----4-:R-:W3:Y:S04]  /*1df20*/  LDL.LU.64 R66, [R1+0xa08] ;  /* 0x000a080001427983 */ /* 0x010ee80000300a00 */
[----:B------:R-:W-:-:S02]  /*1df30*/  IMAD.MOV.U32 R160, RZ, RZ, R99 ;  /* 0x000000ffffa07224 */ /* 0x000fc400078e0063 */
[----:B------:R-:W-:Y:S02]  /*1df40*/  IMAD.MOV.U32 R161, RZ, RZ, R98 ;  /* 0x000000ffffa17224 */ /* 0x000fe400078e0062 */
[----:B------:R-:W-:Y:S02]  /*1df50*/  IMAD.MOV.U32 R241, RZ, RZ, R96 ;  /* 0x000000fffff17224 */ /* 0x000fe400078e0060 */
[----:B------:R-:W-:Y:S01]  /*1df60*/  IMAD.MOV.U32 R252, RZ, RZ, R97 ;  /* 0x000000fffffc7224 */ /* 0x000fe200078e0061 */
[----:B------:R-:W-:Y:S04]  /*1df70*/  STL [R1+0x2ae4], R160 ;  /* 0x002ae4a001007387 */ /* 0x000fe80000100800 */
[----:B------:R4:W-:Y:S04]  /*1df80*/  STL [R1+0x2ae0], R161 ;  /* 0x002ae0a101007387 */ /* 0x0009e80000100800 */
[----:B------:R1:W-:Y:S04]  /*1df90*/  STL [R1+0x2adc], R241 ;  /* 0x002adcf101007387 */ /* 0x0003e80000100800 */
[----:B------:R1:W-:Y:S01]  /*1dfa0*/  STL [R1+0x2ad8], R252 ;  /* 0x002ad8fc01007387 */ /* 0x0003e20000100800 */
[C---:B--2---:R-:W-:Y:S03]  /*1dfb0*/  HMMA.1688.F32.TF32 R92, R76.reuse, R40, R92 ;  /* 0x000000284c5c723c */ /* 0x044fe6000008105c */
[----:B------:R-:W2:Y:S04]  /*1dfc0*/  LDL.LU.64 R104, [R1+0x9e0] ;  /* 0x0009e00001687983 */ /* 0x000ea80000300a00 */
[----:B------:R-:W2:Y:S11]  /*1dfd0*/  LDL.LU.64 R106, [R1+0x9e8] ;  /* 0x0009e800016a7983 */ /* 0x000eb60000300a00 */
[----:B------:R-:W-:Y:S05]  /*1dfe0*/  @!UPT UIADD3 URZ, URZ, URZ, URZ ;  /* 0x0000003f3f3ff290 */ /* 0x000fea000fffe03f */
[----:B------:R1:W-:Y:S04]  /*1dff0*/  STL.64 [R1+0x9d0], R92 ;  /* 0x0009d05c01007387 */ /* 0x0003e80000100a00 */
[----:B------:R1:W-:Y:S04]  /*1e000*/  STL.64 [R1+0x9d8], R94 ;  /* 0x0009d85e01007387 */ /* 0x0003e80000100a00 */
[----:B------:R-:W2:Y:S04]  /*1e010*/  LDL.LU.64 R100, [R1+0x8c0] ;  /* 0x0008c00001647983 */ /* 0x000ea80000300a00 */
[----:B------:R-:W2:Y:S04]  /*1e020*/  LDL.LU.64 R102, [R1+0x8c8] ;  /* 0x0008c80001667983 */ /* 0x000ea80000300a00 */
[----:B------:R-:W2:Y:S01]  /*1e030*/  LDL.LU.64 R96, [R1+0x880] ;  /* 0x0008800001607983 */ /* 0x000ea20000300a00 */
[C---:B------:R-:W-:Y:S03]  /*1e040*/  HMMA.1688.F32.TF32 R68, R76.reuse, R36, R68 ;  /* 0x000000244c44723c */ /* 0x040fe60000081044 */
[----:B------:R-:W2:Y:S11]  /*1e050*/  LDL.LU.64 R98, [R1+0x888] ;  /* 0x0008880001627983 */ /* 0x000eb60000300a00 */
[----:B------:R-:W-:Y:S10]  /*1e060*/  @!UPT UIADD3 URZ, URZ, URZ, URZ ;  /* 0x0000003f3f3ff290 */ /* 0x000ff4000fffe03f */
[----:B----4-:R-:W-:Y:S02]  /*1e070*/  IMAD.MOV.U32 R161, RZ, RZ, R69 ;  /* 0x000000ffffa17224 */ /* 0x010fe400078e0045 */
[----:B------:R-:W-:Y:S02]  /*1e080*/  IMAD.MOV.U32 R160, RZ, RZ, R68 ;  /* 0x000000ffffa07224 */ /* 0x000fe400078e0044 */
[----:B-1----:R-:W-:Y:S02]  /*1e090*/  IMAD.MOV.U32 R241, RZ, RZ, R70 ;  /* 0x000000fffff17224 */ /* 0x002fe400078e0046 */
[----:B------:R-:W-:Y:S01]  /*1e0a0*/  IMAD.MOV.U32 R252, RZ, RZ, R71 ;  /* 0x000000fffffc7224 */ /* 0x000fe200078e0047 */
[----:B------:R-:W-:Y:S04]  /*1e0b0*/  STL [R1+0x2af4], R161 ;  /* 0x002af4a101007387 */ /* 0x000fe80000100800 */
[----:B------:R-:W-:Y:S04]  /*1e0c0*/  STL [R1+0x2af0], R160 ;  /* 0x002af0a001007387 */ /* 0x000fe80000100800 */
[----:B------:R1:W-:Y:S04]  /*1e0d0*/  STL [R1+0x2aec], R241 ;  /* 0x002aecf101007387 */ /* 0x0003e80000100800 */
[----:B------:R4:W-:Y:S04]  /*1e0e0*/  STL [R1+0x2ae8], R252 ;  /* 0x002ae8fc01007387 */ /* 0x0009e80000100800 */
[----:B------:R-:W2:Y:S04]  /*1e0f0*/  LDL.LU.64 R92, [R1+0x850] ;  /* 0x00085000015c7983 */ /* 0x000ea80000300a00 */
[----:B------:R-:W2:Y:S04]  /*1e100*/  LDL.LU.64 R94, [R1+0x858] ;  /* 0x00085800015e7983 */ /* 0x000ea80000300a00 */
[----:B------:R-:W2:Y:S04]  /*1e110*/  LDL.LU.64 R68, [R1+0x830] ;  /* 0x0008300001447983 */ /* 0x000ea80000300a00 */
[----:B------:R-:W2:Y:S01]  /*1e120*/  LDL.LU.64 R70, [R1+0x838] ;  /* 0x0008380001467983 */ /* 0x000ea20000300a00 */
[C---:B---3--:R-:W-:Y:S08]  /*1e130*/  HMMA.1688.F32.TF32 R64, R76.reuse, R32, R64 ;  /* 0x000000204c40723c */ /* 0x048ff00000081040 */
[----:B--2---:R-:W-:Y:S11]  /*1e140*/  HMMA.1688.F32.TF32 R76, R76, R28, R104 ;  /* 0x0000001c4c4c723c */ /* 0x004ff60000081068 */
[----:B------:R-:W-:Y:S05]  /*1e150*/  @!UPT UIADD3 URZ, URZ, URZ, URZ ;  /* 0x0000003f3f3ff290 */ /* 0x000fea000fffe03f */
[----:B------:R-:W-:Y:S02]  /*1e160*/  IMAD.MOV.U32 R44, RZ, RZ, R67 ;  /* 0x000000ffff2c7224 */ /* 0x000fe400078e0043 */
[----:B------:R-:W-:Y:S02]  /*1e170*/  IMAD.MOV.U32 R9, RZ, RZ, R66 ;  /* 0x000000ffff097224 */ /* 0x000fe400078e0042 */
[----:B------:R-:W-:Y:S02]  /*1e180*/  IMAD.MOV.U32 R45, RZ, RZ, R64 ;  /* 0x000000ffff2d7224 */ /* 0x000fe400078e0040 */
[----:B------:R-:W-:Y:S02]  /*1e190*/  IMAD.MOV.U32 R8, RZ, RZ, R65 ;  /* 0x000000ffff087224 */ /* 0x000fe400078e0041 */
[----:B------:R-:W2:Y:S04]  /*1e1a0*/  LDL.LU.64 R64, [R1+0x820] ;  /* 0x0008200001407983 */ /* 0x000ea80000300a00 */
[----:B------:R-:W2:Y:S04]  /*1e1b0*/  LDL.LU.64 R66, [R1+0x828] ;  /* 0x0008280001427983 */ /* 0x000ea80000300a00 */
[----:B------:R-:W-:Y:S04]  /*1e1c0*/  STL [R1+0x2b04], R44 ;  /* 0x002b042c01007387 */ /* 0x000fe80000100800 */
[----:B------:R-:W-:Y:S04]  /*1e1d0*/  STL [R1+0x2b00], R9 ;  /* 0x002b000901007387 */ /* 0x000fe80000100800 */
[----:B------:R-:W-:Y:S01]  /*1e1e0*/  STL [R1+0x2afc], R8 ;  /* 0x002afc0801007387 */ /* 0x000fe20000100800 */
[----:B-1----:R-:W-:-:S02]  /*1e1f0*/  IMAD.MOV.U32 R241, RZ, RZ, R76 ;  /* 0x000000fffff17224 */ /* 0x002fc400078e004c */
[----:B----4-:R-:W-:Y:S01]  /*1e200*/  IMAD.MOV.U32 R252, RZ, RZ, R77 ;  /* 0x000000fffffc7224 */ /* 0x010fe200078e004d */
[----:B------:R-:W-:Y:S04]  /*1e210*/  STL [R1+0x2af8], R45 ;  /* 0x002af82d01007387 */ /* 0x000fe80000100800 */
[----:B------:R1:W-:Y:S02]  /*1e220*/  STL.64 [R1+0x9e8], R78 ;  /* 0x0009e84e01007387 */ /* 0x0003e40000100a00 */
[C---:B-1----:R-:W-:Y:S02]  /*1e230*/  HMMA.1688.F32.TF32 R76, R164.reuse, R80, R100 ;  /* 0x00000050a44c723c */ /* 0x042fe40000081064 */
[----:B------:R-:W-:Y:S04]  /*1e240*/  STL [R1+0x2b0c], R252 ;  /* 0x002b0cfc01007387 */ /* 0x000fe80000100800 */
[----:B------:R-:W-:Y:S11]  /*1e250*/  STL [R1+0x2b08], R241 ;  /* 0x002b08f101007387 */ /* 0x000ff60000100800 */
[----:B------:R-:W-:Y:S07]  /*1e260*/  @!UPT UIADD3 URZ, URZ, URZ, URZ ;  /* 0x0000003f3f3ff290 */ /* 0x000fee000fffe03f */
[----:B------:R-:W-:Y:S02]  /*1e270*/  IMAD.MOV.U32 R73, RZ, RZ, R76 ;  /* 0x000000ffff497224 */ /* 0x000fe400078e004c */
[----:B------:R-:W-:Y:S02]  /*1e280*/  IMAD.MOV.U32 R72, RZ, RZ, R77 ;  /* 0x000000ffff487224 */ /* 0x000fe400078e004d */
[----:B------:R-:W-:Y:S02]  /*1e290*/  IMAD.MOV.U32 R17, RZ, RZ, R78 ;  /* 0x000000ffff117224 */ /* 0x000fe400078e004e */
[----:B------:R-:W-:Y:S02]  /*1e2a0*/  IMAD.MOV.U32 R16, RZ, RZ, R79 ;  /* 0x000000ffff107224 */ /* 0x000fe400078e004f */
[----:B------:R-:W-:Y:S03]  /*1e2b0*/  HMMA.1688.F32.TF32 R76, R164, R40, R96 ;  /* 0x00000028a44c723c */ /* 0x000fe60000081060 */
[----:B------:R-:W-:Y:S04]  /*1e2c0*/  STL [R1+0x2b1c], R16 ;  /* 0x002b1c1001007387 */ /* 0x000fe80000100800 */
[----:B------:R-:W-:Y:S04]  /*1e2d0*/  STL [R1+0x2b18], R17 ;  /* 0x002b181101007387 */ /* 0x000fe80000100800 */
[----:B------:R-:W-:Y:S04]  /*1e2e0*/  STL [R1+0x2b14], R72 ;  /* 0x002b144801007387 */ /* 0x000fe80000100800 */
[----:B------:R1:W-:Y:S04]  /*1e2f0*/  STL [R1+0x2b10], R73 ;  /* 0x002b104901007387 */ /* 0x0003e80000100800 */
[----:B------:R-:W3:Y:S04]  /*1e300*/  LDL.LU R248, [R1+0x970] ;  /* 0x0009700001f87983 */ /* 0x000ee80000300800 */
[----:B------:R-:W3:Y:S01]  /*1e310*/  LDL.LU R249, [R1+0x974] ;  /* 0x0009740001f97983 */ /* 0x000ee20000300800 */
[----:B------:R-:W-:-:S02]  /*1e320*/  IMAD.MOV.U32 R8, RZ, RZ, R76 ;  /* 0x000000ffff087224 */ /* 0x000fc400078e004c */
[----:B------:R-:W-:Y:S01]  /*1e330*/  IMAD.MOV.U32 R45, RZ, RZ, R77 ;  /* 0x000000ffff2d7224 */ /* 0x000fe200078e004d */
[----:B------:R-:W3:Y:S01]  /*1e340*/  LDL.LU R250, [R1+0x978] ;  /* 0x0009780001fa7983 */ /* 0x000ee20000300800 */
[----:B------:R-:W-:Y:S02]  /*1e350*/  IMAD.MOV.U32 R161, RZ, RZ, R78 ;  /* 0x000000ffffa17224 */ /* 0x000fe400078e004e */
[----:B------:R-:W-:Y:S01]  /*1e360*/  IMAD.MOV.U32 R160, RZ, RZ, R79 ;  /* 0x000000ffffa07224 */ /* 0x000fe200078e004f */
[----:B------:R-:W3:Y:S01]  /*1e370*/  LDL.LU R251, [R1+0x97c] ;  /* 0x00097c0001fb7983 */ /* 0x000ee20000300800 */
[----:B------:R-:W-:Y:S01]  /*1e380*/  HMMA.1688.F32.TF32 R76, R164, R36, R92 ;  /* 0x00000024a44c723c */ /* 0x000fe2000008105c */
[----:B------:R-:W-:-:S06]  /*1e390*/  IMAD.MOV.U32 R100, RZ, RZ, R26 ;  /* 0x000000ffff647224 */ /* 0x000fcc00078e001a */
[----:B------:R-:W-:Y:S02]  /*1e3a0*/  IMAD.MOV.U32 R92, RZ, RZ, R11 ;  /* 0x000000ffff5c7224 */ /* 0x000fe400078e000b */
[----:B------:R-:W4:Y:S01]  /*1e3b0*/  LDL.LU R11, [R1+0x2c94] ;  /* 0x002c9400010b7983 */ /* 0x000f220000300800 */
[----:B------:R-:W-:Y:S02]  /*1e3c0*/  IMAD.MOV.U32 R93, RZ, RZ, R10 ;  /* 0x000000ffff5d7224 */ /* 0x000fe400078e000a */
[----:B------:R-:W-:Y:S01]  /*1e3d0*/  IMAD.MOV.U32 R94, RZ, RZ, R22 ;  /* 0x000000ffff5e7224 */ /* 0x000fe200078e0016 */
[----:B------:R-:W3:Y:S01]  /*1e3e0*/  LDL.LU R10, [R1+0x2c90] ;  /* 0x002c9000010a7983 */ /* 0x000ee20000300800 */
[----:B------:R-:W-:-:S03]  /*1e3f0*/  IMAD.MOV.U32 R95, RZ, RZ, R23 ;  /* 0x000000ffff5f7224 */ /* 0x000fc600078e0017 */
[----:B------:R-:W3:Y:S01]  /*1e400*/  LDL.LU R22, [R1+0x2c8c] ;  /* 0x002c8c0001167983 */ /* 0x000ee20000300800 */
[----:B------:R-:W-:-:S03]  /*1e410*/  IMAD.MOV.U32 R101, RZ, RZ, R27 ;  /* 0x000000ffff657224 */ /* 0x000fc600078e001b */
[----:B------:R-:W3:Y:S01]  /*1e420*/  LDL.LU R23, [R1+0x2c88] ;  /* 0x002c880001177983 */ /* 0x000ee20000300800 */
[----:B------:R-:W-:-:S03]  /*1e430*/  IMAD.MOV.U32 R102, RZ, RZ, R7 ;  /* 0x000000ffff667224 */ /* 0x000fc600078e0007 */
[----:B------:R-:W3:Y:S01]  /*1e440*/  LDL.LU R26, [R1+0x2c84] ;  /* 0x002c8400011a7983 */ /* 0x000ee20000300800 */
[----:B------:R-:W-:-:S03]  /*1e450*/  IMAD.MOV.U32 R103, RZ, RZ, R6 ;  /* 0x000000ffff677224 */ /* 0x000fc600078e0006 */
[----:B------:R-:W3:Y:S04]  /*1e460*/  LDL.LU R27, [R1+0x2c80] ;  /* 0x002c8000011b7983 */ /* 0x000ee80000300800 */
[----:B------:R-:W3:Y:S04]  /*1e470*/  LDL.LU R7, [R1+0x2c7c] ;  /* 0x002c7c0001077983 */ /* 0x000ee80000300800 */
[----:B------:R-:W3:Y:S04]  /*1e480*/  LDL.LU R6, [R1+0x2c78] ;  /* 0x002c780001067983 */ /* 0x000ee80000300800 */
[----:B------:R-:W3:Y:S04]  /*1e490*/  LDL.LU R14, [R1+0x2c74] ;  /* 0x002c7400010e7983 */ /* 0x000ee80000300800 */
[----:B------:R-:W3:Y:S04]  /*1e4a0*/  LDL.LU R15, [R1+0x2c70] ;  /* 0x002c7000010f7983 */ /* 0x000ee80000300800 */
        /* <DEDUP_REMOVED lines=8> */
[----:B------:R-:W-:Y:S02]  /*1e530*/  IMAD.MOV.U32 R107, RZ, RZ, R84 ;  /* 0x000000ffff6b7224 */ /* 0x000fe400078e0054 */
[----:B------:R-:W-:Y:S02]  /*1e540*/  IMAD.MOV.U32 R106, RZ, RZ, R85 ;  /* 0x000000ffff6a7224 */ /* 0x000fe400078e0055 */
[----:B------:R-:W-:-:S02]  /*1e550*/  IMAD.MOV.U32 R105, RZ, RZ, R86 ;  /* 0x000000ffff697224 */ /* 0x000fc400078e0056 */
[----:B------:R-:W-:Y:S01]  /*1e560*/  IMAD.MOV.U32 R104, RZ, RZ, R87 ;  /* 0x000000ffff687224 */ /* 0x000fe200078e0057 */
[C---:B------:R-:W-:Y:S08]  /*1e570*/  HMMA.1688.F32.TF32 R68, R164.reuse, R32, R68 ;  /* 0x00000020a444723c */ /* 0x040ff00000081044 */
[----:B--2---:R-:W-:Y:S07]  /*1e580*/  HMMA.1688.F32.TF32 R64, R164, R28, R64 ;  /* 0x0000001ca440723c */ /* 0x004fee0000081040 */
[----:B------:R-:W-:-:S02]  /*1e590*/  IMAD.MOV.U32 R166, RZ, RZ, R162 ;  /* 0x000000ffffa67224 */ /* 0x000fc400078e00a2 */
[----:B------:R-:W-:Y:S11]  /*1e5a0*/  IMAD.MOV.U32 R167, RZ, RZ, R163 ;  /* 0x000000ffffa77224 */ /* 0x000ff600078e00a3 */
[----:B------:R-:W-:Y:S04]  /*1e5b0*/  @!UPT UIADD3 URZ, URZ, URZ, URZ ;  /* 0x0000003f3f3ff290 */ /* 0x000fe8000fffe03f */
[----:B------:R-:W-:Y:S02]  /*1e5c0*/  IMAD.MOV.U32 R13, RZ, RZ, R64 ;  /* 0x000000ffff0d7224 */ /* 0x000fe400078e0040 */
[----:B------:R-:W-:Y:S02]  /*1e5d0*/  IMAD.MOV.U32 R12, RZ, RZ, R65 ;  /* 0x000000ffff0c7224 */ /* 0x000fe400078e0041 */
[----:B------:R-:W-:Y:S02]  /*1e5e0*/  IMAD.MOV.U32 R64, RZ, RZ, R74 ;  /* 0x000000ffff407224 */ /* 0x000fe400078e004a */
[----:B------:R-:W-:Y:S02]  /*1e5f0*/  IMAD.MOV.U32 R5, RZ, RZ, R66 ;  /* 0x000000ffff057224 */ /* 0x000fe400078e0042 */
[----:B------:R-:W-:Y:S02]  /*1e600*/  IMAD.MOV.U32 R65, RZ, RZ, R46 ;  /* 0x000000ffff417224 */ /* 0x000fe400078e002e */
[----:B------:R-:W-:-:S02]  /*1e610*/  IMAD.MOV.U32 R66, RZ, RZ, R47 ;  /* 0x000000ffff427224 */ /* 0x000fc400078e002f */
[----:B------:R-:W-:Y:S02]  /*1e620*/  IMAD.MOV.U32 R4, RZ, RZ, R67 ;  /* 0x000000ffff047224 */ /* 0x000fe400078e0043 */
[----:B------:R-:W-:Y:S02]  /*1e630*/  IMAD.MOV.U32 R67, RZ, RZ, R75 ;  /* 0x000000ffff437224 */ /* 0x000fe400078e004b */
[----:B----4-:R-:W-:Y:S02]  /*1e640*/  IMAD.MOV.U32 R165, RZ, RZ, R11 ;  /* 0x000000ffffa57224 */ /* 0x010fe400078e000b */
[----:B---3--:R-:W-:Y:S02]  /*1e650*/  IMAD.MOV.U32 R164, RZ, RZ, R10 ;  /* 0x000000ffffa47224 */ /* 0x008fe400078e000a */
[----:B------:R-:W-:Y:S02]  /*1e660*/  IMAD.MOV.U32 R90, RZ, RZ, R14 ;  /* 0x000000ffff5a7224 */ /* 0x000fe400078e000e */
[----:B------:R-:W2:Y:S01]  /*1e670*/  LDL.LU R14, [R1+0x2c64] ;  /* 0x002c6400010e7983 */ /* 0x000ea20000300800 */
[----:B------:R-:W-:-:S03]  /*1e680*/  IMAD.MOV.U32 R91, RZ, RZ, R15 ;  /* 0x000000ffff5b7224 */ /* 0x000fc600078e000f */
[----:B------:R-:W2:Y:S04]  /*1e690*/  LDL.LU R15, [R1+0x2c60] ;  /* 0x002c6000010f7983 */ /* 0x000ea80000300800 */
[----:B------:R-:W3:Y:S04]  /*1e6a0*/  LDL.LU R84, [R1+0x5a0] ;  /* 0x0005a00001547983 */ /* 0x000ee80000300800 */
[----:B------:R-:W3:Y:S04]  /*1e6b0*/  LDL.LU R85, [R1+0x5a4] ;  /* 0x0005a40001557983 */ /* 0x000ee80000300800 */
[----:B------:R-:W3:Y:S04]  /*1e6c0*/  LDL.LU R86, [R1+0x5a8] ;  /* 0x0005a80001567983 */ /* 0x000ee80000300800 */
[----:B------:R-:W3:Y:S04]  /*1e6d0*/  LDL.LU R87, [R1+0x5ac] ;  /* 0x0005ac0001577983 */ /* 0x000ee80000300800 */
[----:B------:R-:W4:Y:S04]  /*1e6e0*/  LDL.LU R120, [R1+0x980] ;  /* 0x0009800001787983 */ /* 0x000f280000300800 */
[----:B------:R-:W4:Y:S04]  /*1e6f0*/  LDL.LU R121, [R1+0x984] ;  /* 0x0009840001797983 */ /* 0x000f280000300800 */
[----:B------:R-:W4:Y:S04]  /*1e700*/  LDL.LU R122, [R1+0x988] ;  /* 0x00098800017a7983 */ /* 0x000f280000300800 */
[----:B------:R-:W4:Y:S04]  /*1e710*/  LDL.LU R123, [R1+0x98c] ;  /* 0x00098c00017b7983 */ /* 0x000f280000300800 */
[----:B------:R-:W3:Y:S04]  /*1e720*/  LDL.LU R244, [R1+0x620] ;  /* 0x0006200001f47983 */ /* 0x000ee80000300800 */
[----:B------:R-:W3:Y:S04]  /*1e730*/  LDL.LU R245, [R1+0x624] ;  /* 0x0006240001f57983 */ /* 0x000ee80000300800 */
[----:B------:R-:W3:Y:S04]  /*1e740*/  LDL.LU R246, [R1+0x628] ;  /* 0x0006280001f67983 */ /* 0x000ee80000300800 */
[----:B------:R-:W3:Y:S04]  /*1e750*/  LDL.LU R247, [R1+0x62c] ;  /* 0x00062c0001f77983 */ /* 0x000ee80000300800 */
[----:B------:R-:W3:Y:S04]  /*1e760*/  LDL.LU R112, [R1+0x890] ;  /* 0x0008900001707983 */ /* 0x000ee80000300800 */
[----:B------:R-:W3:Y:S04]  /*1e770*/  LDL.LU R113, [R1+0x894] ;  /* 0x0008940001717983 */ /* 0x000ee80000300800 */
[----:B------:R-:W3:Y:S04]  /*1e780*/  LDL.LU R114, [R1+0x898] ;  /* 0x0008980001727983 */ /* 0x000ee80000300800 */
        /* <DEDUP_REMOVED lines=11> */
[----:B------:R-:W4:Y:S04]  /*1e840*/  LDL.LU R6, [R1+0x2c54] ;  /* 0x002c540001067983 */ /* 0x000f280000300800 */
        /* <DEDUP_REMOVED lines=8> */
[----:B------:R-:W4:Y:S01]  /*1e8d0*/  LDL.LU R75, [R1+0x2c30] ;  /* 0x002c3000014b7983 */ /* 0x000f220000300800 */
[----:B-1----:R-:W-:-:S02]  /*1e8e0*/  IMAD.MOV.U32 R73, RZ, RZ, R71 ;  /* 0x000000ffff497224 */ /* 0x002fc400078e0047 */
[----:B------:R-:W-:Y:S02]  /*1e8f0*/  IMAD.MOV.U32 R72, RZ, RZ, R70 ;  /* 0x000000ffff487224 */ /* 0x000fe400078e0046 */
[----:B------:R-:W-:Y:S02]  /*1e900*/  IMAD.MOV.U32 R71, RZ, RZ, R20 ;  /* 0x000000ffff477224 */ /* 0x000fe400078e0014 */
[----:B------:R-:W-:Y:S02]  /*1e910*/  IMAD.MOV.U32 R17, RZ, RZ, R69 ;  /* 0x000000ffff117224 */ /* 0x000fe400078e0045 */
[----:B------:R-:W-:Y:S02]  /*1e920*/  IMAD.MOV.U32 R70, RZ, RZ, R21 ;  /* 0x000000ffff467224 */ /* 0x000fe400078e0015 */
[----:B------:R-:W-:Y:S02]  /*1e930*/  IMAD.MOV.U32 R16, RZ, RZ, R68 ;  /* 0x000000ffff107224 */ /* 0x000fe400078e0044 */
[----:B------:R-:W-:-:S02]  /*1e940*/  IMAD.MOV.U32 R69, RZ, RZ, R24 ;  /* 0x000000ffff457224 */ /* 0x000fc400078e0018 */
[----:B------:R-:W-:Y:S01]  /*1e950*/  IMAD.MOV.U32 R68, RZ, RZ, R25 ;  /* 0x000000ffff447224 */ /* 0x000fe200078e0019 */
[C---:B--2---:R-:W-:Y:S08]  /*1e960*/  HMMA.1688.F32.TF32 R236, R168.reuse, R14, R236 ;  /* 0x0000000ea8ec723c */ /* 0x044ff000000810ec */
[C---:B---3--:R-:W-:Y:S08]  /*1e970*/  HMMA.1688.F32.TF32 R88, R168.reuse, R18, R88 ;  /* 0x00000012a858723c */ /* 0x048ff00000081058 */
[C---:B----4-:R-:W-:Y:S08]  /*1e980*/  HMMA.1688.F32.TF32 R84, R168.reuse, R6, R84 ;  /* 0x00000006a854723c */ /* 0x050ff00000081054 */
[C---:B------:R-:W-:Y:S08]  /*1e990*/  HMMA.1688.F32.TF32 R244, R168.reuse, R10, R244 ;  /* 0x0000000aa8f4723c */ /* 0x040ff000000810f4 */
[C---:B------:R-:W-:Y:S08]  /*1e9a0*/  HMMA.1688.F32.TF32 R120, R168.reuse, R46, R120 ;  /* 0x0000002ea878723c */ /* 0x040ff00000081078 */
[C---:B------:R-:W-:Y:S08]  /*1e9b0*/  HMMA.1688.F32.TF32 R112, R168.reuse, R74, R112 ;  /* 0x0000004aa870723c */ /* 0x040ff00000081070 */
[----:B------:R-:W-:Y:S08]  /*1e9c0*/  HMMA.1688.F32.TF32 R108, R168, R162, R108 ;  /* 0x000000a2a86c723c */ /* 0x000ff0000008106c */
[----:B------:R-:W-:-:S02]  /*1e9d0*/  IMAD.MOV.U32 R20, RZ, RZ, R123 ;  /* 0x000000ffff147224 */ /* 0x000fc400078e007b */
[----:B------:R-:W-:Y:S02]  /*1e9e0*/  IMAD.MOV.U32 R21, RZ, RZ, R122 ;  /* 0x000000ffff157224 */ /* 0x000fe400078e007a */
[----:B------:R-:W-:Y:S01]  /*1e9f0*/  IMAD.MOV.U32 R24, RZ, RZ, R121 ;  /* 0x000000ffff187224 */ /* 0x000fe200078e0079 */
[----:B------:R-:W2:Y:S01]  /*1ea00*/  LDL.LU.64 R122, [R1+0x2c28] ;  /* 0x002c2800017a7983 */ /* 0x000ea20000300a00 */
[----:B------:R-:W-:-:S03]  /*1ea10*/  IMAD.MOV.U32 R25, RZ, RZ, R120 ;  /* 0x000000ffff197224 */ /* 0x000fc600078e0078 */
[----:B------:R-:W2:Y:S04]  /*1ea20*/  LDL.LU.64 R120, [R1+0x2c20] ;  /* 0x002c200001787983 */ /* 0x000ea80000300a00 */
[----:B------:R-:W-:Y:S04]  /*1ea30*/  STL [R1+0x29dc], R20 ;  /* 0x0029dc1401007387 */ /* 0x000fe80000100800 */
[----:B------:R-:W-:Y:S04]  /*1ea40*/  STL [R1+0x29d8], R21 ;  /* 0x0029d81501007387 */ /* 0x000fe80000100800 */
[----:B------:R-:W-:Y:S04]  /*1ea50*/  STL [R1+0x29d4], R24 ;  /* 0x0029d41801007387 */ /* 0x000fe80000100800 */
[----:B------:R-:W-:Y:S04]  /*1ea60*/  STL [R1+0x29d0], R25 ;  /* 0x0029d01901007387 */ /* 0x000fe80000100800 */
[----:B------:R-:W-:Y:S04]  /*1ea70*/  STL.64 [R1+0xbb0], R112 ;  /* 0x000bb07001007387 */ /* 0x000fe80000100a00 */
[----:B------:R1:W-:Y:S04]  /*1ea80*/  STL.64 [R1+0xbb8], R114 ;  /* 0x000bb87201007387 */ /* 0x0003e80000100a00 */
[----:B-1----:R-:W3:Y:S04]  /*1ea90*/  LDL.LU.64 R114, [R1+0x2c18] ;  /* 0x002c180001727983 */ /* 0x002ee80000300a00 */
[----:B------:R-:W3:Y:S04]  /*1eaa0*/  LDL.LU.64 R112, [R1+0x2c10] ;  /* 0x002c100001707983 */ /* 0x000ee80000300a00 */
[----:B------:R-:W-:Y:S04]  /*1eab0*/  STL.64 [R1+0xc10], R108 ;  /* 0x000c106c01007387 */ /* 0x000fe80000100a00 */
[----:B------:R1:W-:Y:S04]  /*1eac0*/  STL.64 [R1+0xc18], R110 ;  /* 0x000c186e01007387 */ /* 0x0003e80000100a00 */
[----:B-1----:R-:W4:Y:S04]  /*1ead0*/  LDL.LU.64 R110, [R1+0x2c08] ;  /* 0x002c0800016e7983 */ /* 0x002f280000300a00 */
[----:B------:R-:W4:Y:S04]  /*1eae0*/  LDL.LU.64 R108, [R1+0x2c00] ;  /* 0x002c0000016c7983 */ /* 0x000f280000300a00 */
[----:B------:R-:W-:Y:S04]  /*1eaf0*/  STL.64 [R1+0xca0], R244 ;  /* 0x000ca0f401007387 */ /* 0x000fe80000100a00 */
[----:B------:R1:W-:Y:S04]  /*1eb00*/  STL.64 [R1+0xca8], R246 ;  /* 0x000ca8f601007387 */ /* 0x0003e80000100a00 */
[----:B-1----:R-:W2:Y:S04]  /*1eb10*/  LDL.LU.64 R246, [R1+0x2bf8] ;  /* 0x002bf80001f67983 */ /* 0x002ea80000300a00 */
[----:B------:R-:W2:Y:S04]  /*1eb20*/  LDL.LU.64 R244, [R1+0x2bf0] ;  /* 0x002bf00001f47983 */ /* 0x000ea80000300a00 */
[----:B------:R-:W-:Y:S04]  /*1eb30*/  STL.64 [R1+0xcb0], R84 ;  /* 0x000cb05401007387 */ /* 0x000fe80000100a00 */
[----:B------:R1:W-:Y:S04]  /*1eb40*/  STL.64 [R1+0xcb8], R86 ;  /* 0x000cb85601007387 */ /* 0x0003e80000100a00 */
[----:B-1----:R-:W2:Y:S04]  /*1eb50*/  LDL.LU.64 R86, [R1+0x2be8] ;  /* 0x002be80001567983 */ /* 0x002ea80000300a00 */
[----:B------:R-:W-:Y:S04]  /*1eb60*/  STL.64 [R1+0xd60], R88 ;  /* 0x000d605801007387 */ /* 0x000fe80000100a00 */
[----:B------:R1:W-:Y:S04]  /*1eb70*/  STL.64 [R1+0xd68], R90 ;  /* 0x000d685a01007387 */ /* 0x0003e80000100a00 */
[----:B-1----:R-:W3:Y:S04]  /*1eb80*/  LDL.LU.64 R90, [R1+0x2be0] ;  /* 0x002be000015a7983 */ /* 0x002ee80000300a00 */
[----:B------:R-:W4:Y:S04]  /*1eb90*/  LDL.LU.64 R88, [R1+0x2bd8] ;  /* 0x002bd80001587983 */ /* 0x000f280000300a00 */
[----:B------:R1:W-:Y:S04]  /*1eba0*/  STL.64 [R1+0xe10], R236 ;  /* 0x000e10ec01007387 */ /* 0x0003e80000100a00 */
[----:B------:R1:W-:Y:S04]  /*1ebb0*/  STL.64 [R1+0xe18], R238 ;  /* 0x000e18ee01007387 */ /* 0x0003e80000100a00 */
[----:B-1----:R-:W4:Y:S04]  /*1ebc0*/  LDL.LU R236, [R1+0x870] ;  /* 0x0008700001ec7983 */ /* 0x002f280000300800 */
[----:B------:R-:W4:Y:S04]  /*1ebd0*/  LDL.LU R237, [R1+0x874] ;  /* 0x0008740001ed7983 */ /* 0x000f280000300800 */
[----:B------:R-:W4:Y:S04]  /*1ebe0*/  LDL.LU R238, [R1+0x878] ;  /* 0x0008780001ee7983 */ /* 0x000f280000300800 */
[----:B------:R-:W4:Y:S01]  /*1ebf0*/  LDL.LU R239, [R1+0x87c] ;  /* 0x00087c0001ef7983 */ /* 0x000f220000300800 */
[C---:B------:R-:W-:Y:S11]  /*1ec00*/  HMMA.1688.F32.TF32 R164, R168.reuse, R26, R164 ;  /* 0x0000001aa8a4723c */ /* 0x040ff600000810a4 */
[----:B------:R-:W-:Y:S11]  /*1ec10*/  @!UPT UIADD3 URZ, URZ, URZ, URZ ;  /* 0x0000003f3f3ff290 */ /* 0x000ff6000fffe03f */
[----:B------:R-:W-:Y:S01]  /*1ec20*/  @!UPT UIADD3 URZ, URZ, URZ, URZ ;  /* 0x0000003f3f3ff290 */ /* 0x000fe2000fffe03f */
[----:B------:R-:W-:Y:S04]  /*1ec30*/  STL.64 [R1+0xe90], R164 ;  /* 0x000e90a401007387 */ /* 0x000fe80000100a00 */
[----:B------:R1:W-:Y:S02]  /*1ec40*/  STL.64 [R1+0xe98], R166 ;  /* 0x000e98a601007387 */ /* 0x0003e40000100a00 */
[----:B-1----:R-:W-:Y:S01]  /*1ec50*/  HMMA.1688.F32.TF32 R164, R168, R22, R184 ;  /* 0x00000016a8a4723c */ /* 0x002fe200000810b8 */
[----:B------:R-:W-:Y:S02]  /*1ec60*/  IMAD.MOV.U32 R252, RZ, RZ, R76 ;  /* 0x000000fffffc7224 */ /* 0x000fe400078e004c */
[----:B------:R-:W-:Y:S01]  /*1ec70*/  IMAD.MOV.U32 R241, RZ, RZ, R77 ;  /* 0x000000fffff17224 */ /* 0x000fe200078e004d */
[----:B------:R-:W-:Y:S01]  /*1ec80*/  LDS R76, [R3+0x4080] ;  /* 0x00408000034c7984 */ /* 0x000fe20000000800 */
[----:B------:R-:W-:-:S02]  /*1ec90*/  IMAD.MOV.U32 R44, RZ, RZ, R78 ;  /* 0x000000ffff2c7224 */ /* 0x000fc400078e004e */
[----:B------:R-:W-:Y:S01]  /*1eca0*/  IMAD.MOV.U32 R9, RZ, RZ, R79 ;  /* 0x000000ffff097224 */ /* 0x000fe200078e004f */
[----:B------:R-:W-:Y:S04]  /*1ecb0*/  LDS R78, [R3+0x6080] ;  /* 0x00608000034e7984 */ /* 0x000fe80000000800 */
[----:B------:R-:W-:Y:S04]  /*1ecc0*/  LDS R77, [R240+0x4080] ;  /* 0x00408000f04d7984 */ /* 0x000fe80000000800 */
[----:B------:R-:W1:Y:S07]  /*1ecd0*/  LDS R79, [R240+0x6080] ;  /* 0x00608000f04f7984 */ /* 0x000e6e0000000800 */
[----:B------:R-:W-:Y:S04]  /*1ece0*/  STL.64 [R1+0xfa0], R164 ;  /* 0x000fa0a401007387 */ /* 0x000fe80000100a00 */
[----:B------:R2:W-:Y:S01]  /*1ecf0*/  STL.64 [R1+0xfa8], R166 ;  /* 0x000fa8a601007387 */ /* 0x0005e20000100a00 */
[C---:B------:R-:W-:Y:S08]  /*1ed00*/  HMMA.1688.F32.TF32 R92, R168.reuse, R38, R92 ;  /* 0x00000026a85c723c */ /* 0x040ff0000008105c */
[C---:B------:R-:W-:Y:S08]  /*1ed10*/  HMMA.1688.F32.TF32 R68, R168.reuse, R34, R68 ;  /* 0x00000022a844723c */ /* 0x040ff00000081044 */
[C---:B--2---:R-:W-:Y:S08]  /*1ed20*/  HMMA.1688.F32.TF32 R164, R168.reuse, R86, R64 ;  /* 0x00000056a8a4723c */ /* 0x044ff00000081040 */
[C---:B------:R-:W-:Y:S08]  /*1ed30*/  HMMA.1688.F32.TF32 R64, R168.reuse, R42, R96 ;  /* 0x0000002aa840723c */ /* 0x040ff00000081060 */
[C---:B---3--:R-:W-:Y:S08]  /*1ed40*/  HMMA.1688.F32.TF32 R184, R168.reuse, R90, R100 ;  /* 0x0000005aa8b8723c */ /* 0x048ff00000081064 */
[C---:B------:R-:W-:Y:S11]  /*1ed50*/  HMMA.1688.F32.TF32 R100, R168.reuse, R82, R104 ;  /* 0x00000052a864723c */ /* 0x040ff60000081068 */
[----:B------:R-:W-:Y:S04]  /*1ed60*/  @!UPT UIADD3 URZ, URZ, URZ, URZ ;  /* 0x0000003f3f3ff290 */ /* 0x000fe8000fffe03f */
[----:B------:R-:W-:Y:S04]  /*1ed70*/  STL.64 [R1+0xfc0], R184 ;  /* 0x000fc0b801007387 */ /* 0x000fe80000100a00 */
[----:B------:R-:W-:Y:S04]  /*1ed80*/  STL.64 [R1+0xfc8], R186 ;  /* 0x000fc8ba01007387 */ /* 0x000fe80000100a00 */
[----:B------:R-:W-:Y:S04]  /*1ed90*/  STL.64 [R1+0x1270], R164 ;  /* 0x001270a401007387 */ /* 0x000fe80000100a00 */
[----:B------:R-:W-:Y:S04]  /*1eda0*/  STL.64 [R1+0x1278], R166 ;  /* 0x001278a601007387 */ /* 0x000fe80000100a00 */
[----:B------:R-:W-:Y:S04]  /*1edb0*/  STL.64 [R1+0x1350], R100 ;  /* 0x0013506401007387 */ /* 0x000fe80000100a00 */
[----:B------:R-:W-:Y:S04]  /*1edc0*/  STL.64 [R1+0x1358], R102 ;  /* 0x0013586601007387 */ /* 0x000fe80000100a00 */
[----:B------:R-:W-:Y:S04]  /*1edd0*/  STL.64 [R1+0x14c0], R64 ;  /* 0x0014c04001007387 */ /* 0x000fe80000100a00 */
[----:B------:R2:W-:Y:S04]  /*1ede0*/  STL.64 [R1+0x14c8], R66 ;  /* 0x0014c84201007387 */ /* 0x0005e80000100a00 */
[----:B------:R-:W-:Y:S04]  /*1edf0*/  LDS R164, [R3+0x4100] ;  /* 0x0041000003a47984 */ /* 0x000fe80000000800 */
[----:B------:R-:W-:Y:S01]  /*1ee00*/  LDS R166, [R3+0x6100] ;  /* 0x0061000003a67984 */ /* 0x000fe20000000800 */
[----:B--2---:R-:W-:Y:S03]  /*1ee10*/  HMMA.1688.F32.TF32 R64, R168, R30, R244 ;  /* 0x0000001ea840723c */ /* 0x004fe600000810f4 */
[----:B------:R-:W-:Y:S04]  /*1ee20*/  STL.64 [R1+0x14b0], R92 ;  /* 0x0014b05c01007387 */ /* 0x000fe80000100a00 */
[----:B------:R-:W-:Y:S04]  /*1ee30*/  STL.64 [R1+0x14b8], R94 ;  /* 0x0014b85e01007387 */ /* 0x000fe80000100a00 */
[----:B------:R-:W-:Y:S04]  /*1ee40*/  STL.64 [R1+0x14a0], R68 ;  /* 0x0014a04401007387 */ /* 0x000fe80000100a00 */
[----:B------:R-:W-:Y:S04]  /*1ee50*/  STL.64 [R1+0x14a8], R70 ;  /* 0x0014a84601007387 */ /* 0x000fe80000100a00 */
[----:B------:R-:W-:Y:S04]  /*1ee60*/  LDS R165, [R240+0x4100] ;  /* 0x00410000f0a57984 */ /* 0x000fe80000000800 */
[----:B------:R-:W2:Y:S04]  /*1ee70*/  LDS R167, [R240+0x6100] ;  /* 0x00610000f0a77984 */ /* 0x000ea80000000800 */
[----:B------:R-:W-:Y:S04]  /*1ee80*/  STL.64 [R1+0x1490], R64 ;  /* 0x0014904001007387 */ /* 0x000fe80000100a00 */
[----:B------:R1:W-:Y:S02]  /*1ee90*/  STL.64 [R1+0x1498], R66 ;  /* 0x0014984201007387 */ /* 0x0003e40000100a00 */
[C---:B-1----:R-:W-:Y:S02]  /*1eea0*/  HMMA.1688.F32.TF32 R64, R76.reuse, R46, R248 ;  /* 0x0000002e4c40723c */ /* 0x042fe400000810f8 */
[----:B------:R-:W3:Y:S04]  /*1eeb0*/  LDL.LU R248, [R1+0x590] ;  /* 0x0005900001f87983 */ /* 0x000ee80000300800 */
[----:B------:R-:W3:Y:S02]  /*1eec0*/  LDL.LU R249, [R1+0x594] ;  /* 0x0005940001f97983 */ /* 0x000ee40000300800 */
[----:B----4-:R-:W-:Y:S02]  /*1eed0*/  HMMA.1688.F32.TF32 R68, R76, R74, R236 ;  /* 0x0000004a4c44723c */ /* 0x010fe400000810ec */
[----:B------:R-:W3:Y:S04]  /*1eee0*/  LDL.LU R250, [R1+0x598] ;  /* 0x0005980001fa7983 */ /* 0x000ee80000300800 */
[----:B------:R-:W3:Y:S10]  /*1eef0*/  LDL.LU R251, [R1+0x59c] ;  /* 0x00059c0001fb7983 */ /* 0x000ef40000300800 */
[----:B------:R-:W-:-:S02]  /*1ef00*/  IMAD.MOV.U32 R33, RZ, RZ, R64 ;  /* 0x000000ffff217224 */ /* 0x000fc400078e0040 */
[----:B------:R-:W-:Y:S01]  /*1ef10*/  IMAD.MOV.U32 R32, RZ, RZ, R65 ;  /* 0x000000ffff207224 */ /* 0x000fe200078e0041 */
[----:B------:R-:W4:Y:S01]  /*1ef20*/  LDL.LU R64, [R1+0x610] ;  /* 0x0006100001407983 */ /* 0x000f220000300800 */
[----:B------:R-:W-:Y:S02]  /*1ef30*/  IMAD.MOV.U32 R29, RZ, RZ, R66 ;  /* 0x000000ffff1d7224 */ /* 0x000fe400078e0042 */
[----:B------:R-:W-:Y:S01]  /*1ef40*/  IMAD.MOV.U32 R28, RZ, RZ, R67 ;  /* 0x000000ffff1c7224 */ /* 0x000fe200078e0043 */
[----:B------:R-:W4:Y:S04]  /*1ef50*/  LDL.LU R65, [R1+0x614] ;  /* 0x0006140001417983 */ /* 0x000f280000300800 */
[----:B------:R-:W4:Y:S04]  /*1ef60*/  LDL.LU R66, [R1+0x618] ;  /* 0x0006180001427983 */ /* 0x000f280000300800 */
[----:B------:R-:W4:Y:S04]  /*1ef70*/  LDL.LU R67, [R1+0x61c] ;  /* 0x00061c0001437983 */ /* 0x000f280000300800 */
[----:B------:R-:W2:Y:S04]  /*1ef80*/  LDL.LU R184, [R1+0x720] ;  /* 0x0007200001b87983 */ /* 0x000ea80000300800 */
[----:B------:R-:W2:Y:S04]  /*1ef90*/  LDL.LU R185, [R1+0x724] ;  /* 0x0007240001b97983 */ /* 0x000ea80000300800 */
[----:B------:R-:W2:Y:S04]  /*1efa0*/  LDL.LU R186, [R1+0x728] ;  /* 0x0007280001ba7983 */ /* 0x000ea80000300800 */
[----:B------:R-:W2:Y:S01]  /*1efb0*/  LDL.LU R187, [R1+0x72c] ;  /* 0x00072c0001bb7983 */ /* 0x000ea20000300800 */
        /* <DEDUP_REMOVED lines=28> */
[----:B------:R-:W-:Y:S04]  /*1f180*/  STL.64 [R1+0x29e8], R170 ;  /* 0x0029e8aa01007387 */ /* 0x000fe80000100a00 */
[----:B------:R3:W-:Y:S02]  /*1f190*/  STL.64 [R1+0x29e0], R168 ;  /* 0x0029e0a801007387 */ /* 0x0007e40000100a00 */
[C---:B---3--:R-:W-:Y:S08]  /*1f1a0*/  HMMA.1688.F32.TF32 R168, R76.reuse, R6, R248 ;  /* 0x000000064ca8723c */ /* 0x048ff000000810f8 */
[C---:B--2---:R-:W-:Y:S08]  /*1f1b0*/  HMMA.1688.F32.TF32 R244, R76.reuse, R162, R184 ;  /* 0x000000a24cf4723c */ /* 0x044ff000000810b8 */
[C---:B----4-:R-:W-:Y:S11]  /*1f1c0*/  HMMA.1688.F32.TF32 R184, R76.reuse, R10, R64 ;  /* 0x0000000a4cb8723c */ /* 0x050ff60000081040 */
[----:B------:R-:W-:Y:S04]  /*1f1d0*/  @!UPT UIADD3 URZ, URZ, URZ, URZ ;  /* 0x0000003f3f3ff290 */ /* 0x000fe8000fffe03f */
[----:B------:R-:W-:Y:S04]  /*1f1e0*/  STL.64 [R1+0xb30], R244 ;  /* 0x000b30f401007387 */ /* 0x000fe80000100a00 */
[----:B------:R-:W-:Y:S04]  /*1f1f0*/  STL.64 [R1+0xb38], R246 ;  /* 0x000b38f601007387 */ /* 0x000fe80000100a00 */
[----:B------:R-:W2:Y:S04]  /*1f200*/  LDL.LU R64, [R1+0x210] ;  /* 0x0002100001407983 */ /* 0x000ea80000300800 */
[----:B------:R1:W-:Y:S04]  /*1f210*/  STL.64 [R1+0xb70], R184 ;  /* 0x000b70b801007387 */ /* 0x0003e80000100a00 */
[----:B------:R3:W-:Y:S04]  /*1f220*/  STL.64 [R1+0xb78], R186 ;  /* 0x000b78ba01007387 */ /* 0x0007e80000100a00 */
[----:B------:R4:W-:Y:S04]  /*1f230*/  STL.64 [R1+0xc00], R168 ;  /* 0x000c00a801007387 */ /* 0x0009e80000100a00 */
[----:B------:R1:W-:Y:S04]  /*1f240*/  STL.64 [R1+0xc08], R170 ;  /* 0x000c08aa01007387 */ /* 0x0003e80000100a00 */
[----:B------:R-:W2:Y:S01]  /*1f250*/  LDL.LU R65, [R1+0x214] ;  /* 0x0002140001417983 */ /* 0x000ea20000300800 */
[C---:B------:R-:W-:Y:S03]  /*1f260*/  HMMA.1688.F32.TF32 R96, R76.reuse, R26, R96 ;  /* 0x0000001a4c60723c */ /* 0x040fe60000081060 */
[----:B------:R-:W2:Y:S04]  /*1f270*/  LDL.LU R66, [R1+0x218] ;  /* 0x0002180001427983 */ /* 0x000ea80000300800 */
[----:B------:R-:W2:Y:S04]  /*1f280*/  LDL.LU R67, [R1+0x21c] ;  /* 0x00021c0001437983 */ /* 0x000ea80000300800 */
[----:B-1----:R-:W2:Y:S01]  /*1f290*/  LDL.LU R184, [R1+0x4f0] ;  /* 0x0004f00001b87983 */ /* 0x002ea20000300800 */
[C---:B------:R-:W-:Y:S03]  /*1f2a0*/  HMMA.1688.F32.TF32 R100, R76.reuse, R18, R100 ;  /* 0x000000124c64723c */ /* 0x040fe60000081064 */
[----:B------:R-:W2:Y:S04]  /*1f2b0*/  LDL.LU R185, [R1+0x4f4] ;  /* 0x0004f40001b97983 */ /* 0x000ea80000300800 */
[----:B---3--:R-:W2:Y:S01]  /*1f2c0*/  LDL.LU R186, [R1+0x4f8] ;  /* 0x0004f80001ba7983 */ /* 0x008ea20000300800 */
[C---:B------:R-:W-:Y:S03]  /*1f2d0*/  HMMA.1688.F32.TF32 R92, R76.reuse, R22, R92 ;  /* 0x000000164c5c723c */ /* 0x040fe6000008105c */
[----:B------:R-:W2:Y:S04]  /*1f2e0*/  LDL.LU R187, [R1+0x4fc] ;  /* 0x0004fc0001bb7983 */ /* 0x000ea80000300800 */
[----:B------:R-:W3:Y:S01]  /*1f2f0*/  LDL.LU R244, [R1+0x580] ;  /* 0x0005800001f47983 */ /* 0x000ee20000300800 */
[C---:B------:R-:W-:Y:S03]  /*1f300*/  HMMA.1688.F32.TF32 R104, R76.reuse, R14, R104 ;  /* 0x0000000e4c68723c */ /* 0x040fe60000081068 */
[----:B------:R-:W3:Y:S04]  /*1f310*/  LDL.LU R245, [R1+0x584] ;  /* 0x0005840001f57983 */ /* 0x000ee80000300800 */
[----:B------:R-:W3:Y:S01]  /*1f320*/  LDL.LU R246, [R1+0x588] ;  /* 0x0005880001f67983 */ /* 0x000ee20000300800 */
[C---:B------:R-:W-:Y:S03]  /*1f330*/  HMMA.1688.F32.TF32 R68, R76.reuse, R90, R68 ;  /* 0x0000005a4c44723c */ /* 0x040fe60000081044 */
[----:B------:R-:W3:Y:S04]  /*1f340*/  LDL.LU R247, [R1+0x58c] ;  /* 0x00058c0001f77983 */ /* 0x000ee80000300800 */
[----:B----4-:R-:W4:Y:S04]  /*1f350*/  LDL.LU R168, [R1+0x600] ;  /* 0x0006000001a87983 */ /* 0x010f280000300800 */
[----:B------:R-:W4:Y:S01]  /*1f360*/  LDL.LU R169, [R1+0x604] ;  /* 0x0006040001a97983 */ /* 0x000f220000300800 */
[C---:B------:R-:W-:Y:S03]  /*1f370*/  HMMA.1688.F32.TF32 R236, R76.reuse, R86, R236 ;  /* 0x000000564cec723c */ /* 0x040fe600000810ec */
[----:B------:R-:W4:Y:S04]  /*1f380*/  LDL.LU R170, [R1+0x608] ;  /* 0x0006080001aa7983 */ /* 0x000f280000300800 */
[----:B------:R-:W4:Y:S04]  /*1f390*/  LDL.LU R171, [R1+0x60c] ;  /* 0x00060c0001ab7983 */ /* 0x000f280000300800 */
[----:B------:R-:W2:Y:S04]  /*1f3a0*/  LDL.LU R248, [R1+0x1e0] ;  /* 0x0001e00001f87983 */ /* 0x000ea80000300800 */
[----:B------:R-:W2:Y:S04]  /*1f3b0*/  LDL.LU R249, [R1+0x1e4] ;  /* 0x0001e40001f97983 */ /* 0x000ea80000300800 */
[----:B------:R-:W2:Y:S04]  /*1f3c0*/  LDL.LU R250, [R1+0x1e8] ;  /* 0x0001e80001fa7983 */ /* 0x000ea80000300800 */
[----:B------:R-:W2:Y:S04]  /*1f3d0*/  LDL.LU R251, [R1+0x1ec] ;  /* 0x0001ec0001fb7983 */ /* 0x000ea80000300800 */
[----:B------:R-:W-:Y:S04]  /*1f3e0*/  STL.64 [R1+0xc80], R100 ;  /* 0x000c806401007387 */ /* 0x000fe80000100a00 */
[----:B------:R1:W-:Y:S04]  /*1f3f0*/  STL.64 [R1+0xc88], R102 ;  /* 0x000c886601007387 */ /* 0x0003e80000100a00 */
[----:B-1----:R-:W2:Y:S04]  /*1f400*/  LDL.LU.64 R102, [R1+0x2bd0] ;  /* 0x002bd00001667983 */ /* 0x002ea80000300a00 */
[----:B------:R-:W2:Y:S04]  /*1f410*/  LDL.LU.64 R100, [R1+0x2bc8] ;  /* 0x002bc80001647983 */ /* 0x000ea80000300a00 */
        /* <DEDUP_REMOVED lines=18> */
[----:B-1----:R-:W3:Y:S04]  /*1f540*/  LDL.LU.64 R238, [R1+0x2b80] ;  /* 0x002b800001ee7983 */ /* 0x002ee80000300a00 */
[----:B------:R-:W3:Y:S01]  /*1f550*/  LDL.LU.64 R236, [R1+0x2b78] ;  /* 0x002b780001ec7983 */ /* 0x000ee20000300a00 */
[C---:B--2---:R-:W-:Y:S08]  /*1f560*/  HMMA.1688.F32.TF32 R68, R76.reuse, R42, R68 ;  /* 0x0000002a4c44723c */ /* 0x044ff00000081044 */
[C---:B---3--:R-:W-:Y:S11]  /*1f570*/  HMMA.1688.F32.TF32 R236, R76.reuse, R82, R236 ;  /* 0x000000524cec723c */ /* 0x048ff600000810ec */
[----:B------:R-:W-:Y:S11]  /*1f580*/  @!UPT UIADD3 URZ, URZ, URZ, URZ ;  /* 0x0000003f3f3ff290 */ /* 0x000ff6000fffe03f */
[----:B------:R-:W-:Y:S01]  /*1f590*/  @!UPT UIADD3 URZ, URZ, URZ, URZ ;  /* 0x0000003f3f3ff290 */ /* 0x000fe2000fffe03f */
[----:B------:R1:W-:Y:S04]  /*1f5a0*/  STL.64 [R1+0x1260], R236 ;  /* 0x001260ec01007387 */ /* 0x0003e80000100a00 */
[----:B------:R2:W-:Y:S04]  /*1f5b0*/  STL.64 [R1+0x1268], R238 ;  /* 0x001268ee01007387 */ /* 0x0005e80000100a00 */
[----:B-1----:R-:W3:Y:S04]  /*1f5c0*/  LDL.LU R236, [R1+0x710] ;  /* 0x0007100001ec7983 */ /* 0x002ee80000300800 */
[----:B------:R-:W3:Y:S04]  /*1f5d0*/  LDL.LU R237, [R1+0x714] ;  /* 0x0007140001ed7983 */ /* 0x000ee80000300800 */
[----:B--2---:R-:W3:Y:S04]  /*1f5e0*/  LDL.LU R238, [R1+0x718] ;  /* 0x0007180001ee7983 */ /* 0x004ee80000300800 */
[----:B------:R-:W3:Y:S04]  /*1f5f0*/  LDL.LU R239, [R1+0x71c] ;  /* 0x00071c0001ef7983 */ /* 0x000ee80000300800 */
[----:B------:R-:W-:Y:S04]  /*1f600*/  STL.64 [R1+0x1440], R68 ;  /* 0x0014404401007387 */ /* 0x000fe80000100a00 */
[----:B------:R1:W-:Y:S02]  /*1f610*/  STL.64 [R1+0x1448], R70 ;  /* 0x0014484601007387 */ /* 0x0003e40000100a00 */
[C---:B-1----:R-:W-:Y:S02]  /*1f620*/  HMMA.1688.F32.TF32 R68, R76.reuse, R38, R92 ;  /* 0x000000264c44723c */ /* 0x042fe4000008105c */
[----:B------:R-:W2:Y:S11]  /*1f630*/  LDL.LU R92, [R1+0x860] ;  /* 0x00086000015c7983 */ /* 0x000eb60000300800 */
[----:B------:R-:W-:Y:S10]  /*1f640*/  @!UPT UIADD3 URZ, URZ, URZ, URZ ;  /* 0x0000003f3f3ff290 */ /* 0x000ff4000fffe03f */
[----:B------:R-:W-:Y:S04]  /*1f650*/  STL.64 [R1+0x1430], R68 ;  /* 0x0014304401007387 */ /* 0x000fe80000100a00 */
[----:B------:R1:W-:Y:S04]  /*1f660*/  STL.64 [R1+0x1438], R70 ;  /* 0x0014384601007387 */ /* 0x0003e80000100a00 */
[----:B------:R-:W2:Y:S04]  /*1f670*/  LDL.LU R93, [R1+0x864] ;  /* 0x00086400015d7983 */ /* 0x000ea80000300800 */
[----:B------:R-:W2:Y:S01]  /*1f680*/  LDL.LU R94, [R1+0x868] ;  /* 0x00086800015e7983 */ /* 0x000ea20000300800 */
[C---:B-1----:R-:W-:Y:S03]  /*1f690*/  HMMA.1688.F32.TF32 R68, R76.reuse, R34, R96 ;  /* 0x000000224c44723c */ /* 0x042fe60000081060 */
[----:B------:R-:W2:Y:S04]  /*1f6a0*/  LDL.LU R95, [R1+0x86c] ;  /* 0x00086c00015f7983 */ /* 0x000ea80000300800 */
[----:B------:R-:W3:Y:S11]  /*1f6b0*/  LDL.LU R96, [R1+0x960] ;  /* 0x0009600001607983 */ /* 0x000ef60000300800 */
[----:B------:R-:W-:Y:S05]  /*1f6c0*/  @!UPT UIADD3 URZ, URZ, URZ, URZ ;  /* 0x0000003f3f3ff290 */ /* 0x000fea000fffe03f */
[----:B------:R-:W-:Y:S04]  /*1f6d0*/  STL.64 [R1+0x1420], R68 ;  /* 0x0014204401007387 */ /* 0x000fe80000100a00 */
[----:B------:R-:W-:Y:S04]  /*1f6e0*/  STL.64 [R1+0x1428], R70 ;  /* 0x0014284601007387 */ /* 0x000fe80000100a00 */
[----:B------:R-:W4:Y:S04]  /*1f6f0*/  LDL.LU R97, [R1+0x964] ;  /* 0x0009640001617983 */ /* 0x000f280000300800 */
[----:B------:R-:W4:Y:S04]  /*1f700*/  LDL.LU R98, [R1+0x968] ;  /* 0x0009680001627983 */ /* 0x000f280000300800 */
[----:B------:R-:W4:Y:S01]  /*1f710*/  LDL.LU R99, [R1+0x96c] ;  /* 0x00096c0001637983 */ /* 0x000f220000300800 */
[----:B------:R-:W-:Y:S03]  /*1f720*/  HMMA.1688.F32.TF32 R76, R76, R30, R104 ;  /* 0x0000001e4c4c723c */ /* 0x000fe60000081068 */
[----:B------:R-:W-:Y:S04]  /*1f730*/  LDS R68, [R3+0x4180] ;  /* 0x0041800003447984 */ /* 0x000fe80000000800 */
[----:B------:R-:W-:Y:S04]  /*1f740*/  LDS R70, [R3+0x6180] ;  /* 0x0061800003467984 */ /* 0x000fe80000000800 */
[----:B------:R-:W-:Y:S04]  /*1f750*/  LDS R69, [R240+0x4180] ;  /* 0x00418000f0457984 */ /* 0x000fe80000000800 */
[----:B------:R-:W3:Y:S08]  /*1f760*/  LDS R71, [R240+0x6180] ;  /* 0x00618000f0477984 */ /* 0x000ef00000000800 */
[----:B------:R-:W-:Y:S04]  /*1f770*/  STL.64 [R1+0x1410], R76 ;  /* 0x0014104c01007387 */ /* 0x000fe80000100a00 */
[----:B------:R2:W-:Y:S02]  /*1f780*/  STL.64 [R1+0x1418], R78 ;  /* 0x0014184e01007387 */ /* 0x0005e40000100a00 */
[C---:B--2---:R-:W-:Y:S08]  /*1f790*/  HMMA.1688.F32.TF32 R76, R164.reuse, R74, R92 ;  /* 0x0000004aa44c723c */ /* 0x044ff0000008105c */
[C---:B---3--:R-:W-:Y:S11]  /*1f7a0*/  HMMA.1688.F32.TF32 R92, R164.reuse, R162, R236 ;  /* 0x000000a2a45c723c */ /* 0x048ff600000810ec */
[----:B------:R-:W-:Y:S05]  /*1f7b0*/  @!UPT UIADD3 URZ, URZ, URZ, URZ ;  /* 0x0000003f3f3ff290 */ /* 0x000fea000fffe03f */
[----:B------:R-:W-:Y:S02]  /*1f7c0*/  IMAD.MOV.U32 R20, RZ, RZ, R76 ;  /* 0x000000ffff147224 */ /* 0x000fe400078e004c */
[----:B------:R-:W-:Y:S02]  /*1f7d0*/  IMAD.MOV.U32 R21, RZ, RZ, R77 ;  /* 0x000000ffff157224 */ /* 0x000fe400078e004d */
[----:B------:R-:W-:Y:S02]  /*1f7e0*/  IMAD.MOV.U32 R24, RZ, RZ, R78 ;  /* 0x000000ffff187224 */ /* 0x000fe400078e004e */
[----:B------:R-:W-:Y:S02]  /*1f7f0*/  IMAD.MOV.U32 R25, RZ, RZ, R79 ;  /* 0x000000ffff197224 */ /* 0x000fe400078e004f */
[C---:B----4-:R-:W-:Y:S08]  /*1f800*/  HMMA.1688.F32.TF32 R76, R164.reuse, R10, R168 ;  /* 0x0000000aa44c723c */ /* 0x050ff000000810a8 */
[C---:B------:R-:W-:Y:S01]  /*1f810*/  HMMA.1688.F32.TF32 R96, R164.reuse, R46, R96 ;  /* 0x0000002ea460723c */ /* 0x040fe20000081060 */
[----:B------:R-:W-:Y:S04]  /*1f820*/  STL.64 [R1+0xa10], R92 ;  /* 0x000a105c01007387 */ /* 0x000fe80000100a00 */
[----:B------:R2:W-:Y:S10]  /*1f830*/  STL.64 [R1+0xa18], R94 ;  /* 0x000a185e01007387 */ /* 0x0005f40000100a00 */
[----:B------:R-:W-:Y:S01]  /*1f840*/  STL.64 [R1+0xa20], R76 ;  /* 0x000a204c01007387 */ /* 0x000fe20000100a00 */
[----:B--2---:R-:W-:Y:S03]  /*1f850*/  HMMA.1688.F32.TF32 R92, R164, R18, R184 ;  /* 0x00000012a45c723c */ /* 0x004fe600000810b8 */
[----:B------:R2:W-:Y:S05]  /*1f860*/  STL.64 [R1+0xa28], R78 ;  /* 0x000a284e01007387 */ /* 0x0005ea0000100a00 */
[----:B------:R-:W-:-:S02]  /*1f870*/  IMAD.MOV.U32 R41, RZ, RZ, R96 ;  /* 0x000000ffff297224 */ /* 0x000fc400078e0060 */
[----:B------:R-:W-:Y:S02]  /*1f880*/  IMAD.MOV.U32 R40, RZ, RZ, R97 ;  /* 0x000000ffff287224 */ /* 0x000fe400078e0061 */
[----:B------:R-:W-:Y:S02]  /*1f890*/  IMAD.MOV.U32 R37, RZ, RZ, R98 ;  /* 0x000000ffff257224 */ /* 0x000fe400078e0062 */
[----:B------:R-:W-:Y:S02]  /*1f8a0*/  IMAD.MOV.U32 R36, RZ, RZ, R99 ;  /* 0x000000ffff247224 */ /* 0x000fe400078e0063 */
[C---:B------:R-:W-:Y:S08]  /*1f8b0*/  HMMA.1688.F32.TF32 R96, R164.reuse, R6, R244 ;  /* 0x00000006a460723c */ /* 0x040ff000000810f4 */
[C---:B--2---:R-:W-:Y:S08]  /*1f8c0*/  HMMA.1688.F32.TF32 R76, R164.reuse, R14, R64 ;  /* 0x0000000ea44c723c */ /* 0x044ff00000081040 */
[C---:B------:R-:W-:Y:S07]  /*1f8d0*/  HMMA.1688.F32.TF32 R64, R164.reuse, R26, R248 ;  /* 0x0000001aa440723c */ /* 0x040fee00000810f8 */
[----:B------:R-:W-:Y:S04]  /*1f8e0*/  STL.64 [R1+0xad0], R96 ;  /* 0x000ad06001007387 */ /* 0x000fe80000100a00 */
[----:B------:R-:W-:Y:S04]  /*1f8f0*/  STL.64 [R1+0xad8], R98 ;  /* 0x000ad86201007387 */ /* 0x000fe80000100a00 */
[----:B------:R-:W-:Y:S04]  /*1f900*/  STL.64 [R1+0xb60], R92 ;  /* 0x000b605c01007387 */ /* 0x000fe80000100a00 */
[----:B------:R-:W-:Y:S04]  /*1f910*/  STL.64 [R1+0xb68], R94 ;  /* 0x000b685e01007387 */ /* 0x000fe80000100a00 */
[----:B------:R-:W2:Y:S04]  /*1f920*/  LDL.LU R248, [R1+0x1c0] ;  /* 0x0001c00001f87983 */ /* 0x000ea80000300800 */
[----:B------:R-:W-:Y:S04]  /*1f930*/  STL.64 [R1+0xbc0], R76 ;  /* 0x000bc04c01007387 */ /* 0x000fe80000100a00 */
[----:B------:R-:W-:Y:S04]  /*1f940*/  STL.64 [R1+0xbc8], R78 ;  /* 0x000bc84e01007387 */ /* 0x000fe80000100a00 */
[----:B------:R3:W-:Y:S04]  /*1f950*/  STL.64 [R1+0xcc0], R64 ;  /* 0x000cc04001007387 */ /* 0x0007e80000100a00 */
[----:B------:R4:W-:Y:S04]  /*1f960*/  STL.64 [R1+0xcc8], R66 ;  /* 0x000cc84201007387 */ /* 0x0009e80000100a00 */
[----:B------:R-:W2:Y:S04]  /*1f970*/  LDL.LU R249, [R1+0x1c4] ;  /* 0x0001c40001f97983 */ /* 0x000ea80000300800 */
[----:B------:R-:W2:Y:S04]  /*1f980*/  LDL.LU R250, [R1+0x1c8] ;  /* 0x0001c80001fa7983 */ /* 0x000ea80000300800 */
[----:B------:R-:W2:Y:S04]  /*1f990*/  LDL.LU R251, [R1+0x1cc] ;  /* 0x0001cc0001fb7983 */ /* 0x000ea80000300800 */
[----:B---3--:R-:W3:Y:S04]  /*1f9a0*/  LDL.LU R64, [R1+0x1d0] ;  /* 0x0001d00001407983 */ /* 0x008ee80000300800 */
[----:B------:R-:W3:Y:S04]  /*1f9b0*/  LDL.LU R65, [R1+0x1d4] ;  /* 0x0001d40001417983 */ /* 0x000ee80000300800 */
[----:B----4-:R-:W3:Y:S04]  /*1f9c0*/  LDL.LU R66, [R1+0x1d8] ;  /* 0x0001d80001427983 */ /* 0x010ee80000300800 */
[----:B------:R-:W3:Y:S04]  /*1f9d0*/  LDL.LU R67, [R1+0x1dc] ;  /* 0x0001dc0001437983 */ /* 0x000ee80000300800 */
[----:B------:R-:W4:Y:S04]  /*1f9e0*/  LDL.LU R184, [R1+0x1b0] ;  /* 0x0001b00001b87983 */ /* 0x000f280000300800 */
[----:B------:R-:W4:Y:S04]  /*1f9f0*/  LDL.LU R185, [R1+0x1b4] ;  /* 0x0001b40001b97983 */ /* 0x000f280000300800 */
[----:B------:R-:W4:Y:S04]  /*1fa00*/  LDL.LU R186, [R1+0x1b8] ;  /* 0x0001b80001ba7983 */ /* 0x000f280000300800 */
[----:B------:R-:W4:Y:S04]  /*1fa10*/  LDL.LU R187, [R1+0x1bc] ;  /* 0x0001bc0001bb7983 */ /* 0x000f280000300800 */
[----:B------:R-:W2:Y:S04]  /*1fa20*/  LDL.LU R168, [R1+0x190] ;  /* 0x0001900001a87983 */ /* 0x000ea80000300800 */
[----:B------:R-:W2:Y:S04]  /*1fa30*/  LDL.LU R169, [R1+0x194] ;  /* 0x0001940001a97983 */ /* 0x000ea80000300800 */
[----:B------:R-:W2:Y:S04]  /*1fa40*/  LDL.LU R170, [R1+0x198] ;  /* 0x0001980001aa7983 */ /* 0x000ea80000300800 */
[----:B------:R-:W2:Y:S04]  /*1fa50*/  LDL.LU R171, [R1+0x19c] ;  /* 0x00019c0001ab7983 */ /* 0x000ea80000300800 */
[----:B------:R-:W2:Y:S04]  /*1fa60*/  LDL.LU R236, [R1+0x1a0] ;  /* 0x0001a00001ec7983 */ /* 0x000ea80000300800 */
[----:B------:R-:W2:Y:S04]  /*1fa70*/  LDL.LU R237, [R1+0x1a4] ;  /* 0x0001a40001ed7983 */ /* 0x000ea80000300800 */
[----:B------:R-:W2:Y:S04]  /*1fa80*/  LDL.LU R238, [R1+0x1a8] ;  /* 0x0001a80001ee7983 */ /* 0x000ea80000300800 */
        /* <DEDUP_REMOVED lines=19> */
[C---:B---3--:R-:W-:Y:S11]  /*1fbc0*/  HMMA.1688.F32.TF32 R64, R164.reuse, R22, R64 ;  /* 0x00000016a440723c */ /* 0x048ff60000081040 */
[----:B------:R-:W-:Y:S11]  /*1fbd0*/  @!UPT UIADD3 URZ, URZ, URZ, URZ ;  /* 0x0000003f3f3ff290 */ /* 0x000ff6000fffe03f */
[----:B------:R-:W-:Y:S01]  /*1fbe0*/  @!UPT UIADD3 URZ, URZ, URZ, URZ ;  /* 0x0000003f3f3ff290 */ /* 0x000fe2000fffe03f */
[----:B------:R-:W-:Y:S04]  /*1fbf0*/  STL.64 [R1+0xda0], R64 ;  /* 0x000da04001007387 */ /* 0x000fe80000100a00 */
[----:B------:R3:W-:Y:S04]  /*1fc00*/  STL.64 [R1+0xda8], R66 ;  /* 0x000da84201007387 */ /* 0x0007e80000100a00 */
[----:B---3--:R-:W3:Y:S04]  /*1fc10*/  LDL.LU.64 R66, [R1+0x2b70] ;  /* 0x002b700001427983 */ /* 0x008ee80000300a00 */
[----:B------:R-:W3:Y:S01]  /*1fc20*/  LDL.LU.64 R64, [R1+0x2b68] ;  /* 0x002b680001407983 */ /* 0x000ee20000300a00 */
[C---:B--2---:R-:W-:Y:S08]  /*1fc30*/  HMMA.1688.F32.TF32 R248, R164.reuse, R90, R248 ;  /* 0x0000005aa4f8723c */ /* 0x044ff000000810f8 */
[C---:B----4-:R-:W-:Y:S11]  /*1fc40*/  HMMA.1688.F32.TF32 R184, R164.reuse, R86, R184 ;  /* 0x00000056a4b8723c */ /* 0x050ff600000810b8 */
[----:B------:R-:W-:Y:S04]  /*1fc50*/  @!UPT UIADD3 URZ, URZ, URZ, URZ ;  /* 0x0000003f3f3ff290 */ /* 0x000fe8000fffe03f */
[----:B------:R-:W-:Y:S04]  /*1fc60*/  STL.64 [R1+0xeb0], R248 ;  /* 0x000eb0f801007387 */ /* 0x000fe80000100a00 */
[----:B------:R2:W-:Y:S04]  /*1fc70*/  STL.64 [R1+0xeb8], R250 ;  /* 0x000eb8fa01007387 */ /* 0x0005e80000100a00 */
[----:B--2---:R-:W2:Y:S04]  /*1fc80*/  LDL.LU.64 R250, [R1+0x2b60] ;  /* 0x002b600001fa7983 */ /* 0x004ea80000300a00 */
[----:B------:R-:W2:Y:S04]  /*1fc90*/  LDL.LU.64 R248, [R1+0x2b58] ;  /* 0x002b580001f87983 */ /* 0x000ea80000300a00 */
[----:B------:R-:W-:Y:S04]  /*1fca0*/  STL.64 [R1+0xfe0], R184 ;  /* 0x000fe0b801007387 */ /* 0x000fe80000100a00 */
[----:B------:R3:W-:Y:S02]  /*1fcb0*/  STL.64 [R1+0xfe8], R186 ;  /* 0x000fe8ba01007387 */ /* 0x0007e40000100a00 */
[C---:B---3--:R-:W-:Y:S08]  /*1fcc0*/  HMMA.1688.F32.TF32 R184, R164.reuse, R82, R64 ;  /* 0x00000052a4b8723c */ /* 0x048ff00000081040 */
[C---:B------:R-:W-:Y:S01]  /*1fcd0*/  HMMA.1688.F32.TF32 R64, R164.reuse, R42, R100 ;  /* 0x0000002aa440723c */ /* 0x040fe20000081064 */
[----:B------:R-:W3:Y:S11]  /*1fce0*/  LDL.LU R100, [R1+0x5f0] ;  /* 0x0005f00001647983 */ /* 0x000ef60000300800 */
[----:B------:R-:W-:Y:S03]  /*1fcf0*/  @!UPT UIADD3 URZ, URZ, URZ, URZ ;  /* 0x0000003f3f3ff290 */ /* 0x000fe6000fffe03f */
[----:B------:R-:W-:Y:S04]  /*1fd00*/  STL.64 [R1+0x1130], R184 ;  /* 0x001130b801007387 */ /* 0x000fe80000100a00 */
[----:B------:R-:W-:Y:S04]  /*1fd10*/  STL.64 [R1+0x1138], R186 ;  /* 0x001138ba01007387 */ /* 0x000fe80000100a00 */
[----:B------:R-:W-:Y:S04]  /*1fd20*/  STL.64 [R1+0x1300], R64 ;  /* 0x0013004001007387 */ /* 0x000fe80000100a00 */
[----:B------:R3:W-:Y:S04]  /*1fd30*/  STL.64 [R1+0x1308], R66 ;  /* 0x0013084201007387 */ /* 0x0007e80000100a00 */
[----:B------:R-:W3:Y:S04]  /*1fd40*/  LDL.LU R101, [R1+0x5f4] ;  /* 0x0005f40001657983 */ /* 0x000ee80000300800 */
[----:B------:R-:W3:Y:S02]  /*1fd50*/  LDL.LU R102, [R1+0x5f8] ;  /* 0x0005f80001667983 */ /* 0x000ee40000300800 */
[C---:B---3--:R-:W-:Y:S02]  /*1fd60*/  HMMA.1688.F32.TF32 R64, R164.reuse, R38, R108 ;  /* 0x00000026a440723c */ /* 0x048fe4000008106c */
[----:B------:R-:W3:Y:S04]  /*1fd70*/  LDL.LU R103, [R1+0x5fc] ;  /* 0x0005fc0001677983 */ /* 0x000ee80000300800 */
[----:B------:R-:W3:Y:S11]  /*1fd80*/  LDL.LU R108, [R1+0x700] ;  /* 0x00070000016c7983 */ /* 0x000ef60000300800 */
[----:B------:R-:W-:Y:S06]  /*1fd90*/  @!UPT UIADD3 URZ, URZ, URZ, URZ ;  /* 0x0000003f3f3ff290 */ /* 0x000fec000fffe03f */
[----:B------:R-:W-:Y:S04]  /*1fda0*/  STL.64 [R1+0x12f0], R64 ;  /* 0x0012f04001007387 */ /* 0x000fe80000100a00 */
[----:B------:R4:W-:Y:S04]  /*1fdb0*/  STL.64 [R1+0x12f8], R66 ;  /* 0x0012f84201007387 */ /* 0x0009e80000100a00 */
[----:B------:R-:W3:Y:S04]  /*1fdc0*/  LDL.LU R109, [R1+0x704] ;  /* 0x00070400016d7983 */ /* 0x000ee80000300800 */
[----:B------:R-:W3:Y:S01]  /*1fdd0*/  LDL.LU R110, [R1+0x708] ;  /* 0x00070800016e7983 */ /* 0x000ee20000300800 */
[C---:B----4-:R-:W-:Y:S03]  /*1fde0*/  HMMA.1688.F32.TF32 R64, R164.reuse, R34, R112 ;  /* 0x00000022a440723c */ /* 0x050fe60000081070 */
[----:B------:R-:W3:Y:S04]  /*1fdf0*/  LDL.LU R111, [R1+0x70c] ;  /* 0x00070c00016f7983 */ /* 0x000ee80000300800 */
[----:B------:R-:W4:Y:S04]  /*1fe00*/  LDL.LU R184, [R1+0xae0] ;  /* 0x000ae00001b87983 */ /* 0x000f280000300800 */
[----:B------:R-:W4:Y:S04]  /*1fe10*/  LDL.LU R185, [R1+0xae4] ;  /* 0x000ae40001b97983 */ /* 0x000f280000300800 */
[----:B------:R-:W4:Y:S04]  /*1fe20*/  LDL.LU R186, [R1+0xae8] ;  /* 0x000ae80001ba7983 */ /* 0x000f280000300800 */
[----:B------:R-:W4:Y:S04]  /*1fe30*/  LDL.LU R187, [R1+0xaec] ;  /* 0x000aec0001bb7983 */ /* 0x000f280000300800 */
[----:B------:R-:W2:Y:S04]  /*1fe40*/  LDL.LU R112, [R1+0x8a0] ;  /* 0x0008a00001707983 */ /* 0x000ea80000300800 */
[----:B------:R-:W-:Y:S04]  /*1fe50*/  STL.64 [R1+0x12d0], R64 ;  /* 0x0012d04001007387 */ /* 0x000fe80000100a00 */
[----:B------:R1:W-:Y:S04]  /*1fe60*/  STL.64 [R1+0x12d8], R66 ;  /* 0x0012d84201007387 */ /* 0x0003e80000100a00 */
[----:B------:R-:W2:Y:S04]  /*1fe70*/  LDL.LU R113, [R1+0x8a4] ;  /* 0x0008a40001717983 */ /* 0x000ea80000300800 */
[----:B------:R-:W2:Y:S01]  /*1fe80*/  LDL.LU R114, [R1+0x8a8] ;  /* 0x0008a80001727983 */ /* 0x000ea20000300800 */
[----:B-1----:R-:W-:Y:S03]  /*1fe90*/  HMMA.1688.F32.TF32 R64, R164, R30, R120 ;  /* 0x0000001ea440723c */ /* 0x002fe60000081078 */
[----:B------:R-:W2:Y:S04]  /*1fea0*/  LDL.LU R115, [R1+0x8ac] ;  /* 0x0008ac0001737983 */ /* 0x000ea80000300800 */
[----:B------:R-:W2:Y:S11]  /*1feb0*/  LDL.LU R120, [R1+0x950] ;  /* 0x0009500001787983 */ /* 0x000eb60000300800 */
[----:B------:R-:W-:Y:S05]  /*1fec0*/  @!UPT UIADD3 URZ, URZ, URZ, URZ ;  /* 0x0000003f3f3ff290 */ /* 0x000fea000fffe03f */
[----:B------:R-:W-:Y:S04]  /*1fed0*/  STL.64 [R1+0x12c0], R64 ;  /* 0x0012c04001007387 */ /* 0x000fe80000100a00 */
[----:B------:R-:W-:Y:S04]  /*1fee0*/  STL.64 [R1+0x12c8], R66 ;  /* 0x0012c84201007387 */ /* 0x000fe80000100a00 */
[----:B------:R-:W2:Y:S04]  /*1fef0*/  LDL.LU R121, [R1+0x954] ;  /* 0x0009540001797983 */ /* 0x000ea80000300800 */
[----:B------:R-:W2:Y:S04]  /*1ff00*/  LDL.LU R122, [R1+0x958] ;  /* 0x00095800017a7983 */ /* 0x000ea80000300800 */
[----:B------:R-:W2:Y:S01]  /*1ff10*/  LDL.LU R123, [R1+0x95c] ;  /* 0x00095c00017b7983 */ /* 0x000ea20000300800 */
[----:B------:R-:W-:-:S02]  /*1ff20*/  IMAD.MOV.U32 R246, RZ, RZ, R89 ;  /* 0x000000fffff67224 */ /* 0x000fc400078e0059 */
[----:B------:R-:W-:Y:S01]  /*1ff30*/  IMAD.MOV.U32 R247, RZ, RZ, R88 ;  /* 0x000000fffff77224 */ /* 0x000fe200078e0058 */
[----:B------:R-:W-:Y:S04]  /*1ff40*/  LDS R64, [R3+0x4200] ;  /* 0x0042000003407984 */ /* 0x000fe80000000800 */
[----:B------:R-:W-:Y:S04]  /*1ff50*/  LDS R66, [R3+0x6200] ;  /* 0x0062000003427984 */ /* 0x000fe80000000800 */
[----:B------:R-:W-:Y:S04]  /*1ff60*/  LDS R65, [R240+0x4200] ;  /* 0x00420000f0417984 */ /* 0x000fe80000000800 */
[----:B------:R-:W4:Y:S01]  /*1ff70*/  LDS R67, [R240+0x6200] ;  /* 0x00620000f0437984 */ /* 0x000f220000000800 */
[C---:B---3--:R-:W-:Y:S08]  /*1ff80*/  HMMA.1688.F32.TF32 R100, R68.reuse, R10, R100 ;  /* 0x0000000a4464723c */ /* 0x048ff00000081064 */
[C---:B--2---:R-:W-:Y:S11]  /*1ff90*/  HMMA.1688.F32.TF32 R120, R68.reuse, R46, R120 ;  /* 0x0000002e4478723c */ /* 0x044ff60000081078 */
[----:B------:R-:W-:Y:S11]  /*1ffa0*/  @!UPT UIADD3 URZ, URZ, URZ, URZ ;  /* 0x0000003f3f3ff290 */ /* 0x000ff6000fffe03f */
[----:B------:R-:W-:Y:S02]  /*1ffb0*/  @!UPT UIADD3 URZ, URZ, URZ, URZ ;  /* 0x0000003f3f3ff290 */ /* 0x000fe4000fffe03f */
[----:B------:R-:W-:Y:S02]  /*1ffc0*/  IMAD.MOV.U32 R85, RZ, RZ, R120 ;  /* 0x000000ffff557224 */ /* 0x000fe400078e0078 */
[----:B------:R-:W-:Y:S02]  /*1ffd0*/  IMAD.MOV.U32 R84, RZ, RZ, R121 ;  /* 0x000000ffff547224 */ /* 0x000fe400078e0079 */
[----:B------:R-:W-:Y:S02]  /*1ffe0*/  IMAD.MOV.U32 R81, RZ, RZ, R122 ;  /* 0x000000ffff517224 */ /* 0x000fe400078e007a */
[----:B------:R-:W-:Y:S02]  /*1fff0*/  IMAD.MOV.U32 R80, RZ, RZ, R123 ;  /* 0x000000ffff507224 */ /* 0x000fe400078e007b */
        /* <DEDUP_REMOVED lines=11> */
[----:B------:R-:W-:Y:S01]  /*200b0*/  STL.64 [R1+0x898], R110 ;  /* 0x0008986e01007387 */ /* 0x000fe20000100a00 */
[C---:B-1----:R-:W-:Y:S03]  /*200c0*/  HMMA.1688.F32.TF32 R100, R68.reuse, R14, R96 ;  /* 0x0000000e4464723c */ /* 0x042fe60000081060 */
[----:B------:R-:W-:Y:S04]  /*200d0*/  STL.64 [R1+0x9c0], R76 ;  /* 0x0009c04c01007387 */ /* 0x000fe80000100a00 */
[----:B------:R1:W-:Y:S01]  /*200e0*/  STL.64 [R1+0x9c8], R78 ;  /* 0x0009c84e01007387 */ /* 0x0003e20000100a00 */
[C---:B------:R-:W-:Y:S08]  /*200f0*/  HMMA.1688.F32.TF32 R96, R68.reuse, R26, R92 ;  /* 0x0000001a4460723c */ /* 0x040ff0000008105c */
[C---:B-1----:R-:W-:Y:S07]  /*20100*/  HMMA.1688.F32.TF32 R76, R68.reuse, R22, R236 ;  /* 0x00000016444c723c */ /* 0x042fee00000810ec */
[----:B------:R-:W-:Y:S01]  /*20110*/  STL.64 [R1+0xa80], R100 ;  /* 0x000a806401007387 */ /* 0x000fe20000100a00 */
[C---:B------:R-:W-:Y:S03]  /*20120*/  HMMA.1688.F32.TF32 R92, R68.reuse, R90, R168 ;  /* 0x0000005a445c723c */ /* 0x040fe600000810a8 */
[----:B------:R-:W-:Y:S04]  /*20130*/  STL.64 [R1+0xa88], R102 ;  /* 0x000a886601007387 */ /* 0x000fe80000100a00 */
[----:B------:R-:W-:Y:S04]  /*20140*/  STL.64 [R1+0xb40], R96 ;  /* 0x000b406001007387 */ /* 0x000fe80000100a00 */
[----:B------:R1:W-:Y:S04]  /*20150*/  STL.64 [R1+0xb48], R98 ;  /* 0x000b486201007387 */ /* 0x0003e80000100a00 */
[----:B------:R-:W-:Y:S04]  /*20160*/  STL.64 [R1+0xc40], R76 ;  /* 0x000c404c01007387 */ /* 0x000fe80000100a00 */
[----:B------:R2:W-:Y:S01]  /*20170*/  STL.64 [R1+0xc48], R78 ;  /* 0x000c484e01007387 */ /* 0x0005e20000100a00 */
[C---:B-1----:R-:W-:Y:S08]  /*20180*/  HMMA.1688.F32.TF32 R96, R68.reuse, R86, R244 ;  /* 0x000000564460723c */ /* 0x042ff000000810f4 */
[C---:B--2---:R-:W-:Y:S01]  /*20190*/  HMMA.1688.F32.TF32 R76, R68.reuse, R82, R60 ;  /* 0x00000052444c723c */ /* 0x044fe2000008103c */
[----:B------:R-:W-:Y:S04]  /*201a0*/  STL.64 [R1+0xd20], R92 ;  /* 0x000d205c01007387 */ /* 0x000fe80000100a00 */
[----:B------:R1:W-:Y:S03]  /*201b0*/  STL.64 [R1+0xd28], R94 ;  /* 0x000d285e01007387 */ /* 0x0003e60000100a00 */
[C---:B------:R-:W-:Y:S07]  /*201c0*/  HMMA.1688.F32.TF32 R60, R68.reuse, R38, R124 ;  /* 0x00000026443c723c */ /* 0x040fee000008107c */
[----:B------:R-:W-:Y:S01]  /*201d0*/  STL.64 [R1+0xea0], R96 ;  /* 0x000ea06001007387 */ /* 0x000fe20000100a00 */
[C---:B-1----:R-:W-:Y:S03]  /*201e0*/  HMMA.1688.F32.TF32 R92, R68.reuse, R42, R116 ;  /* 0x0000002a445c723c */ /* 0x042fe60000081074 */
[----:B------:R-:W-:Y:S04]  /*201f0*/  STL.64 [R1+0xea8], R98 ;  /* 0x000ea86201007387 */ /* 0x000fe80000100a00 */
[----:B------:R-:W-:Y:S04]  /*20200*/  STL.64 [R1+0xf90], R76 ;  /* 0x000f904c01007387 */ /* 0x000fe80000100a00 */
[----:B------:R1:W-:Y:S02]  /*20210*/  STL.64 [R1+0xf98], R78 ;  /* 0x000f984e01007387 */ /* 0x0003e40000100a00 */
[C---:B-1----:R-:W-:Y:S10]  /*20220*/  HMMA.1688.F32.TF32 R76, R68.reuse, R34, R128 ;  /* 0x00000022444c723c */ /* 0x042ff40000081080 */
[----:B------:R-:W-:Y:S04]  /*20230*/  STL.64 [R1+0x1250], R92 ;  /* 0x0012505c01007387 */ /* 0x000fe80000100a00 */
[----:B------:R-:W-:Y:S01]  /*20240*/  STL.64 [R1+0x1258], R94 ;  /* 0x0012585e01007387 */ /* 0x000fe20000100a00 */
[----:B------:R-:W-:Y:S03]  /*20250*/  HMMA.1688.F32.TF32 R68, R68, R30, R136 ;  /* 0x0000001e4444723c */ /* 0x000fe60000081088 */
[----:B------:R-:W-:Y:S04]  /*20260*/  STL.64 [R1+0x1240], R60 ;  /* 0x0012403c01007387 */ /* 0x000fe80000100a00 */
[----:B------:R-:W-:Y:S04]  /*20270*/  STL.64 [R1+0x1248], R62 ;  /* 0x0012483e01007387 */ /* 0x000fe80000100a00 */
[----:B------:R-:W-:Y:S04]  /*20280*/  LDS R60, [R3+0x4280] ;  /* 0x00428000033c7984 */ /* 0x000fe80000000800 */
[----:B------:R-:W-:Y:S04]  /*20290*/  LDS R62, [R3+0x6280] ;  /* 0x00628000033e7984 */ /* 0x000fe80000000800 */
[----:B------:R-:W-:Y:S04]  /*202a0*/  STL.64 [R1+0x1230], R76 ;  /* 0x0012304c01007387 */ /* 0x000fe80000100a00 */
[----:B------:R4:W-:Y:S04]  /*202b0*/  STL.64 [R1+0x1238], R78 ;  /* 0x0012384e01007387 */ /* 0x0009e80000100a00 */
[----:B------:R-:W-:Y:S04]  /*202c0*/  LDS R61, [R240+0x4280] ;  /* 0x00428000f03d7984 */ /* 0x000fe80000000800 */
[----:B------:R-:W1:Y:S01]  /*202d0*/  LDS R63, [R240+0x6280] ;  /* 0x00628000f03f7984 */ /* 0x000e620000000800 */
[----:B----4-:R-:W-:Y:S03]  /*202e0*/  HMMA.1688.F32.TF32 R76, R64, R46, R184 ;  /* 0x0000002e404c723c */ /* 0x010fe600000810b8 */
[----:B------:R-:W-:Y:S04]  /*202f0*/  STL.64 [R1+0x1220], R68 ;  /* 0x0012204401007387 */ /* 0x000fe80000100a00 */
[----:B------:R2:W-:Y:S04]  /*20300*/  STL.64 [R1+0x1228], R70 ;  /* 0x0012284601007387 */ /* 0x0005e80000100a00 */
[----:B------:R-:W3:Y:S04]  /*20310*/  LDL.LU R104, [R1+0x100] ;  /* 0x0001000001687983 */ /* 0x000ee80000300800 */
[----:B------:R-:W3:Y:S04]  /*20320*/  LDL.LU R105, [R1+0x104] ;  /* 0x0001040001697983 */ /* 0x000ee80000300800 */
[----:B------:R-:W3:Y:S04]  /*20330*/  LDL.LU R106, [R1+0x108] ;  /* 0x00010800016a7983 */ /* 0x000ee80000300800 */
[----:B------:R-:W3:Y:S01]  /*20340*/  LDL.LU R107, [R1+0x10c] ;  /* 0x00010c00016b7983 */ /* 0x000ee20000300800 */
        /* <DEDUP_REMOVED lines=11> */
[----:B------:R-:W2:Y:S04]  /*20400*/  LDL.LU R103, [R1+0x17c] ;  /* 0x00017c0001677983 */ /* 0x000ea80000300800 */
[----:B------:R-:W3:Y:S04]  /*20410*/  LDL.LU R112, [R1+0x4a0] ;  /* 0x0004a00001707983 */ /* 0x000ee80000300800 */
        /* <DEDUP_REMOVED lines=35> */
[----:B------:R-:W1:Y:S04]  /*20650*/  LDL.LU R168, [R1+0x7d0] ;  /* 0x0007d00001a87983 */ /* 0x000e680000300800 */
[----:B------:R-:W1:Y:S04]  /*20660*/  LDL.LU R169, [R1+0x7d4] ;  /* 0x0007d40001a97983 */ /* 0x000e680000300800 */
[----:B------:R-:W1:Y:S04]  /*20670*/  LDL.LU R170, [R1+0x7d8] ;  /* 0x0007d80001aa7983 */ /* 0x000e680000300800 */
[----:B------:R-:W1:Y:S04]  /*20680*/  LDL.LU R171, [R1+0x7dc] ;  /* 0x0007dc0001ab7983 */ /* 0x000e680000300800 */
        /* <DEDUP_REMOVED lines=8> */
[----:B------:R-:W-:Y:S01]  /*20710*/  STL.64 [R1+0x29f0], R164 ;  /* 0x0029f0a401007387 */ /* 0x000fe20000100a00 */
[C---:B--2---:R-:W-:Y:S08]  /*20720*/  HMMA.1688.F32.TF32 R100, R64.reuse, R26, R100 ;  /* 0x0000001a4064723c */ /* 0x044ff00000081064 */
[C---:B---3--:R-:W-:Y:S08]  /*20730*/  HMMA.1688.F32.TF32 R128, R64.reuse, R74, R128 ;  /* 0x0000004a4080723c */ /* 0x048ff00000081080 */
[C---:B----4-:R-:W-:Y:S11]  /*20740*/  HMMA.1688.F32.TF32 R68, R64.reuse, R162, R124 ;  /* 0x000000a24044723c */ /* 0x050ff6000008107c */
[----:B------:R-:W-:Y:S04]  /*20750*/  @!UPT UIADD3 URZ, URZ, URZ, URZ ;  /* 0x0000003f3f3ff290 */ /* 0x000fe8000fffe03f */
[----:B------:R-:W-:Y:S01]  /*20760*/  STL.64 [R1+0x5a0], R128 ;  /* 0x0005a08001007387 */ /* 0x000fe20000100a00 */
[C---:B------:R-:W-:Y:S03]  /*20770*/  HMMA.1688.F32.TF32 R124, R64.reuse, R10, R116 ;  /* 0x0000000a407c723c */ /* 0x040fe60000081074 */
[----:B------:R-:W-:Y:S05]  /*20780*/  STL.64 [R1+0x5a8], R130 ;  /* 0x0005a88201007387 */ /* 0x000fea0000100a00 */
[C---:B------:R-:W-:Y:S01]  /*20790*/  HMMA.1688.F32.TF32 R116, R64.reuse, R6, R120 ;  /* 0x000000064074723c */ /* 0x040fe20000081078 */
[----:B------:R-:W-:Y:S04]  /*207a0*/  STL.64 [R1+0x600], R68 ;  /* 0x0006004401007387 */ /* 0x000fe80000100a00 */
[----:B------:R2:W-:Y:S03]  /*207b0*/  STL.64 [R1+0x608], R70 ;  /* 0x0006084601007387 */ /* 0x0005e60000100a00 */
[C---:B--2---:R-:W-:Y:S07]  /*207c0*/  HMMA.1688.F32.TF32 R68, R64.reuse, R18, R112 ;  /* 0x000000124044723c */ /* 0x044fee0000081070 */
[----:B------:R-:W-:Y:S04]  /*207d0*/  STL.64 [R1+0x620], R124 ;  /* 0x0006207c01007387 */ /* 0x000fe80000100a00 */
[----:B------:R-:W-:Y:S01]  /*207e0*/  STL.64 [R1+0x628], R126 ;  /* 0x0006287e01007387 */ /* 0x000fe20000100a00 */
[C---:B------:R-:W-:Y:S03]  /*207f0*/  HMMA.1688.F32.TF32 R108, R64.reuse, R14, R108 ;  /* 0x0000000e406c723c */ /* 0x040fe6000008106c */
[----:B------:R-:W-:Y:S04]  /*20800*/  STL.64 [R1+0x710], R116 ;  /* 0x0007107401007387 */ /* 0x000fe80000100a00 */
[----:B------:R-:W-:Y:S04]  /*20810*/  STL.64 [R1+0x718], R118 ;  /* 0x0007187601007387 */ /* 0x000fe80000100a00 */
[----:B------:R-:W-:Y:S04]  /*20820*/  STL.64 [R1+0x830], R68 ;  /* 0x0008304401007387 */ /* 0x000fe80000100a00 */
[----:B------:R2:W-:Y:S02]  /*20830*/  STL.64 [R1+0x838], R70 ;  /* 0x0008384601007387 */ /* 0x0005e40000100a00 */
[C---:B--2---:R-:W-:Y:S06]  /*20840*/  HMMA.1688.F32.TF32 R68, R64.reuse, R22, R76 ;  /* 0x000000164044723c */ /* 0x044fec000008104c */
[----:B------:R-:W-:Y:S04]  /*20850*/  STL.64 [R1+0x870], R108 ;  /* 0x0008706c01007387 */ /* 0x000fe80000100a00 */
[----:B------:R-:W-:Y:S01]  /*20860*/  STL.64 [R1+0x878], R110 ;  /* 0x0008786e01007387 */ /* 0x000fe20000100a00 */
[C---:B------:R-:W-:Y:S03]  /*20870*/  HMMA.1688.F32.TF32 R76, R64.reuse, R90, R104 ;  /* 0x0000005a404c723c */ /* 0x040fe60000081068 */
[----:B------:R-:W-:Y:S04]  /*20880*/  STL.64 [R1+0x8d0], R100 ;  /* 0x0008d06401007387 */ /* 0x000fe80000100a00 */
[----:B------:R-:W-:Y:S01]  /*20890*/  STL.64 [R1+0x8d8], R102 ;  /* 0x0008d86601007387 */ /* 0x000fe20000100a00 */
[C---:B------:R-:W-:Y:S04]  /*208a0*/  HMMA.1688.F32.TF32 R96, R64.reuse, R86, R96 ;  /* 0x000000564060723c */ /* 0x040fe80000081060 */
[----:B------:R-:W-:Y:S04]  /*208b0*/  STL.64 [R1+0xa40], R68 ;  /* 0x000a404401007387 */ /* 0x000fe80000100a00 */
[----:B------:R2:W-:Y:S02]  /*208c0*/  STL.64 [R1+0xa48], R70 ;  /* 0x000a484601007387 */ /* 0x0005e40000100a00 */
[C---:B--2---:R-:W-:Y:S05]  /*208d0*/  HMMA.1688.F32.TF32 R68, R64.reuse, R82, R56 ;  /* 0x000000524044723c */ /* 0x044fea0000081038 */
[----:B------:R-:W-:Y:S04]  /*208e0*/  STL.64 [R1+0xb80], R76 ;  /* 0x000b804c01007387 */ /* 0x000fe80000100a00 */
[----:B------:R2:W-:Y:S04]  /*208f0*/  STL.64 [R1+0xb88], R78 ;  /* 0x000b884e01007387 */ /* 0x0005e80000100a00 */
[----:B------:R-:W-:Y:S01]  /*20900*/  STL.64 [R1+0xd00], R96 ;  /* 0x000d006001007387 */ /* 0x000fe20000100a00 */
[C---:B------:R-:W-:Y:S03]  /*20910*/  HMMA.1688.F32.TF32 R56, R64.reuse, R38, R140 ;  /* 0x000000264038723c */ /* 0x040fe6000008108c */
[----:B------:R-:W-:Y:S05]  /*20920*/  STL.64 [R1+0xd08], R98 ;  /* 0x000d086201007387 */ /* 0x000fea0000100a00 */
[C---:B--2---:R-:W-:Y:S01]  /*20930*/  HMMA.1688.F32.TF32 R76, R64.reuse, R42, R132 ;  /* 0x0000002a404c723c */ /* 0x044fe20000081084 */
[----:B------:R-:W-:Y:S04]  /*20940*/  STL.64 [R1+0xe60], R68 ;  /* 0x000e604401007387 */ /* 0x000fe80000100a00 */
[----:B------:R2:W-:Y:S03]  /*20950*/  STL.64 [R1+0xe68], R70 ;  /* 0x000e684601007387 */ /* 0x0005e60000100a00 */
[C---:B--2---:R-:W-:Y:S08]  /*20960*/  HMMA.1688.F32.TF32 R68, R64.reuse, R34, R144 ;  /* 0x000000224044723c */ /* 0x044ff00000081090 */
[----:B------:R-:W-:Y:S07]  /*20970*/  HMMA.1688.F32.TF32 R64, R64, R30, R152 ;  /* 0x0000001e4040723c */ /* 0x000fee0000081098 */
[----:B------:R-:W-:Y:S04]  /*20980*/  STL.64 [R1+0x1110], R76 ;  /* 0x0011104c01007387 */ /* 0x000fe80000100a00 */
[----:B------:R1:W-:Y:S04]  /*20990*/  STL.64 [R1+0x1118], R78 ;  /* 0x0011184e01007387 */ /* 0x0003e80000100a00 */
[----:B------:R-:W-:Y:S04]  /*209a0*/  STL.64 [R1+0x1100], R56 ;  /* 0x0011003801007387 */ /* 0x000fe80000100a00 */
[----:B------:R-:W-:Y:S04]  /*209b0*/  STL.64 [R1+0x1108], R58 ;  /* 0x0011083a01007387 */ /* 0x000fe80000100a00 */
[----:B------:R-:W-:Y:S04]  /*209c0*/  STL.64 [R1+0x10f0], R68 ;  /* 0x0010f04401007387 */ /* 0x000fe80000100a00 */
[----:B------:R2:W-:Y:S04]  /*209d0*/  STL.64 [R1+0x10f8], R70 ;  /* 0x0010f84601007387 */ /* 0x0005e80000100a00 */
[----:B------:R-:W-:Y:S01]  /*209e0*/  STL.64 [R1+0x10d0], R64 ;  /* 0x0010d04001007387 */ /* 0x000fe20000100a00 */
[C---:B-1----:R-:W-:Y:S03]  /*209f0*/  HMMA.1688.F32.TF32 R76, R60.reuse, R162, R168 ;  /* 0x000000a23c4c723c */ /* 0x042fe600000810a8 */
[----:B------:R-:W-:Y:S04]  /*20a00*/  LDS R56, [R3+0x4300] ;  /* 0x0043000003387984 */ /* 0x000fe80000000800 */
[----:B------:R-:W-:Y:S01]  /*20a10*/  LDS R58, [R3+0x6300] ;  /* 0x00630000033a7984 */ /* 0x000fe20000000800 */
[C---:B--2---:R-:W-:Y:S03]  /*20a20*/  HMMA.1688.F32.TF32 R68, R60.reuse, R46, R92 ;  /* 0x0000002e3c44723c */ /* 0x044fe6000008105c */
[----:B------:R1:W-:Y:S04]  /*20a30*/  STL.64 [R1+0x10d8], R66 ;  /* 0x0010d84201007387 */ /* 0x0003e80000100a00 */
[----:B------:R-:W-:Y:S04]  /*20a40*/  LDS R57, [R240+0x4300] ;  /* 0x00430000f0397984 */ /* 0x000fe80000000800 */
[----:B------:R-:W2:Y:S01]  /*20a50*/  LDS R59, [R240+0x6300] ;  /* 0x00630000f03b7984 */ /* 0x000ea20000000800 */
[C---:B-1----:R-:W-:Y:S11]  /*20a60*/  HMMA.1688.F32.TF32 R64, R60.reuse, R74, R236 ;  /* 0x0000004a3c40723c */ /* 0x042ff600000810ec */
[----:B------:R-:W-:Y:S01]  /*20a70*/  @!UPT UIADD3 URZ, URZ, URZ, URZ ;  /* 0x0000003f3f3ff290 */ /* 0x000fe2000fffe03f */
[----:B------:R-:W-:Y:S02]  /*20a80*/  IMAD.MOV.U32 R155, RZ, RZ, R68 ;  /* 0x000000ffff9b7224 */ /* 0x000fe400078e0044 */
[----:B------:R-:W-:Y:S02]  /*20a90*/  IMAD.MOV.U32 R154, RZ, RZ, R69 ;  /* 0x000000ffff9a7224 */ /* 0x000fe400078e0045 */
[----:B------:R-:W-:Y:S02]  /*20aa0*/  IMAD.MOV.U32 R153, RZ, RZ, R70 ;  /* 0x000000ffff997224 */ /* 0x000fe400078e0046 */
[----:B------:R-:W-:Y:S01]  /*20ab0*/  IMAD.MOV.U32 R152, RZ, RZ, R71 ;  /* 0x000000ffff987224 */ /* 0x000fe200078e0047 */
[----:B------:R-:W-:Y:S01]  /*20ac0*/  STL.64 [R1+0x2a00], R154 ;  /* 0x002a009a01007387 */ /* 0x000fe20000100a00 */
[C---:B------:R-:W-:Y:S03]  /*20ad0*/  HMMA.1688.F32.TF32 R68, R60.reuse, R10, R244 ;  /* 0x0000000a3c44723c */ /* 0x040fe600000810f4 */
[----:B------:R-:W-:Y:S04]  /*20ae0*/  STL.64 [R1+0x29f8], R152 ;  /* 0x0029f89801007387 */ /* 0x000fe80000100a00 */
[----:B------:R-:W-:Y:S04]  /*20af0*/  STL.64 [R1+0x150], R64 ;  /* 0x0001504001007387 */ /* 0x000fe80000100a00 */
[----:B------:R1:W-:Y:S02]  /*20b00*/  STL.64 [R1+0x158], R66 ;  /* 0x0001584201007387 */ /* 0x0003e40000100a00 */
[C---:B-1----:R-:W-:Y:S02]  /*20b10*/  HMMA.1688.F32.TF32 R64, R60.reuse, R6, R184 ;  /* 0x000000063c40723c */ /* 0x042fe400000810b8 */
[----:B------:R1:W-:Y:S04]  /*20b20*/  STL.64 [R1+0x1c0], R76 ;  /* 0x0001c04c01007387 */ /* 0x0003e80000100a00 */
[----:B------:R3:W-:Y:S04]  /*20b30*/  STL.64 [R1+0x1c8], R78 ;  /* 0x0001c84e01007387 */ /* 0x0007e80000100a00 */
[----:B------:R-:W4:Y:S04]  /*20b40*/  LDL.LU R244, [R1+0x10] ;  /* 0x0000100001f47983 */ /* 0x000f280000300800 */
[----:B------:R-:W-:Y:S04]  /*20b50*/  STL.64 [R1+0x200], R68 ;  /* 0x0002004401007387 */ /* 0x000fe80000100a00 */
[----:B------:R-:W-:Y:S05]  /*20b60*/  STL.64 [R1+0x208], R70 ;  /* 0x0002084601007387 */ /* 0x000fea0000100a00 */
[----:B------:R-:W-:Y:S04]  /*20b70*/  STL.64 [R1+0x560], R64 ;  /* 0x0005604001007387 */ /* 0x000fe80000100a00 */
[----:B------:R1:W-:Y:S04]  /*20b80*/  STL.64 [R1+0x568], R66 ;  /* 0x0005684201007387 */ /* 0x0003e80000100a00 */
        /* <DEDUP_REMOVED lines=47> */
[----:B-1----:R-:W4:Y:S04]  /*20e80*/  LDL.LU R76, [R1+0x8b0] ;  /* 0x0008b000014c7983 */ /* 0x002f280000300800 */
[----:B------:R-:W4:Y:S04]  /*20e90*/  LDL.LU R77, [R1+0x8b4] ;  /* 0x0008b400014d7983 */ /* 0x000f280000300800 */
[----:B---3--:R-:W3:Y:S04]  /*20ea0*/  LDL.LU R78, [R1+0x8b8] ;  /* 0x0008b800014e7983 */ /* 0x008ee80000300800 */
        /* <DEDUP_REMOVED lines=9> */
[----:B------:R-:W3:Y:S04]  /*20f40*/  LDL.LU R184, [R1] ;  /* 0x0000000001b87983 */ /* 0x000ee80000300800 */
[----:B------:R-:W3:Y:S04]  /*20f50*/  LDL.LU R185, [R1+0x4] ;  /* 0x0000040001b97983 */ /* 0x000ee80000300800 */
[----:B------:R-:W3:Y:S04]  /*20f60*/  LDL.LU R186, [R1+0x8] ;  /* 0x0000080001ba7983 */ /* 0x000ee80000300800 */
[----:B------:R-:W3:Y:S01]  /*20f70*/  LDL.LU R187, [R1+0xc] ;  /* 0x00000c0001bb7983 */ /* 0x000ee20000300800 */
[C---:B--2---:R-:W-:Y:S08]  /*20f80*/  HMMA.1688.F32.TF32 R112, R60.reuse, R86, R112 ;  /* 0x000000563c70723c */ /* 0x044ff00000081070 */
[C---:B----4-:R-:W-:Y:S08]  /*20f90*/  HMMA.1688.F32.TF32 R64, R60.reuse, R18, R136 ;  /* 0x000000123c40723c */ /* 0x050ff00000081088 */
[C---:B------:R-:W-:Y:S08]  /*20fa0*/  HMMA.1688.F32.TF32 R68, R60.reuse, R14, R128 ;  /* 0x0000000e3c44723c */ /* 0x040ff00000081080 */
[C---:B------:R-:W-:Y:S07]  /*20fb0*/  HMMA.1688.F32.TF32 R124, R60.reuse, R26, R124 ;  /* 0x0000001a3c7c723c */ /* 0x040fee000008107c */
[----:B------:R-:W-:Y:S04]  /*20fc0*/  STL.64 [R1+0x5c0], R64 ;  /* 0x0005c04001007387 */ /* 0x000fe80000100a00 */
[----:B------:R1:W-:Y:S02]  /*20fd0*/  STL.64 [R1+0x5c8], R66 ;  /* 0x0005c84201007387 */ /* 0x0003e40000100a00 */
[C---:B-1----:R-:W-:Y:S02]  /*20fe0*/  HMMA.1688.F32.TF32 R64, R60.reuse, R22, R116 ;  /* 0x000000163c40723c */ /* 0x042fe40000081074 */
[----:B------:R-:W-:Y:S04]  /*20ff0*/  STL.64 [R1+0x610], R68 ;  /* 0x0006104401007387 */ /* 0x000fe80000100a00 */
[----:B------:R1:W-:Y:S04]  /*21000*/  STL.64 [R1+0x618], R70 ;  /* 0x0006184601007387 */ /* 0x0003e80000100a00 */
[----:B------:R-:W-:Y:S04]  /*21010*/  STL.64 [R1+0x700], R124 ;  /* 0x0007007c01007387 */ /* 0x000fe80000100a00 */
[----:B------:R-:W-:Y:S01]  /*21020*/  STL.64 [R1+0x708], R126 ;  /* 0x0007087e01007387 */ /* 0x000fe20000100a00 */
[C---:B-1----:R-:W-:Y:S08]  /*21030*/  HMMA.1688.F32.TF32 R68, R60.reuse, R90, R120 ;  /* 0x0000005a3c44723c */ /* 0x042ff00000081078 */
[----:B------:R-:W-:Y:S04]  /*21040*/  STL.64 [R1+0x850], R64 ;  /* 0x0008504001007387 */ /* 0x000fe80000100a00 */
[----:B------:R1:W-:Y:S02]  /*21050*/  STL.64 [R1+0x858], R66 ;  /* 0x0008584201007387 */ /* 0x0003e40000100a00 */
[C---:B-1----:R-:W-:Y:S09]  /*21060*/  HMMA.1688.F32.TF32 R64, R60.reuse, R82, R52 ;  /* 0x000000523c40723c */ /* 0x042ff20000081034 */
[----:B------:R-:W-:Y:S04]  /*21070*/  STL.64 [R1+0x8c0], R68 ;  /* 0x0008c04401007387 */ /* 0x000fe80000100a00 */
[----:B------:R1:W-:Y:S04]  /*21080*/  STL.64 [R1+0x8c8], R70 ;  /* 0x0008c84601007387 */ /* 0x0003e80000100a00 */
[----:B------:R-:W-:Y:S01]  /*21090*/  STL.64 [R1+0xb50], R112 ;  /* 0x000b507001007387 */ /* 0x000fe20000100a00 */
[C---:B------:R-:W-:Y:S03]  /*210a0*/  HMMA.1688.F32.TF32 R52, R60.reuse, R38, R156 ;  /* 0x000000263c34723c */ /* 0x040fe6000008109c */
[----:B------:R-:W-:Y:S05]  /*210b0*/  STL.64 [R1+0xb58], R114 ;  /* 0x000b587201007387 */ /* 0x000fea0000100a00 */
[C---:B-1----:R-:W-:Y:S01]  /*210c0*/  HMMA.1688.F32.TF32 R68, R60.reuse, R42, R148 ;  /* 0x0000002a3c44723c */ /* 0x042fe20000081094 */
[----:B------:R-:W-:Y:S04]  /*210d0*/  STL.64 [R1+0xc90], R64 ;  /* 0x000c904001007387 */ /* 0x000fe80000100a00 */
[----:B------:R1:W-:Y:S03]  /*210e0*/  STL.64 [R1+0xc98], R66 ;  /* 0x000c984201007387 */ /* 0x0003e60000100a00 */
[C---:B-1----:R-:W-:Y:S08]  /*210f0*/  HMMA.1688.F32.TF32 R64, R60.reuse, R34, R200 ;  /* 0x000000223c40723c */ /* 0x042ff000000810c8 */
        /* <DEDUP_REMOVED lines=8> */
[C---:B---3--:R-:W-:Y:S03]  /*21180*/  HMMA.1688.F32.TF32 R68, R56.reuse, R162, R76 ;  /* 0x000000a23844723c */ /* 0x048fe6000008104c */
[----:B------:R-:W-:Y:S04]  /*21190*/  LDS R52, [R3+0x4380] ;  /* 0x0043800003347984 */ /* 0x000fe80000000800 */
[----:B------:R-:W-:Y:S01]  /*211a0*/  LDS R54, [R3+0x6380] ;  /* 0x0063800003367984 */ /* 0x000fe20000000800 */
[C---:B-1----:R-:W-:Y:S03]  /*211b0*/  HMMA.1688.F32.TF32 R64, R56.reuse, R46, R108 ;  /* 0x0000002e3840723c */ /* 0x042fe6000008106c */
[----:B------:R1:W-:Y:S04]  /*211c0*/  STL.64 [R1+0xfd8], R62 ;  /* 0x000fd83e01007387 */ /* 0x0003e80000100a00 */
[----:B------:R-:W-:Y:S01]  /*211d0*/  LDS R53, [R240+0x4380] ;  /* 0x00438000f0357984 */ /* 0x000fe20000000800 */
[C---:B------:R-:W-:Y:S03]  /*211e0*/  HMMA.1688.F32.TF32 R48, R56.reuse, R82, R48 ;  /* 0x000000523830723c */ /* 0x040fe60000081030 */
[----:B------:R-:W2:Y:S05]  /*211f0*/  LDS R55, [R240+0x6380] ;  /* 0x00638000f0377984 */ /* 0x000eaa0000000800 */
[----:B-1----:R-:W-:Y:S08]  /*21200*/  HMMA.1688.F32.TF32 R60, R56, R74, R100 ;  /* 0x0000004a383c723c */ /* 0x002ff00000081064 */
[----:B------:R-:W-:-:S02]  /*21210*/  IMAD.MOV.U32 R159, RZ, RZ, R64 ;  /* 0x000000ffff9f7224 */ /* 0x000fc400078e0040 */
        /* <DEDUP_REMOVED lines=9> */
[----:B------:R-:W-:Y:S04]  /*212b0*/  STL.64 [R1+0x100], R68 ;  /* 0x0001004401007387 */ /* 0x000fe80000100a00 */
[----:B------:R1:W-:Y:S04]  /*212c0*/  STL.64 [R1+0x108], R70 ;  /* 0x0001084601007387 */ /* 0x0003e80000100a00 */
[----:B------:R-:W-:Y:S04]  /*212d0*/  STL.64 [R1+0x120], R64 ;  /* 0x0001204001007387 */ /* 0x000fe80000100a00 */
[----:B------:R3:W-:Y:S01]  /*212e0*/  STL.64 [R1+0x128], R66 ;  /* 0x0001284201007387 */ /* 0x0007e20000100a00 */
[C---:B-1----:R-:W-:Y:S08]  /*212f0*/  HMMA.1688.F32.TF32 R68, R56.reuse, R18, R92 ;  /* 0x000000123844723c */ /* 0x042ff0000008105c */
[----:B------:R-:W-:Y:S01]  /*21300*/  STL.64 [R1+0x140], R60 ;  /* 0x0001403c01007387 */ /* 0x000fe20000100a00 */
[C---:B---3--:R-:W-:Y:S03]  /*21310*/  HMMA.1688.F32.TF32 R64, R56.reuse, R14, R236 ;  /* 0x0000000e3840723c */ /* 0x048fe600000810ec */
[----:B------:R1:W-:Y:S05]  /*21320*/  STL.64 [R1+0x148], R62 ;  /* 0x0001483e01007387 */ /* 0x0003ea0000100a00 */
[C---:B-1----:R-:W-:Y:S06]  /*21330*/  HMMA.1688.F32.TF32 R60, R56.reuse, R26, R168 ;  /* 0x0000001a383c723c */ /* 0x042fec00000810a8 */
[----:B------:R-:W-:Y:S04]  /*21340*/  STL.64 [R1+0x4f0], R68 ;  /* 0x0004f04401007387 */ /* 0x000fe80000100a00 */
[----:B------:R1:W-:Y:S05]  /*21350*/  STL.64 [R1+0x4f8], R70 ;  /* 0x0004f84601007387 */ /* 0x0003ea0000100a00 */
[----:B------:R-:W-:Y:S04]  /*21360*/  STL.64 [R1+0x550], R64 ;  /* 0x0005504001007387 */ /* 0x000fe80000100a00 */
[----:B------:R3:W-:Y:S01]  /*21370*/  STL.64 [R1+0x558], R66 ;  /* 0x0005584201007387 */ /* 0x0007e20000100a00 */
[C---:B-1----:R-:W-:Y:S03]  /*21380*/  HMMA.1688.F32.TF32 R68, R56.reuse, R22, R244 ;  /* 0x000000163844723c */ /* 0x042fe600000810f4 */
[----:B------:R-:W-:Y:S05]  /*21390*/  STL.64 [R1+0x580], R60 ;  /* 0x0005803c01007387 */ /* 0x000fea0000100a00 */
[C---:B---3--:R-:W-:Y:S01]  /*213a0*/  HMMA.1688.F32.TF32 R64, R56.reuse, R90, R184 ;  /* 0x0000005a3840723c */ /* 0x048fe200000810b8 */
[----:B------:R1:W-:Y:S07]  /*213b0*/  STL.64 [R1+0x588], R62 ;  /* 0x0005883e01007387 */ /* 0x0003ee0000100a00 */
[----:B-1----:R-:W-:Y:S07]  /*213c0*/  HMMA.1688.F32.TF32 R60, R56, R86, R248 ;  /* 0x00000056383c723c */ /* 0x002fee00000810f8 */
[----:B------:R-:W-:Y:S04]  /*213d0*/  STL.64 [R1+0x5f0], R68 ;  /* 0x0005f04401007387 */ /* 0x000fe80000100a00 */
[----:B------:R-:W-:Y:S04]  /*213e0*/  STL.64 [R1+0x5f8], R70 ;  /* 0x0005f84601007387 */ /* 0x000fe80000100a00 */
[----:B------:R-:W-:Y:S04]  /*213f0*/  STL.64 [R1+0x6b0], R64 ;  /* 0x0006b04001007387 */ /* 0x000fe80000100a00 */
[----:B------:R-:W-:Y:S04]  /*21400*/  STL.64 [R1+0x6b8], R66 ;  /* 0x0006b84201007387 */ /* 0x000fe80000100a00 */
[----:B------:R-:W3:Y:S01]  /*21410*/  LDL.LU R236, [R1+0x2b0] ;  /* 0x0002b00001ec7983 */ /* 0x000ee20000300800 */
[----:B------:R-:W-:-:S02]  /*21420*/  IMAD.MOV.U32 R170, RZ, RZ, R0 ;  /* 0x000000ffffaa7224 */ /* 0x000fc400078e0000 */
[----:B------:R-:W-:Y:S01]  /*21430*/  IMAD.MOV.U32 R171, RZ, RZ, R2 ;  /* 0x000000ffffab7224 */ /* 0x000fe200078e0002 */
[----:B------:R-:W-:Y:S04]  /*21440*/  LDS R68, [R3+0x4480] ;  /* 0x0044800003447984 */ /* 0x000fe80000000800 */
[----:B------:R-:W-:Y:S04]  /*21450*/  STL.64 [R1+0x6e0], R60 ;  /* 0x0006e03c01007387 */ /* 0x000fe80000100a00 */
[----:B------:R-:W-:Y:S04]  /*21460*/  STL.64 [R1+0x6e8], R62 ;  /* 0x0006e83e01007387 */ /* 0x000fe80000100a00 */
[----:B------:R-:W-:Y:S04]  /*21470*/  STL.64 [R1+0xa60], R48 ;  /* 0x000a603001007387 */ /* 0x000fe80000100a00 */
[----:B------:R1:W-:Y:S04]  /*21480*/  STL.64 [R1+0xa68], R50 ;  /* 0x000a683201007387 */ /* 0x0003e80000100a00 */
[----:B------:R-:W3:Y:S04]  /*21490*/  LDL.LU R237, [R1+0x2b4] ;  /* 0x0002b40001ed7983 */ /* 0x000ee80000300800 */
[----:B------:R-:W3:Y:S04]  /*214a0*/  LDL.LU R238, [R1+0x2b8] ;  /* 0x0002b80001ee7983 */ /* 0x000ee80000300800 */
        /* <DEDUP_REMOVED lines=41> */
[C---:B-1----:R-:W-:Y:S03]  /*21740*/  HMMA.1688.F32.TF32 R48, R56.reuse, R42, R204 ;  /* 0x0000002a3830723c */ /* 0x042fe600000810cc */
[----:B------:R-:W-:Y:S04]  /*21750*/  LDS R70, [R3+0x6480] ;  /* 0x0064800003467984 */ /* 0x000fe80000000800 */
[----:B------:R-:W-:Y:S01]  /*21760*/  LDS R69, [R240+0x4480] ;  /* 0x00448000f0457984 */ /* 0x000fe20000000800 */
[C---:B------:R-:W-:Y:S03]  /*21770*/  HMMA.1688.F32.TF32 R64, R56.reuse, R38, R212 ;  /* 0x000000263840723c */ /* 0x040fe600000810d4 */
[----:B------:R-:W-:Y:S05]  /*21780*/  LDS R71, [R240+0x6480] ;  /* 0x00648000f0477984 */ /* 0x000fea0000000800 */
[C---:B------:R-:W-:Y:S07]  /*21790*/  HMMA.1688.F32.TF32 R60, R56.reuse, R34, R216 ;  /* 0x00000022383c723c */ /* 0x040fee00000810d8 */
[----:B------:R-:W-:Y:S04]  /*217a0*/  STL.64 [R1+0xef0], R48 ;  /* 0x000ef03001007387 */ /* 0x000fe80000100a00 */
[----:B------:R1:W-:Y:S02]  /*217b0*/  STL.64 [R1+0xef8], R50 ;  /* 0x000ef83201007387 */ /* 0x0003e40000100a00 */
[----:B-1----:R-:W-:Y:S02]  /*217c0*/  HMMA.1688.F32.TF32 R48, R56, R30, R224 ;  /* 0x0000001e3830723c */ /* 0x002fe400000810e0 */
[----:B------:R-:W-:Y:S04]  /*217d0*/  STL.64 [R1+0xee0], R64 ;  /* 0x000ee04001007387 */ /* 0x000fe80000100a00 */
[----:B------:R-:W-:Y:S04]  /*217e0*/  STL.64 [R1+0xee8], R66 ;  /* 0x000ee84201007387 */ /* 0x000fe80000100a00 */
[----:B------:R-:W4:Y:S04]  /*217f0*/  LDL.LU R244, [R1+0x1020] ;  /* 0x0010200001f47983 */ /* 0x000f280000300800 */
[----:B------:R-:W-:Y:S04]  /*21800*/  STL.64 [R1+0xed0], R60 ;  /* 0x000ed03c01007387 */ /* 0x000fe80000100a00 */
[----:B------:R-:W-:Y:S04]  /*21810*/  STL.64 [R1+0xed8], R62 ;  /* 0x000ed83e01007387 */ /* 0x000fe80000100a00 */
[----:B------:R-:W-:Y:S04]  /*21820*/  LDS R56, [R3+0x4400] ;  /* 0x0044000003387984 */ /* 0x000fe80000000800 */
[----:B------:R-:W-:Y:S04]  /*21830*/  STL.64 [R1+0xec0], R48 ;  /* 0x000ec03001007387 */ /* 0x000fe80000100a00 */
[----:B------:R2:W-:Y:S04]  /*21840*/  STL.64 [R1+0xec8], R50 ;  /* 0x000ec83201007387 */ /* 0x0005e80000100a00 */
[----:B------:R-:W4:Y:S04]  /*21850*/  LDL.LU R245, [R1+0x1024] ;  /* 0x0010240001f57983 */ /* 0x000f280000300800 */
[----:B------:R-:W4:Y:S04]  /*21860*/  LDL.LU R246, [R1+0x1028] ;  /* 0x0010280001f67983 */ /* 0x000f280000300800 */
[----:B------:R-:W4:Y:S04]  /*21870*/  LDL.LU R247, [R1+0x102c] ;  /* 0x00102c0001f77983 */ /* 0x000f280000300800 */
[----:B------:R-:W4:Y:S04]  /*21880*/  LDL.LU R184, [R1+0xdf0] ;  /* 0x000df00001b87983 */ /* 0x000f280000300800 */
[----:B------:R-:W4:Y:S04]  /*21890*/  LDL.LU R185, [R1+0xdf4] ;  /* 0x000df40001b97983 */ /* 0x000f280000300800 */
[----:B------:R-:W-:Y:S04]  /*218a0*/  LDS R58, [R3+0x6400] ;  /* 0x00640000033a7984 */ /* 0x000fe80000000800 */
[----:B------:R-:W-:Y:S04]  /*218b0*/  LDS R57, [R240+0x4400] ;  /* 0x00440000f0397984 */ /* 0x000fe80000000800 */
[----:B------:R-:W1:Y:S01]  /*218c0*/  LDS R59, [R240+0x6400] ;  /* 0x00640000f03b7984 */ /* 0x000e620000000800 */
[C---:B--2---:R-:W-:Y:S08]  /*218d0*/  HMMA.1688.F32.TF32 R48, R52.reuse, R162, R112 ;  /* 0x000000a23430723c */ /* 0x044ff00000081070 */
[C---:B---3--:R-:W-:Y:S08]  /*218e0*/  HMMA.1688.F32.TF32 R248, R52.reuse, R46, R116 ;  /* 0x0000002e34f8723c */ /* 0x048ff00000081074 */
[----:B----4-:R-:W-:Y:S11]  /*218f0*/  HMMA.1688.F32.TF32 R60, R52, R74, R120 ;  /* 0x0000004a343c723c */ /* 0x010ff60000081078 */
[----:B------:R-:W-:Y:S04]  /*21900*/  @!UPT UIADD3 URZ, URZ, URZ, URZ ;  /* 0x0000003f3f3ff290 */ /* 0x000fe8000fffe03f */
[----:B------:R-:W-:Y:S04]  /*21910*/  STL.64 [R1+0x2968], R250 ;  /* 0x002968fa01007387 */ /* 0x000fe80000100a00 */
[----:B------:R-:W-:Y:S04]  /*21920*/  STL.64 [R1+0x2960], R248 ;  /* 0x002960f801007387 */ /* 0x000fe80000100a00 */
[----:B------:R-:W-:Y:S04]  /*21930*/  STL.64 [R1+0x70], R60 ;  /* 0x0000703c01007387 */ /* 0x000fe80000100a00 */
[----:B------:R-:W-:Y:S04]  /*21940*/  STL.64 [R1+0x78], R62 ;  /* 0x0000783e01007387 */ /* 0x000fe80000100a00 */
[----:B------:R2:W-:Y:S01]  /*21950*/  STL.64 [R1+0x60], R48 ;  /* 0x0000603001007387 */ /* 0x0005e20000100a00 */
[----:B------:R-:W-:-:S02]  /*21960*/  IMAD.MOV.U32 R187, RZ, RZ, R0 ;  /* 0x000000ffffbb7224 */ /* 0x000fc400078e0000 */
[----:B------:R-:W-:Y:S02]  /*21970*/  IMAD.MOV.U32 R0, RZ, RZ, R51 ;  /* 0x000000ffff007224 */ /* 0x000fe400078e0033 */
[----:B------:R-:W-:Y:S02]  /*21980*/  IMAD.MOV.U32 R186, RZ, RZ, R2 ;  /* 0x000000ffffba7224 */ /* 0x000fe400078e0002 */
[----:B------:R-:W-:Y:S02]  /*21990*/  IMAD.MOV.U32 R2, RZ, RZ, R50 ;  /* 0x000000ffff027224 */ /* 0x000fe400078e0032 */
[C---:B--2---:R-:W-:Y:S08]  /*219a0*/  HMMA.1688.F32.TF32 R48, R52.reuse, R10, R108 ;  /* 0x0000000a3430723c */ /* 0x044ff0000008106c */
[C---:B------:R-:W-:Y:S08]  /*219b0*/  HMMA.1688.F32.TF32 R64, R52.reuse, R6, R100 ;  /* 0x000000063440723c */ /* 0x040ff00000081064 */
[C---:B------:R-:W-:Y:S07]  /*219c0*/  HMMA.1688.F32.TF32 R60, R52.reuse, R18, R76 ;  /* 0x00000012343c723c */ /* 0x040fee000008104c */
[----:B------:R-:W-:Y:S04]  /*219d0*/  STL.64 [R1+0x80], R48 ;  /* 0x0000803001007387 */ /* 0x000fe80000100a00 */
[----:B------:R2:W-:Y:S02]  /*219e0*/  STL.64 [R1+0x88], R50 ;  /* 0x0000883201007387 */ /* 0x0005e40000100a00 */
[C---:B--2---:R-:W-:Y:S02]  /*219f0*/  HMMA.1688.F32.TF32 R48, R52.reuse, R14, R104 ;  /* 0x0000000e3430723c */ /* 0x044fe40000081068 */
[----:B------:R-:W-:Y:S04]  /*21a00*/  STL.64 [R1+0xd0], R64 ;  /* 0x0000d04001007387 */ /* 0x000fe80000100a00 */
[----:B------:R2:W-:Y:S04]  /*21a10*/  STL.64 [R1+0xd8], R66 ;  /* 0x0000d84201007387 */ /* 0x0005e80000100a00 */
[----:B------:R-:W-:Y:S04]  /*21a20*/  STL.64 [R1+0x110], R60 ;  /* 0x0001103c01007387 */ /* 0x000fe80000100a00 */
[----:B------:R3:W-:Y:S01]  /*21a30*/  STL.64 [R1+0x118], R62 ;  /* 0x0001183e01007387 */ /* 0x0007e20000100a00 */
[C---:B--2---:R-:W-:Y:S08]  /*21a40*/  HMMA.1688.F32.TF32 R64, R52.reuse, R26, R96 ;  /* 0x0000001a3440723c */ /* 0x044ff00000081060 */
[----:B------:R-:W-:Y:S01]  /*21a50*/  STL.64 [R1+0x4b0], R48 ;  /* 0x0004b03001007387 */ /* 0x000fe20000100a00 */
[C---:B---3--:R-:W-:Y:S03]  /*21a60*/  HMMA.1688.F32.TF32 R60, R52.reuse, R22, R92 ;  /* 0x00000016343c723c */ /* 0x048fe6000008105c */
[----:B------:R2:W-:Y:S05]  /*21a70*/  STL.64 [R1+0x4b8], R50 ;  /* 0x0004b83201007387 */ /* 0x0005ea0000100a00 */
[C---:B--2---:R-:W-:Y:S06]  /*21a80*/  HMMA.1688.F32.TF32 R48, R52.reuse, R90, R236 ;  /* 0x0000005a3430723c */ /* 0x044fec00000810ec */
[----:B------:R-:W-:Y:S04]  /*21a90*/  STL.64 [R1+0x4d0], R64 ;  /* 0x0004d04001007387 */ /* 0x000fe80000100a00 */
[----:B------:R2:W-:Y:S05]  /*21aa0*/  STL.64 [R1+0x4d8], R66 ;  /* 0x0004d84201007387 */ /* 0x0005ea0000100a00 */
[----:B------:R-:W-:Y:S04]  /*21ab0*/  STL.64 [R1+0x510], R60 ;  /* 0x0005103c01007387 */ /* 0x000fe80000100a00 */
[----:B------:R3:W-:Y:S01]  /*21ac0*/  STL.64 [R1+0x518], R62 ;  /* 0x0005183e01007387 */ /* 0x0007e20000100a00 */
[C---:B--2---:R-:W-:Y:S03]  /*21ad0*/  HMMA.1688.F32.TF32 R64, R52.reuse, R86, R168 ;  /* 0x000000563440723c */ /* 0x044fe600000810a8 */
[----:B------:R-:W-:Y:S05]  /*21ae0*/  STL.64 [R1+0x590], R48 ;  /* 0x0005903001007387 */ /* 0x000fea0000100a00 */
[C---:B---3--:R-:W-:Y:S01]  /*21af0*/  HMMA.1688.F32.TF32 R60, R52.reuse, R82, R196 ;  /* 0x00000052343c723c */ /* 0x048fe200000810c4 */
[----:B------:R2:W-:Y:S07]  /*21b00*/  STL.64 [R1+0x598], R50 ;  /* 0x0005983201007387 */ /* 0x0005ee0000100a00 */
[C---:B--2---:R-:W-:Y:S07]  /*21b10*/  HMMA.1688.F32.TF32 R48, R52.reuse, R42, R220 ;  /* 0x0000002a3430723c */ /* 0x044fee00000810dc */
[----:B------:R-:W-:Y:S04]  /*21b20*/  STL.64 [R1+0x5d0], R64 ;  /* 0x0005d04001007387 */ /* 0x000fe80000100a00 */
[----:B------:R2:W-:Y:S04]  /*21b30*/  STL.64 [R1+0x5d8], R66 ;  /* 0x0005d84201007387 */ /* 0x0005e80000100a00 */
[----:B------:R-:W-:Y:S04]  /*21b40*/  STL.64 [R1+0x680], R60 ;  /* 0x0006803c01007387 */ /* 0x000fe80000100a00 */
[----:B------:R3:W-:Y:S01]  /*21b50*/  STL.64 [R1+0x688], R62 ;  /* 0x0006883e01007387 */ /* 0x0007e20000100a00 */
[C---:B--2---:R-:W-:Y:S03]  /*21b60*/  HMMA.1688.F32.TF32 R64, R52.reuse, R38, R228 ;  /* 0x000000263440723c */ /* 0x044fe600000810e4 */
[----:B------:R-:W-:Y:S05]  /*21b70*/  STL.64 [R1+0xdc0], R48 ;  /* 0x000dc03001007387 */ /* 0x000fea0000100a00 */
[C---:B---3--:R-:W-:Y:S01]  /*21b80*/  HMMA.1688.F32.TF32 R60, R52.reuse, R34, R232 ;  /* 0x00000022343c723c */ /* 0x048fe200000810e8 */
[----:B------:R2:W-:Y:S07]  /*21b90*/  STL.64 [R1+0xdc8], R50 ;  /* 0x000dc83201007387 */ /* 0x0005ee0000100a00 */
[----:B--2---:R-:W-:Y:S07]  /*21ba0*/  HMMA.1688.F32.TF32 R48, R52, R30, R192 ;  /* 0x0000001e3430723c */ /* 0x004fee00000810c0 */
[----:B------:R-:W-:Y:S04]  /*21bb0*/  STL.64 [R1+0xdb0], R64 ;  /* 0x000db04001007387 */ /* 0x000fe80000100a00 */
[----:B------:R-:W-:Y:S04]  /*21bc0*/  STL.64 [R1+0xdb8], R66 ;  /* 0x000db84201007387 */ /* 0x000fe80000100a00 */
[----:B------:R-:W-:Y:S04]  /*21bd0*/  STL.64 [R1+0xd90], R60 ;  /* 0x000d903c01007387 */ /* 0x000fe80000100a00 */
[----:B------:R-:W-:Y:S04]  /*21be0*/  STL.64 [R1+0xd98], R62 ;  /* 0x000d983e01007387 */ /* 0x000fe80000100a00 */
[----:B------:R-:W-:Y:S04]  /*21bf0*/  STL.64 [R1+0xd80], R48 ;  /* 0x000d803001007387 */ /* 0x000fe80000100a00 */
[----:B------:R1:W-:Y:S02]  /*21c00*/  STL.64 [R1+0xd88], R50 ;  /* 0x000d883201007387 */ /* 0x0003e40000100a00 */
[C---:B-1----:R-:W-:Y:S11]  /*21c10*/  HMMA.1688.F32.TF32 R48, R56.reuse, R46, R244 ;  /* 0x0000002e3830723c */ /* 0x042ff600000810f4 */
[----:B------:R-:W-:Y:S11]  /*21c20*/  @!UPT UIADD3 URZ, URZ, URZ, URZ ;  /* 0x0000003f3f3ff290 */ /* 0x000ff6000fffe03f */
[----:B------:R-:W-:Y:S01]  /*21c30*/  @!UPT UIADD3 URZ, URZ, URZ, URZ ;  /* 0x0000003f3f3ff290 */ /* 0x000fe2000fffe03f */
[----:B------:R-:W-:Y:S04]  /*21c40*/  STL.64 [R1+0x2978], R50 ;  /* 0x0029783201007387 */ /* 0x000fe80000100a00 */
[----:B------:R1:W-:Y:S04]  /*21c50*/  STL.64 [R1+0x2970], R48 ;  /* 0x0029703001007387 */ /* 0x0003e80000100a00 */
        /* <DEDUP_REMOVED lines=24> */
[----:B------:R-:W1:Y:S04]  /*21de0*/  LDL.LU R128, [R1+0x480] ;  /* 0x0004800001807983 */ /* 0x000e680000300800 */
[----:B------:R-:W1:Y:S04]  /*21df0*/  LDL.LU R129, [R1+0x484] ;  /* 0x0004840001817983 */ /* 0x000e680000300800 */
[----:B------:R-:W1:Y:S04]  /*21e00*/  LDL.LU R130, [R1+0x488] ;  /* 0x0004880001827983 */ /* 0x000e680000300800 */
[----:B------:R-:W1:Y:S04]  /*21e10*/  LDL.LU R131, [R1+0x48c] ;  /* 0x00048c0001837983 */ /* 0x000e680000300800 */
        /* <DEDUP_REMOVED lines=36> */
[C---:B------:R-:W-:Y:S11]  /*22060*/  HMMA.1688.F32.TF32 R184, R56.reuse, R74, R184 ;  /* 0x0000004a38b8723c */ /* 0x040ff600000810b8 */
[----:B------:R-:W-:Y:S11]  /*22070*/  @!UPT UIADD3 URZ, URZ, URZ, URZ ;  /* 0x0000003f3f3ff290 */ /* 0x000ff6000fffe03f */
[----:B------:R-:W-:Y:S01]  /*22080*/  @!UPT UIADD3 URZ, URZ, URZ, URZ ;  /* 0x0000003f3f3ff290 */ /* 0x000fe2000fffe03f */
[----:B------:R-:W-:Y:S04]  /*22090*/  STL.64 [R1+0x2938], R186 ;  /* 0x002938ba01007387 */ /* 0x000fe80000100a00 */
[----:B------:R-:W-:Y:S01]  /*220a0*/  STL.64 [R1+0x2930], R184 ;  /* 0x002930b801007387 */ /* 0x000fe20000100a00 */
[C---:B--2---:R-:W-:Y:S08]  /*220b0*/  HMMA.1688.F32.TF32 R60, R56.reuse, R26, R124 ;  /* 0x0000001a383c723c */ /* 0x044ff0000008107c */
[C---:B-1----:R-:W-:Y:S08]  /*220c0*/  HMMA.1688.F32.TF32 R48, R56.reuse, R14, R128 ;  /* 0x0000000e3830723c */ /* 0x042ff00000081080 */
[C---:B---3--:R-:W-:Y:S08]  /*220d0*/  HMMA.1688.F32.TF32 R52, R56.reuse, R162, R164 ;  /* 0x000000a23834723c */ /* 0x048ff000000810a4 */
[C---:B------:R-:W-:Y:S08]  /*220e0*/  HMMA.1688.F32.TF32 R244, R56.reuse, R10, R244 ;  /* 0x0000000a38f4723c */ /* 0x040ff000000810f4 */
[C---:B----4-:R-:W-:Y:S07]  /*220f0*/  HMMA.1688.F32.TF32 R236, R56.reuse, R6, R236 ;  /* 0x0000000638ec723c */ /* 0x050fee00000810ec */
[----:B------:R-:W-:Y:S04]  /*22100*/  STL.64 [R1+0x2948], R54 ;  /* 0x0029483601007387 */ /* 0x000fe80000100a00 */
[----:B------:R1:W-:Y:S02]  /*22110*/  STL.64 [R1+0x2940], R52 ;  /* 0x0029403401007387 */ /* 0x0003e40000100a00 */
[C---:B-1----:R-:W-:Y:S02]  /*22120*/  HMMA.1688.F32.TF32 R52, R56.reuse, R18, R136 ;  /* 0x000000123834723c */ /* 0x042fe40000081088 */
[----:B------:R-:W-:Y:S04]  /*22130*/  STL.64 [R1+0x2958], R246 ;  /* 0x002958f601007387 */ /* 0x000fe80000100a00 */
[----:B------:R-:W-:Y:S04]  /*22140*/  STL.64 [R1+0x2950], R244 ;  /* 0x002950f401007387 */ /* 0x000fe80000100a00 */
[----:B------:R-:W-:Y:S04]  /*22150*/  STL.64 [R1+0x2988], R238 ;  /* 0x002988ee01007387 */ /* 0x000fe80000100a00 */
[----:B------:R-:W-:Y:S09]  /*22160*/  STL.64 [R1+0x2980], R236 ;  /* 0x002980ec01007387 */ /* 0x000ff20000100a00 */
[----:B------:R-:W-:Y:S04]  /*22170*/  STL.64 [R1+0x90], R52 ;  /* 0x0000903401007387 */ /* 0x000fe80000100a00 */
[----:B------:R1:W-:Y:S04]  /*22180*/  STL.64 [R1+0x98], R54 ;  /* 0x0000983601007387 */ /* 0x0003e80000100a00 */
[----:B------:R-:W-:Y:S04]  /*22190*/  STL.64 [R1+0x400], R48 ;  /* 0x0004003001007387 */ /* 0x000fe80000100a00 */
[----:B------:R2:W-:Y:S01]  /*221a0*/  STL.64 [R1+0x408], R50 ;  /* 0x0004083201007387 */ /* 0x0005e20000100a00 */
[C---:B-1----:R-:W-:Y:S03]  /*221b0*/  HMMA.1688.F32.TF32 R52, R56.reuse, R22, R116 ;  /* 0x000000163834723c */ /* 0x042fe60000081074 */
[----:B------:R-:W-:Y:S04]  /*221c0*/  STL.64 [R1+0x480], R60 ;  /* 0x0004803c01007387 */ /* 0x000fe80000100a00 */
[----:B------:R1:W-:Y:S01]  /*221d0*/  STL.64 [R1+0x488], R62 ;  /* 0x0004883e01007387 */ /* 0x0003e20000100a00 */
[C---:B--2---:R-:W-:Y:S08]  /*221e0*/  HMMA.1688.F32.TF32 R48, R56.reuse, R90, R120 ;  /* 0x0000005a3830723c */ /* 0x044ff00000081078 */
[C---:B-1----:R-:W-:Y:S07]  /*221f0*/  HMMA.1688.F32.TF32 R60, R56.reuse, R86, R112 ;  /* 0x00000056383c723c */ /* 0x042fee0000081070 */
        /* <DEDUP_REMOVED lines=16> */
[----:B--2---:R-:W-:Y:S03]  /*22300*/  HMMA.1688.F32.TF32 R48, R56, R30, R188 ;  /* 0x0000001e3830723c */ /* 0x004fe600000810bc */
[----:B------:R-:W-:Y:S04]  /*22310*/  LDS R96, [R3+0x4500] ;  /* 0x0045000003607984 */ /* 0x000fe80000000800 */
[----:B------:R-:W-:Y:S01]  /*22320*/  LDS R98, [R3+0x6500] ;  /* 0x0065000003627984 */ /* 0x000fe20000000800 */
[C---:B------:R-:W-:Y:S03]  /*22330*/  HMMA.1688.F32.TF32 R56, R68.reuse, R46, R104 ;  /* 0x0000002e4438723c */ /* 0x040fe60000081068 */
[----:B------:R-:W-:Y:S04]  /*22340*/  LDS R97, [R240+0x4500] ;  /* 0x00450000f0617984 */ /* 0x000fe80000000800 */
[----:B------:R-:W2:Y:S01]  /*22350*/  LDS R99, [R240+0x6500] ;  /* 0x00650000f0637984 */ /* 0x000ea20000000800 */
[C---:B-1----:R-:W-:Y:S03]  /*22360*/  HMMA.1688.F32.TF32 R60, R68.reuse, R74, R92 ;  /* 0x0000004a443c723c */ /* 0x042fe6000008105c */
[----:B------:R-:W-:Y:S04]  /*22370*/  STL.64 [R1+0xc30], R52 ;  /* 0x000c303401007387 */ /* 0x000fe80000100a00 */
[----:B------:R-:W-:Y:S04]  /*22380*/  STL.64 [R1+0xc38], R54 ;  /* 0x000c383601007387 */ /* 0x000fe80000100a00 */
[----:B------:R-:W-:Y:S04]  /*22390*/  STL.64 [R1+0xc20], R48 ;  /* 0x000c203001007387 */ /* 0x000fe80000100a00 */
[----:B------:R1:W-:Y:S04]  /*223a0*/  STL.64 [R1+0xc28], R50 ;  /* 0x000c283201007387 */ /* 0x0003e80000100a00 */
[----:B------:R-:W-:Y:S04]  /*223b0*/  STL.64 [R1+0x2998], R58 ;  /* 0x0029983a01007387 */ /* 0x000fe80000100a00 */
[----:B------:R3:W-:Y:S04]  /*223c0*/  STL.64 [R1+0x2990], R56 ;  /* 0x0029903801007387 */ /* 0x0007e80000100a00 */
[----:B------:R-:W-:Y:S04]  /*223d0*/  STL.64 [R1+0x29a8], R62 ;  /* 0x0029a83e01007387 */ /* 0x000fe80000100a00 */
[----:B------:R-:W-:Y:S04]  /*223e0*/  STL.64 [R1+0x29a0], R60 ;  /* 0x0029a03c01007387 */ /* 0x000fe80000100a00 */
        /* <DEDUP_REMOVED lines=64> */
[-C--:B------:R-:W-:Y:S03]  /*227f0*/  HMMA.1688.F32.TF32 R64, R68, R162.reuse, R168 ;  /* 0x000000a24440723c */ /* 0x080fe600000810a8 */
[----:B------:R-:W4:Y:S04]  /*22800*/  LDL.LU R168, [R1+0xe40] ;  /* 0x000e400001a87983 */ /* 0x000f280000300800 */
[----:B------:R-:W4:Y:S04]  /*22810*/  LDL.LU R169, [R1+0xe44] ;  /* 0x000e440001a97983 */ /* 0x000f280000300800 */
[----:B------:R-:W4:Y:S04]  /*22820*/  LDL.LU R170, [R1+0xe48] ;  /* 0x000e480001aa7983 */ /* 0x000f280000300800 */
[----:B------:R-:W4:Y:S08]  /*22830*/  LDL.LU R171, [R1+0xe4c] ;  /* 0x000e4c0001ab7983 */ /* 0x000f300000300800 */
[----:B------:R-:W-:Y:S04]  /*22840*/  STL.64 [R1+0x29b8], R66 ;  /* 0x0029b84201007387 */ /* 0x000fe80000100a00 */
[----:B------:R-:W-:Y:S01]  /*22850*/  STL.64 [R1+0x29b0], R64 ;  /* 0x0029b04001007387 */ /* 0x000fe20000100a00 */
[----:B--2---:R-:W-:Y:S08]  /*22860*/  HMMA.1688.F32.TF32 R92, R96, R162, R92 ;  /* 0x000000a2605c723c */ /* 0x004ff0000008105c */
[C---:B-1----:R-:W-:Y:S08]  /*22870*/  HMMA.1688.F32.TF32 R48, R68.reuse, R14, R132 ;  /* 0x0000000e4430723c */ /* 0x042ff00000081084 */
[C---:B---3--:R-:W-:Y:S08]  /*22880*/  HMMA.1688.F32.TF32 R228, R68.reuse, R6, R144 ;  /* 0x0000000644e4723c */ /* 0x048ff00000081090 */
[C---:B----4-:R-:W-:Y:S08]  /*22890*/  HMMA.1688.F32.TF32 R232, R68.reuse, R10, R152 ;  /* 0x0000000a44e8723c */ /* 0x050ff00000081098 */
[C---:B------:R-:W-:Y:S11]  /*228a0*/  HMMA.1688.F32.TF32 R52, R68.reuse, R18, R140 ;  /* 0x000000124434723c */ /* 0x040ff6000008108c */
[----:B------:R-:W-:Y:S04]  /*228b0*/  @!UPT UIADD3 URZ, URZ, URZ, URZ ;  /* 0x0000003f3f3ff290 */ /* 0x000fe8000fffe03f */
[----:B------:R-:W-:Y:S04]  /*228c0*/  STL.64 [R1+0x29c8], R234 ;  /* 0x0029c8ea01007387 */ /* 0x000fe80000100a00 */
[----:B------:R-:W-:Y:S04]  /*228d0*/  STL.64 [R1+0x29c0], R232 ;  /* 0x0029c0e801007387 */ /* 0x000fe80000100a00 */
        /* <DEDUP_REMOVED lines=10> */
[----:B------:R1:W-:Y:S10]  /*22980*/  STL.64 [R1+0x2a8], R58 ;  /* 0x0002a83a01007387 */ /* 0x0003f40000100a00 */
[----:B------:R-:W-:Y:S01]  /*22990*/  STL.64 [R1+0x3d0], R52 ;  /* 0x0003d03401007387 */ /* 0x000fe20000100a00 */
[C---:B-1----:R-:W-:Y:S03]  /*229a0*/  HMMA.1688.F32.TF32 R56, R68.reuse, R86, R124 ;  /* 0x000000564438723c */ /* 0x042fe6000008107c */
[----:B------:R1:W-:Y:S04]  /*229b0*/  STL.64 [R1+0x3d8], R54 ;  /* 0x0003d83601007387 */ /* 0x0003e80000100a00 */
[----:B------:R-:W-:Y:S04]  /*229c0*/  STL.64 [R1+0x490], R48 ;  /* 0x0004903001007387 */ /* 0x000fe80000100a00 */
[----:B------:R2:W-:Y:S01]  /*229d0*/  STL.64 [R1+0x498], R50 ;  /* 0x0004983201007387 */ /* 0x0005e20000100a00 */
[C---:B-1----:R-:W-:Y:S08]  /*229e0*/  HMMA.1688.F32.TF32 R52, R68.reuse, R82, R116 ;  /* 0x000000524434723c */ /* 0x042ff00000081074 */
[C---:B--2---:R-:W-:Y:S03]  /*229f0*/  HMMA.1688.F32.TF32 R48, R68.reuse, R42, R120 ;  /* 0x0000002a4430723c */ /* 0x044fe60000081078 */
[----:B------:R-:W-:Y:S04]  /*22a00*/  STL.64 [R1+0x4c0], R56 ;  /* 0x0004c03801007387 */ /* 0x000fe80000100a00 */
[----:B------:R1:W-:Y:S08]  /*22a10*/  STL.64 [R1+0x4c8], R58 ;  /* 0x0004c83a01007387 */ /* 0x0003f00000100a00 */
[----:B------:R-:W-:Y:S01]  /*22a20*/  STL.64 [R1+0x500], R52 ;  /* 0x0005003401007387 */ /* 0x000fe20000100a00 */
[C---:B-1----:R-:W-:Y:S03]  /*22a30*/  HMMA.1688.F32.TF32 R56, R68.reuse, R38, R112 ;  /* 0x000000264438723c */ /* 0x042fe60000081070 */
[----:B------:R1:W-:Y:S04]  /*22a40*/  STL.64 [R1+0x508], R54 ;  /* 0x0005083601007387 */ /* 0x0003e80000100a00 */
[----:B------:R-:W-:Y:S04]  /*22a50*/  STL.64 [R1+0xb10], R48 ;  /* 0x000b103001007387 */ /* 0x000fe80000100a00 */
[----:B------:R2:W-:Y:S01]  /*22a60*/  STL.64 [R1+0xb18], R50 ;  /* 0x000b183201007387 */ /* 0x0005e20000100a00 */
[C---:B-1----:R-:W-:Y:S03]  /*22a70*/  HMMA.1688.F32.TF32 R52, R68.reuse, R34, R108 ;  /* 0x000000224434723c */ /* 0x042fe6000008106c */
[----:B------:R-:W-:Y:S04]  /*22a80*/  LDS R108, [R3+0x4580] ;  /* 0x00458000036c7984 */ /* 0x000fe80000000800 */
[----:B------:R-:W-:Y:S01]  /*22a90*/  LDS R110, [R3+0x6580] ;  /* 0x00658000036e7984 */ /* 0x000fe20000000800 */
[----:B--2---:R-:W-:Y:S03]  /*22aa0*/  HMMA.1688.F32.TF32 R48, R68, R30, R100 ;  /* 0x0000001e4430723c */ /* 0x004fe60000081064 */
[----:B------:R-:W-:Y:S04]  /*22ab0*/  STL.64 [R1+0xb00], R56 ;  /* 0x000b003801007387 */ /* 0x000fe80000100a00 */
[----:B------:R-:W-:Y:S01]  /*22ac0*/  LDS R109, [R240+0x4580] ;  /* 0x00458000f06d7984 */ /* 0x000fe20000000800 */
[C---:B------:R-:W-:Y:S03]  /*22ad0*/  HMMA.1688.F32.TF32 R68, R96.reuse, R46, R76 ;  /* 0x0000002e6044723c */ /* 0x040fe6000008104c */
[----:B------:R-:W1:Y:S05]  /*22ae0*/  LDS R111, [R240+0x6580] ;  /* 0x00658000f06f7984 */ /* 0x000e6a0000000800 */
[C---:B------:R-:W-:Y:S01]  /*22af0*/  HMMA.1688.F32.TF32 R76, R96.reuse, R74, R104 ;  /* 0x0000004a604c723c */ /* 0x040fe20000081068 */
[----:B------:R-:W-:Y:S04]  /*22b00*/  STL.64 [R1+0xb08], R58 ;  /* 0x000b083a01007387 */ /* 0x000fe80000100a00 */
[----:B------:R-:W-:Y:S04]  /*22b10*/  STL.64 [R1+0xaf0], R52 ;  /* 0x000af03401007387 */ /* 0x000fe80000100a00 */
[----:B------:R2:W-:Y:S04]  /*22b20*/  STL.64 [R1+0xaf8], R54 ;  /* 0x000af83601007387 */ /* 0x0005e80000100a00 */
[----:B------:R-:W-:Y:S04]  /*22b30*/  STL.64 [R1+0xae0], R48 ;  /* 0x000ae03001007387 */ /* 0x000fe80000100a00 */
[----:B------:R3:W-:Y:S04]  /*22b40*/  STL.64 [R1+0xae8], R50 ;  /* 0x000ae83201007387 */ /* 0x0007e80000100a00 */
[----:B------:R-:W-:Y:S04]  /*22b50*/  STL.64 [R1+0x2a30], R70 ;  /* 0x002a304601007387 */ /* 0x000fe80000100a00 */
[----:B------:R-:W-:Y:S01]  /*22b60*/  STL.64 [R1+0x2a28], R68 ;  /* 0x002a284401007387 */ /* 0x000fe20000100a00 */
[C---:B------:R-:W-:Y:S03]  /*22b70*/  HMMA.1688.F32.TF32 R224, R96.reuse, R10, R168 ;  /* 0x0000000a60e0723c */ /* 0x040fe600000810a8 */
[----:B------:R-:W-:Y:S04]  /*22b80*/  STL.64 [R1+0x2a40], R78 ;  /* 0x002a404e01007387 */ /* 0x000fe80000100a00 */
[----:B------:R-:W-:Y:S04]  /*22b90*/  STL.64 [R1+0x2a38], R76 ;  /* 0x002a384c01007387 */ /* 0x000fe80000100a00 */
[----:B------:R-:W-:Y:S04]  /*22ba0*/  STL.64 [R1+0x2a50], R94 ;  /* 0x002a505e01007387 */ /* 0x000fe80000100a00 */
[----:B------:R-:W-:Y:S04]  /*22bb0*/  STL.64 [R1+0x2a48], R92 ;  /* 0x002a485c01007387 */ /* 0x000fe80000100a00 */
        /* <DEDUP_REMOVED lines=73> */
[----:B------:R-:W-:Y:S01]  /*23050*/  STL.64 [R1+0x2a58], R224 ;  /* 0x002a58e001007387 */ /* 0x000fe20000100a00 */
[C---:B--2---:R-:W-:Y:S08]  /*23060*/  HMMA.1688.F32.TF32 R52, R96.reuse, R18, R208 ;  /* 0x000000126034723c */ /* 0x044ff000000810d0 */
[C---:B---3--:R-:W-:Y:S08]  /*23070*/  HMMA.1688.F32.TF32 R220, R96.reuse, R6, R156 ;  /* 0x0000000660dc723c */ /* 0x048ff0000008109c */
[C---:B----4-:R-:W-:Y:S11]  /*23080*/  HMMA.1688.F32.TF32 R48, R96.reuse, R14, R200 ;  /* 0x0000000e6030723c */ /* 0x050ff600000810c8 */
[----:B------:R-:W-:Y:S04]  /*23090*/  @!UPT UIADD3 URZ, URZ, URZ, URZ ;  /* 0x0000003f3f3ff290 */ /* 0x000fe8000fffe03f */
[----:B------:R-:W-:Y:S01]  /*230a0*/  STL.64 [R1+0x2a70], R222 ;  /* 0x002a70de01007387 */ /* 0x000fe20000100a00 */
[C---:B------:R-:W-:Y:S03]  /*230b0*/  HMMA.1688.F32.TF32 R56, R96.reuse, R26, R148 ;  /* 0x0000001a6038723c */ /* 0x040fe60000081094 */
[----:B------:R-:W-:Y:S04]  /*230c0*/  STL.64 [R1+0x2a68], R220 ;  /* 0x002a68dc01007387 */ /* 0x000fe80000100a00 */
[----:B------:R-:W-:Y:S04]  /*230d0*/  STL.64 [R1+0x40], R52 ;  /* 0x0000403401007387 */ /* 0x000fe80000100a00 */
[----:B------:R2:W-:Y:S04]  /*230e0*/  STL.64 [R1+0x48], R54 ;  /* 0x0000483601007387 */ /* 0x0005e80000100a00 */
[----:B------:R-:W-:Y:S04]  /*230f0*/  STL.64 [R1+0x180], R48 ;  /* 0x0001803001007387 */ /* 0x000fe80000100a00 */
[----:B------:R3:W-:Y:S01]  /*23100*/  STL.64 [R1+0x188], R50 ;  /* 0x0001883201007387 */ /* 0x0007e20000100a00 */
[C---:B--2---:R-:W-:Y:S08]  /*23110*/  HMMA.1688.F32.TF32 R52, R96.reuse, R22, R152 ;  /* 0x000000166034723c */ /* 0x044ff00000081098 */
[C---:B---3--:R-:W-:Y:S01]  /*23120*/  HMMA.1688.F32.TF32 R48, R96.reuse, R90, R144 ;  /* 0x0000005a6030723c */ /* 0x048fe20000081090 */
[----:B------:R-:W-:Y:S04]  /*23130*/  STL.64 [R1+0x220], R56 ;  /* 0x0002203801007387 */ /* 0x000fe80000100a00 */
[----:B------:R2:W-:Y:S10]  /*23140*/  STL.64 [R1+0x228], R58 ;  /* 0x0002283a01007387 */ /* 0x0005f40000100a00 */
[----:B------:R-:W-:Y:S01]  /*23150*/  STL.64 [R1+0x290], R52 ;  /* 0x0002903401007387 */ /* 0x000fe20000100a00 */
[C---:B--2---:R-:W-:Y:S03]  /*23160*/  HMMA.1688.F32.TF32 R56, R96.reuse, R86, R140 ;  /* 0x000000566038723c */ /* 0x044fe6000008108c */
[----:B------:R2:W-:Y:S04]  /*23170*/  STL.64 [R1+0x298], R54 ;  /* 0x0002983601007387 */ /* 0x0005e80000100a00 */
[----:B------:R-:W-:Y:S04]  /*23180*/  STL.64 [R1+0x3b0], R48 ;  /* 0x0003b03001007387 */ /* 0x000fe80000100a00 */
[----:B------:R3:W-:Y:S01]  /*23190*/  STL.64 [R1+0x3b8], R50 ;  /* 0x0003b83201007387 */ /* 0x0007e20000100a00 */
[C---:B--2---:R-:W-:Y:S08]  /*231a0*/  HMMA.1688.F32.TF32 R52, R96.reuse, R82, R132 ;  /* 0x000000526034723c */ /* 0x044ff00000081084 */
[C---:B---3--:R-:W-:Y:S03]  /*231b0*/  HMMA.1688.F32.TF32 R48, R96.reuse, R42, R164 ;  /* 0x0000002a6030723c */ /* 0x048fe600000810a4 */
[----:B------:R-:W-:Y:S04]  /*231c0*/  STL.64 [R1+0x420], R56 ;  /* 0x0004203801007387 */ /* 0x000fe80000100a00 */
[----:B------:R2:W-:Y:S08]  /*231d0*/  STL.64 [R1+0x428], R58 ;  /* 0x0004283a01007387 */ /* 0x0005f00000100a00 */
[----:B------:R-:W-:Y:S01]  /*231e0*/  STL.64 [R1+0x470], R52 ;  /* 0x0004703401007387 */ /* 0x000fe20000100a00 */
[C---:B--2---:R-:W-:Y:S03]  /*231f0*/  HMMA.1688.F32.TF32 R56, R96.reuse, R38, R136 ;  /* 0x000000266038723c */ /* 0x044fe60000081088 */
[----:B------:R2:W-:Y:S04]  /*23200*/  STL.64 [R1+0x478], R54 ;  /* 0x0004783601007387 */ /* 0x0005e80000100a00 */
[----:B------:R-:W-:Y:S04]  /*23210*/  STL.64 [R1+0x970], R48 ;  /* 0x0009703001007387 */ /* 0x000fe80000100a00 */
[----:B------:R3:W-:Y:S01]  /*23220*/  STL.64 [R1+0x978], R50 ;  /* 0x0009783201007387 */ /* 0x0007e20000100a00 */
[C---:B--2---:R-:W-:Y:S03]  /*23230*/  HMMA.1688.F32.TF32 R52, R96.reuse, R34, R124 ;  /* 0x000000226034723c */ /* 0x044fe6000008107c */
[----:B------:R-:W-:Y:S04]  /*23240*/  LDS R124, [R3+0x4600] ;  /* 0x00460000037c7984 */ /* 0x000fe80000000800 */
[----:B------:R-:W-:Y:S01]  /*23250*/  LDS R126, [R3+0x6600] ;  /* 0x00660000037e7984 */ /* 0x000fe20000000800 */
[----:B---3--:R-:W-:Y:S03]  /*23260*/  HMMA.1688.F32.TF32 R48, R96, R30, R180 ;  /* 0x0000001e6030723c */ /* 0x008fe600000810b4 */
[----:B------:R-:W-:Y:S04]  /*23270*/  STL.64 [R1+0x960], R56 ;  /* 0x0009603801007387 */ /* 0x000fe80000100a00 */
[----:B------:R-:W-:Y:S01]  /*23280*/  LDS R125, [R240+0x4600] ;  /* 0x00460000f07d7984 */ /* 0x000fe20000000800 */
[C---:B-1----:R-:W-:Y:S03]  /*23290*/  HMMA.1688.F32.TF32 R96, R108.reuse, R46, R128 ;  /* 0x0000002e6c60723c */ /* 0x042fe60000081080 */
[----:B------:R-:W-:Y:S04]  /*232a0*/  STL.64 [R1+0x968], R58 ;  /* 0x0009683a01007387 */ /* 0x000fe80000100a00 */
[----:B------:R-:W1:Y:S01]  /*232b0*/  LDS R127, [R240+0x6600] ;  /* 0x00660000f07f7984 */ /* 0x000e620000000800 */
[C---:B------:R-:W-:Y:S03]  /*232c0*/  HMMA.1688.F32.TF32 R100, R108.reuse, R74, R100 ;  /* 0x0000004a6c64723c */ /* 0x040fe60000081064 */
[----:B------:R-:W-:Y:S04]  /*232d0*/  STL.64 [R1+0x6a0], R52 ;  /* 0x0006a03401007387 */ /* 0x000fe80000100a00 */
[----:B------:R2:W-:Y:S01]  /*232e0*/  STL.64 [R1+0x6a8], R54 ;  /* 0x0006a83601007387 */ /* 0x0005e20000100a00 */
[C---:B------:R-:W-:Y:S03]  /*232f0*/  HMMA.1688.F32.TF32 R104, R108.reuse, R162, R104 ;  /* 0x000000a26c68723c */ /* 0x040fe60000081068 */
[----:B------:R-:W-:Y:S04]  /*23300*/  STL.64 [R1+0x5b0], R48 ;  /* 0x0005b03001007387 */ /* 0x000fe80000100a00 */
[----:B------:R3:W-:Y:S01]  /*23310*/  STL.64 [R1+0x5b8], R50 ;  /* 0x0005b83201007387 */ /* 0x0007e20000100a00 */
[C---:B--2---:R-:W-:Y:S08]  /*23320*/  HMMA.1688.F32.TF32 R52, R108.reuse, R18, R112 ;  /* 0x000000126c34723c */ /* 0x044ff00000081070 */
[C---:B---3--:R-:W-:Y:S01]  /*23330*/  HMMA.1688.F32.TF32 R48, R108.reuse, R14, R168 ;  /* 0x0000000e6c30723c */ /* 0x048fe200000810a8 */
[----:B------:R-:W-:Y:S04]  /*23340*/  STL.64 [R1+0x2a80], R98 ;  /* 0x002a806201007387 */ /* 0x000fe80000100a00 */
[----:B------:R-:W-:Y:S04]  /*23350*/  STL.64 [R1+0x2a78], R96 ;  /* 0x002a786001007387 */ /* 0x000fe80000100a00 */
[----:B------:R-:W-:Y:S04]  /*23360*/  STL.64 [R1+0x2a90], R102 ;  /* 0x002a906601007387 */ /* 0x000fe80000100a00 */
[----:B------:R-:W-:Y:S04]  /*23370*/  STL.64 [R1+0x2a88], R100 ;  /* 0x002a886401007387 */ /* 0x000fe80000100a00 */
[----:B------:R-:W-:Y:S04]  /*23380*/  STL.64 [R1+0x2aa0], R106 ;  /* 0x002aa06a01007387 */ /* 0x000fe80000100a00 */
[----:B------:R-:W-:Y:S04]  /*23390*/  STL.64 [R1+0x2a98], R104 ;  /* 0x002a986801007387 */ /* 0x000fe80000100a00 */
[----:B------:R-:W2:Y:S04]  /*233a0*/  LDL.LU R136, [R1+0x630] ;  /* 0x0006300001887983 */ /* 0x000ea80000300800 */
[----:B------:R3:W-:Y:S04]  /*233b0*/  STL.64 [R1+0x30], R52 ;  /* 0x0000303401007387 */ /* 0x0007e80000100a00 */
[----:B------:R4:W-:Y:S04]  /*233c0*/  STL.64 [R1+0x38], R54 ;  /* 0x0000383601007387 */ /* 0x0009e80000100a00 */
[----:B------:R1:W-:Y:S04]  /*233d0*/  STL.64 [R1+0x170], R48 ;  /* 0x0001703001007387 */ /* 0x0003e80000100a00 */
[----:B------:R1:W-:Y:S04]  /*233e0*/  STL.64 [R1+0x178], R50 ;  /* 0x0001783201007387 */ /* 0x0003e80000100a00 */
        /* <DEDUP_REMOVED lines=22> */
[----:B------:R-:W2:Y:S01]  /*23550*/  LDL.LU R203, [R1+0x106c] ;  /* 0x00106c0001cb7983 */ /* 0x000ea20000300800 */
[C---:B------:R-:W-:Y:S03]  /*23560*/  HMMA.1688.F32.TF32 R216, R108.reuse, R10, R116 ;  /* 0x0000000a6cd8723c */ /* 0x040fe60000081074 */
[----:B------:R-:W2:Y:S04]  /*23570*/  LDL.LU R208, [R1+0x1200] ;  /* 0x0012000001d07983 */ /* 0x000ea80000300800 */
[----:B------:R-:W2:Y:S04]  /*23580*/  LDL.LU R209, [R1+0x1204] ;  /* 0x0012040001d17983 */ /* 0x000ea80000300800 */
[----:B------:R-:W2:Y:S04]  /*23590*/  LDL.LU R210, [R1+0x1208] ;  /* 0x0012080001d27983 */ /* 0x000ea80000300800 */
[----:B------:R-:W2:Y:S01]  /*235a0*/  LDL.LU R211, [R1+0x120c] ;  /* 0x00120c0001d37983 */ /* 0x000ea20000300800 */
[----:B------:R-:W-:Y:S03]  /*235b0*/  HMMA.1688.F32.TF32 R212, R108, R6, R120 ;  /* 0x000000066cd4723c */ /* 0x000fe60000081078 */
        /* <DEDUP_REMOVED lines=24> */
[----:B---3--:R-:W3:Y:S04]  /*23740*/  LDL.LU R52, [R1+0x6d0] ;  /* 0x0006d00001347983 */ /* 0x008ee80000300800 */
[----:B------:R-:W3:Y:S04]  /*23750*/  LDL.LU R53, [R1+0x6d4] ;  /* 0x0006d40001357983 */ /* 0x000ee80000300800 */
[----:B----4-:R-:W3:Y:S04]  /*23760*/  LDL.LU R54, [R1+0x6d8] ;  /* 0x0006d80001367983 */ /* 0x010ee80000300800 */
[----:B------:R-:W3:Y:S04]  /*23770*/  LDL.LU R55, [R1+0x6dc] ;  /* 0x0006dc0001377983 */ /* 0x000ee80000300800 */
[----:B-1----:R-:W4:Y:S04]  /*23780*/  LDL.LU R48, [R1+0x690] ;  /* 0x0006900001307983 */ /* 0x002f280000300800 */
        /* <DEDUP_REMOVED lines=21> */
[----:B------:R-:W-:-:S03]  /*238e0*/  IMAD.MOV.U32 R130, RZ, RZ, R176 ;  /* 0x000000ffff827224 */ /* 0x000fc600078e00b0 */
[----:B------:R-:W4:Y:S01]  /*238f0*/  LDL.LU R134, [R1+0x788] ;  /* 0x0007880001867983 */ /* 0x000f220000300800 */
[----:B------:R-:W-:-:S03]  /*23900*/  IMAD.MOV.U32 R131, RZ, RZ, R177 ;  /* 0x000000ffff837224 */ /* 0x000fc600078e00b1 */
[----:B------:R-:W4:Y:S01]  /*23910*/  LDL.LU R135, [R1+0x78c] ;  /* 0x00078c0001877983 */ /* 0x000f220000300800 */
[----:B------:R-:W-:-:S03]  /*23920*/  IMAD.MOV.U32 R168, RZ, RZ, R178 ;  /* 0x000000ffffa87224 */ /* 0x000fc600078e00b2 */
[----:B------:R-:W4:Y:S01]  /*23930*/  LDL.LU R128, [R1+0x670] ;  /* 0x0006700001807983 */ /* 0x000f220000300800 */
[----:B------:R-:W-:-:S03]  /*23940*/  IMAD.MOV.U32 R169, RZ, RZ, R179 ;  /* 0x000000ffffa97224 */ /* 0x000fc600078e00b3 */
[----:B------:R-:W4:Y:S04]  /*23950*/  LDL.LU R129, [R1+0x674] ;  /* 0x0006740001817983 */ /* 0x000f280000300800 */
[----:B------:R-:W4:Y:S04]  /*23960*/  LDL.LU R176, [R1+0x2b4c] ;  /* 0x002b4c0001b07983 */ /* 0x000f280000300800 */
[----:B------:R-:W4:Y:S04]  /*23970*/  LDL.LU R177, [R1+0x2b48] ;  /* 0x002b480001b17983 */ /* 0x000f280000300800 */
[----:B------:R-:W4:Y:S04]  /*23980*/  LDL.LU R178, [R1+0x2b44] ;  /* 0x002b440001b27983 */ /* 0x000f280000300800 */
[----:B------:R-:W4:Y:S01]  /*23990*/  LDL.LU R179, [R1+0x2b40] ;  /* 0x002b400001b37983 */ /* 0x000f220000300800 */
[----:B------:R-:W-:-:S02]  /*239a0*/  IMAD.MOV.U32 R170, RZ, RZ, R243 ;  /* 0x000000ffffaa7224 */ /* 0x000fc400078e00f3 */
[----:B------:R-:W-:Y:S01]  /*239b0*/  IMAD.MOV.U32 R171, RZ, RZ, R242 ;  /* 0x000000ffffab7224 */ /* 0x000fe200078e00f2 */
[C---:B---3--:R-:W-:Y:S08]  /*239c0*/  HMMA.1688.F32.TF32 R56, R108.reuse, R26, R52 ;  /* 0x0000001a6c38723c */ /* 0x048ff00000081034 */
[C---:B--2---:R-:W-:Y:S08]  /*239d0*/  HMMA.1688.F32.TF32 R52, R108.reuse, R22, R184 ;  /* 0x000000166c34723c */ /* 0x044ff000000810b8 */
[C---:B----4-:R-:W-:Y:S07]  /*239e0*/  HMMA.1688.F32.TF32 R48, R108.reuse, R90, R48 ;  /* 0x0000005a6c30723c */ /* 0x050fee0000081030 */
        /* <DEDUP_REMOVED lines=16> */
[----:B--2---:R-:W-:Y:S01]  /*23af0*/  HMMA.1688.F32.TF32 R52, R108, R34, R120 ;  /* 0x000000226c34723c */ /* 0x004fe20000081078 */
[----:B------:R-:W-:-:S02]  /*23b00*/  IMAD.MOV.U32 R248, RZ, RZ, R175 ;  /* 0x000000fffff87224 */ /* 0x000fc400078e00af */
[----:B------:R-:W-:Y:S01]  /*23b10*/  LDS R120, [R3+0x4680] ;  /* 0x0046800003787984 */ /* 0x000fe20000000800 */
[----:B------:R-:W-:Y:S02]  /*23b20*/  IMAD.MOV.U32 R249, RZ, RZ, R174 ;  /* 0x000000fffff97224 */ /* 0x000fe400078e00ae */
[----:B------:R-:W-:Y:S01]  /*23b30*/  IMAD.MOV.U32 R250, RZ, RZ, R173 ;  /* 0x000000fffffa7224 */ /* 0x000fe200078e00ad */
[----:B------:R-:W-:Y:S01]  /*23b40*/  LDS R122, [R3+0x6680] ;  /* 0x00668000037a7984 */ /* 0x000fe20000000800 */
[----:B------:R-:W-:Y:S01]  /*23b50*/  IMAD.MOV.U32 R251, RZ, RZ, R172 ;  /* 0x000000fffffb7224 */ /* 0x000fe200078e00ac */
[----:B------:R-:W-:Y:S02]  /*23b60*/  HMMA.1688.F32.TF32 R204, R124, R6, R200 ;  /* 0x000000067ccc723c */ /* 0x000fe400000810c8 */
[----:B------:R-:W-:Y:S04]  /*23b70*/  LDS R121, [R240+0x4680] ;  /* 0x00468000f0797984 */ /* 0x000fe80000000800 */
[----:B------:R-:W2:Y:S02]  /*23b80*/  LDS R123, [R240+0x6680] ;  /* 0x00668000f07b7984 */ /* 0x000ea40000000800 */
[----:B-1----:R-:W-:Y:S02]  /*23b90*/  HMMA.1688.F32.TF32 R48, R108, R30, R176 ;  /* 0x0000001e6c30723c */ /* 0x002fe400000810b0 */
[----:B------:R-:W-:Y:S04]  /*23ba0*/  STL.64 [R1+0x820], R56 ;  /* 0x0008203801007387 */ /* 0x000fe80000100a00 */
[----:B------:R-:W-:Y:S04]  /*23bb0*/  STL.64 [R1+0x828], R58 ;  /* 0x0008283a01007387 */ /* 0x000fe80000100a00 */
[----:B------:R-:W-:Y:S04]  /*23bc0*/  STL.64 [R1+0x810], R52 ;  /* 0x0008103401007387 */ /* 0x000fe80000100a00 */
[----:B------:R-:W-:Y:S09]  /*23bd0*/  STL.64 [R1+0x818], R54 ;  /* 0x0008183601007387 */ /* 0x000ff20000100a00 */
[----:B------:R-:W-:Y:S04]  /*23be0*/  STL.64 [R1+0x800], R48 ;  /* 0x0008003001007387 */ /* 0x000fe80000100a00 */
[----:B------:R1:W-:Y:S02]  /*23bf0*/  STL.64 [R1+0x808], R50 ;  /* 0x0008083201007387 */ /* 0x0003e40000100a00 */
[C---:B-1----:R-:W-:Y:S08]  /*23c00*/  HMMA.1688.F32.TF32 R48, R124.reuse, R18, R148 ;  /* 0x000000127c30723c */ /* 0x042ff00000081094 */
        /* <DEDUP_REMOVED lines=15> */
[----:B------:R-:W-:Y:S05]  /*23d00*/  STL.64 [R1+0x318], R58 ;  /* 0x0003183a01007387 */ /* 0x000fea0000100a00 */
[----:B------:R-:W-:Y:S04]  /*23d10*/  STL.64 [R1+0x350], R52 ;  /* 0x0003503401007387 */ /* 0x000fe80000100a00 */
[----:B------:R1:W-:Y:S04]  /*23d20*/  STL.64 [R1+0x358], R54 ;  /* 0x0003583601007387 */ /* 0x0003e80000100a00 */
[----:B------:R3:W-:Y:S01]  /*23d30*/  STL.64 [R1+0x3c0], R48 ;  /* 0x0003c03001007387 */ /* 0x0007e20000100a00 */
[----:B------:R-:W-:Y:S01]  /*23d40*/  IMAD.MOV.U32 R243, RZ, RZ, R50 ;  /* 0x000000fffff37224 */ /* 0x000fe200078e0032 */
[----:B-1----:R-:W-:Y:S01]  /*23d50*/  HMMA.1688.F32.TF32 R52, R124, R42, R128 ;  /* 0x0000002a7c34723c */ /* 0x002fe20000081080 */
[----:B------:R-:W-:-:S07]  /*23d60*/  IMAD.MOV.U32 R242, RZ, RZ, R51 ;  /* 0x000000fffff27224 */ /* 0x000fce00078e0033 */
[C---:B---3--:R-:W-:Y:S01]  /*23d70*/  HMMA.1688.F32.TF32 R48, R124.reuse, R38, R168 ;  /* 0x000000267c30723c */ /* 0x048fe200000810a8 */
[----:B------:R-:W-:Y:S04]  /*23d80*/  STL [R1+0x292c], R242 ;  /* 0x00292cf201007387 */ /* 0x000fe80000100800 */
[----:B------:R-:W-:Y:S04]  /*23d90*/  STL [R1+0x2928], R243 ;  /* 0x002928f301007387 */ /* 0x000fe80000100800 */
[----:B------:R-:W3:Y:S06]  /*23da0*/  LDL.LU R164, [R1+0x13f0] ;  /* 0x0013f00001a47983 */ /* 0x000eec0000300800 */
[----:B------:R1:W-:Y:S04]  /*23db0*/  STL.64 [R1+0x740], R52 ;  /* 0x0007403401007387 */ /* 0x0003e80000100a00 */
[----:B------:R4:W-:Y:S04]  /*23dc0*/  STL.64 [R1+0x748], R54 ;  /* 0x0007483601007387 */ /* 0x0009e80000100a00 */
[----:B------:R-:W-:Y:S04]  /*23dd0*/  STL.64 [R1+0x730], R48 ;  /* 0x0007303001007387 */ /* 0x000fe80000100a00 */
[----:B------:R1:W-:Y:S04]  /*23de0*/  STL.64 [R1+0x738], R50 ;  /* 0x0007383201007387 */ /* 0x0003e80000100a00 */
[----:B------:R-:W3:Y:S04]  /*23df0*/  LDL.LU R165, [R1+0x13f4] ;  /* 0x0013f40001a57983 */ /* 0x000ee80000300800 */
[----:B------:R-:W3:Y:S04]  /*23e00*/  LDL.LU R166, [R1+0x13f8] ;  /* 0x0013f80001a67983 */ /* 0x000ee80000300800 */
[----:B------:R-:W3:Y:S04]  /*23e10*/  LDL.LU R167, [R1+0x13fc] ;  /* 0x0013fc0001a77983 */ /* 0x000ee80000300800 */
        /* <DEDUP_REMOVED lines=25> */
[----:B-1----:R-:W3:Y:S04]  /*23fb0*/  LDL.LU R52, [R1+0x900] ;  /* 0x0009000001347983 */ /* 0x002ee80000300800 */
[----:B------:R-:W3:Y:S04]  /*23fc0*/  LDL.LU R53, [R1+0x904] ;  /* 0x0009040001357983 */ /* 0x000ee80000300800 */
[----:B----4-:R-:W4:Y:S04]  /*23fd0*/  LDL.LU R54, [R1+0x908] ;  /* 0x0009080001367983 */ /* 0x010f280000300800 */
        /* <DEDUP_REMOVED lines=45> */
[----:B--2---:R-:W-:-:S02]  /*242b0*/  IMAD.MOV.U32 R51, RZ, RZ, R175 ;  /* 0x000000ffff337224 */ /* 0x004fc400078e00af */
[----:B---3--:R-:W-:Y:S02]  /*242c0*/  IMAD.MOV.U32 R50, RZ, RZ, R174 ;  /* 0x000000ffff327224 */ /* 0x008fe400078e00ae */
[----:B------:R-:W-:Y:S02]  /*242d0*/  IMAD.MOV.U32 R49, RZ, RZ, R173 ;  /* 0x000000ffff317224 */ /* 0x000fe400078e00ad */
[----:B------:R-:W-:Y:S02]  /*242e0*/  IMAD.MOV.U32 R48, RZ, RZ, R172 ;  /* 0x000000ffff307224 */ /* 0x000fe400078e00ac */
        /* <DEDUP_REMOVED lines=12> */
[----:B------:R-:W-:Y:S08]  /*243b0*/  HMMA.1688.F32.TF32 R48, R120, R42, R48 ;  /* 0x0000002a7830723c */ /* 0x000ff00000081030 */
[C---:B----4-:R-:W-:Y:S01]  /*243c0*/  HMMA.1688.F32.TF32 R68, R124.reuse, R34, R148 ;  /* 0x000000227c44723c */ /* 0x050fe20000081094 */
[----:B------:R-:W-:Y:S04]  /*243d0*/  LDS R148, [R3+0x4700] ;  /* 0x0047000003947984 */ /* 0x000fe80000000800 */
[----:B------:R-:W-:Y:S04]  /*243e0*/  LDS R150, [R3+0x6700] ;  /* 0x0067000003967984 */ /* 0x000fe80000000800 */
[----:B------:R-:W-:Y:S04]  /*243f0*/  LDS R149, [R240+0x4700] ;  /* 0x00470000f0957984 */ /* 0x000fe80000000800 */
[----:B------:R-:W2:Y:S10]  /*24400*/  LDS R151, [R240+0x6700] ;  /* 0x00670000f0977984 */ /* 0x000eb40000000800 */
[----:B------:R-:W-:Y:S04]  /*24410*/  STL.64 [R1+0x640], R68 ;  /* 0x0006404401007387 */ /* 0x000fe80000100a00 */
[----:B------:R-:W-:Y:S01]  /*24420*/  STL.64 [R1+0x648], R70 ;  /* 0x0006484601007387 */ /* 0x000fe20000100a00 */
[----:B--2---:R-:W-:Y:S11]  /*24430*/  HMMA.1688.F32.TF32 R64, R124, R30, R172 ;  /* 0x0000001e7c40723c */ /* 0x004ff600000810ac */
[----:B------:R-:W-:Y:S11]  /*24440*/  @!UPT UIADD3 URZ, URZ, URZ, URZ ;  /* 0x0000003f3f3ff290 */ /* 0x000ff6000fffe03f */
[----:B------:R-:W-:Y:S01]  /*24450*/  @!UPT UIADD3 URZ, URZ, URZ, URZ ;  /* 0x0000003f3f3ff290 */ /* 0x000fe2000fffe03f */
[----:B------:R-:W-:Y:S04]  /*24460*/  STL.64 [R1+0x630], R64 ;  /* 0x0006304001007387 */ /* 0x000fe80000100a00 */
[----:B------:R1:W-:Y:S02]  /*24470*/  STL.64 [R1+0x638], R66 ;  /* 0x0006384201007387 */ /* 0x0003e40000100a00 */
[C---:B-1----:R-:W-:Y:S08]  /*24480*/  HMMA.1688.F32.TF32 R64, R120.reuse, R18, R60 ;  /* 0x000000127840723c */ /* 0x042ff0000008103c */
[C---:B------:R-:W-:Y:S08]  /*24490*/  HMMA.1688.F32.TF32 R60, R120.reuse, R14, R56 ;  /* 0x0000000e783c723c */ /* 0x040ff00000081038 */
[C---:B------:R-:W-:Y:S07]  /*244a0*/  HMMA.1688.F32.TF32 R56, R120.reuse, R26, R188 ;  /* 0x0000001a7838723c */ /* 0x040fee00000810bc */
        /* <DEDUP_REMOVED lines=8> */
[C---:B-1----:R-:W-:Y:S08]  /*24530*/  HMMA.1688.F32.TF32 R56, R120.reuse, R86, R52 ;  /* 0x000000567838723c */ /* 0x042ff00000081034 */
        /* <DEDUP_REMOVED lines=13> */
[----:B-1----:R-:W-:Y:S01]  /*24610*/  HMMA.1688.F32.TF32 R48, R120, R30, R156 ;  /* 0x0000001e7830723c */ /* 0x002fe2000008109c */
[----:B------:R-:W-:-:S06]  /*24620*/  IMAD.MOV.U32 R184, RZ, RZ, R16 ;  /* 0x000000ffffb87224 */ /* 0x000fcc00078e0010 */
[----:B------:R-:W-:Y:S04]  /*24630*/  STL.64 [R1+0x770], R56 ;  /* 0x0007703801007387 */ /* 0x000fe80000100a00 */
[----:B------:R-:W-:Y:S04]  /*24640*/  STL.64 [R1+0x778], R58 ;  /* 0x0007783a01007387 */ /* 0x000fe80000100a00 */
[----:B------:R1:W-:Y:S01]  /*24650*/  STL.64 [R1+0x790], R52 ;  /* 0x0007903401007387 */ /* 0x0003e20000100a00 */
[----:B------:R-:W-:-:S03]  /*24660*/  IMAD.MOV.U32 R185, RZ, RZ, R17 ;  /* 0x000000ffffb97224 */ /* 0x000fc600078e0011 */
[----:B------:R2:W-:Y:S01]  /*24670*/  STL.64 [R1+0x798], R54 ;  /* 0x0007983601007387 */ /* 0x0005e20000100a00 */
[----:B------:R-:W-:-:S03]  /*24680*/  IMAD.MOV.U32 R186, RZ, RZ, R72 ;  /* 0x000000ffffba7224 */ /* 0x000fc600078e0048 */
[----:B------:R4:W-:Y:S01]  /*24690*/  STL.64 [R1+0x780], R48 ;  /* 0x0007803001007387 */ /* 0x0009e20000100a00 */
[----:B------:R-:W-:-:S03]  /*246a0*/  IMAD.MOV.U32 R187, RZ, RZ, R73 ;  /* 0x000000ffffbb7224 */ /* 0x000fc600078e0049 */
[----:B------:R2:W-:Y:S01]  /*246b0*/  STL.64 [R1+0x788], R50 ;  /* 0x0007883201007387 */ /* 0x0005e20000100a00 */
[----:B-1----:R-:W-:-:S03]  /*246c0*/  IMAD.MOV.U32 R52, RZ, RZ, R252 ;  /* 0x000000ffff347224 */ /* 0x002fc600078e00fc */
[----:B------:R-:W3:Y:S01]  /*246d0*/  LDL.LU R16, [R1+0x2b1c] ;  /* 0x002b1c0001107983 */ /* 0x000ee20000300800 */
[----:B------:R-:W-:-:S03]  /*246e0*/  IMAD.MOV.U32 R53, RZ, RZ, R241 ;  /* 0x000000ffff357224 */ /* 0x000fc600078e00f1 */
[----:B------:R-:W3:Y:S04]  /*246f0*/  LDL.LU R17, [R1+0x2b18] ;  /* 0x002b180001117983 */ /* 0x000ee80000300800 */
[----:B------:R-:W3:Y:S04]  /*24700*/  LDL.LU R72, [R1+0x2b14] ;  /* 0x002b140001487983 */ /* 0x000ee80000300800 */
[----:B------:R-:W3:Y:S04]  /*24710*/  LDL.LU R73, [R1+0x2b10] ;  /* 0x002b100001497983 */ /* 0x000ee80000300800 */
[----:B------:R-:W3:Y:S04]  /*24720*/  LDL.LU R252, [R1+0x2b0c] ;  /* 0x002b0c0001fc7983 */ /* 0x000ee80000300800 */
[----:B------:R-:W3:Y:S01]  /*24730*/  LDL.LU R241, [R1+0x2b08] ;  /* 0x002b080001f17983 */ /* 0x000ee20000300800 */
[----:B--2---:R-:W-:-:S02]  /*24740*/  IMAD.MOV.U32 R54, RZ, RZ, R44 ;  /* 0x000000ffff367224 */ /* 0x004fc400078e002c */
[----:B------:R-:W-:Y:S01]  /*24750*/  IMAD.MOV.U32 R55, RZ, RZ, R9 ;  /* 0x000000ffff377224 */ /* 0x000fe200078e0009 */
[----:B------:R-:W2:Y:S01]  /*24760*/  LDL.LU R44, [R1+0x2b04] ;  /* 0x002b0400012c7983 */ /* 0x000ea20000300800 */
[----:B------:R-:W-:Y:S02]  /*24770*/  IMAD.MOV.U32 R244, RZ, RZ, R8 ;  /* 0x000000fffff47224 */ /* 0x000fe400078e0008 */
[----:B------:R-:W-:Y:S01]  /*24780*/  IMAD.MOV.U32 R245, RZ, RZ, R45 ;  /* 0x000000fffff57224 */ /* 0x000fe200078e002d */
[----:B------:R-:W2:Y:S01]  /*24790*/  LDL.LU R9, [R1+0x2b00] ;  /* 0x002b000001097983 */ /* 0x000ea20000300800 */
[----:B------:R-:W-:-:S03]  /*247a0*/  IMAD.MOV.U32 R246, RZ, RZ, R161 ;  /* 0x000000fffff67224 */ /* 0x000fc600078e00a1 */
[----:B------:R-:W2:Y:S01]  /*247b0*/  LDL.LU R8, [R1+0x2afc] ;  /* 0x002afc0001087983 */ /* 0x000ea20000300800 */
[----:B------:R-:W-:-:S03]  /*247c0*/  IMAD.MOV.U32 R247, RZ, RZ, R160 ;  /* 0x000000fffff77224 */ /* 0x000fc600078e00a0 */
        /* <DEDUP_REMOVED lines=26> */
[----:B------:R-:W2:Y:S01]  /*24970*/  LDL.LU R178, [R1+0x1398] ;  /* 0x0013980001b27983 */ /* 0x000ea20000300800 */
[C---:B------:R-:W-:Y:S03]  /*24980*/  HMMA.1688.F32.TF32 R116, R124.reuse, R162, R116 ;  /* 0x000000a27c74723c */ /* 0x040fe60000081074 */
[----:B------:R-:W2:Y:S04]  /*24990*/  LDL.LU R179, [R1+0x139c] ;  /* 0x00139c0001b37983 */ /* 0x000ea80000300800 */
[----:B----4-:R-:W4:Y:S01]  /*249a0*/  LDL.LU R48, [R1+0x1500] ;  /* 0x0015000001307983 */ /* 0x010f220000300800 */
[----:B------:R-:W-:Y:S03]  /*249b0*/  HMMA.1688.F32.TF32 R208, R124, R10, R208 ;  /* 0x0000000a7cd0723c */ /* 0x000fe600000810d0 */
[----:B------:R-:W4:Y:S04]  /*249c0*/  LDL.LU R49, [R1+0x1504] ;  /* 0x0015040001317983 */ /* 0x000f280000300800 */
[----:B------:R-:W4:Y:S01]  /*249d0*/  LDL.LU R50, [R1+0x1508] ;  /* 0x0015080001327983 */ /* 0x000f220000300800 */
[C---:B------:R-:W-:Y:S03]  /*249e0*/  HMMA.1688.F32.TF32 R124, R120.reuse, R46, R144 ;  /* 0x0000002e787c723c */ /* 0x040fe60000081090 */
[----:B------:R-:W4:Y:S04]  /*249f0*/  LDL.LU R51, [R1+0x150c] ;  /* 0x00150c0001337983 */ /* 0x000f280000300800 */
[----:B------:R-:W-:Y:S01]  /*24a00*/  LDS R144, [R3+0x4780] ;  /* 0x0047800003907984 */ /* 0x000fe20000000800 */
[C---:B------:R-:W-:Y:S03]  /*24a10*/  HMMA.1688.F32.TF32 R128, R120.reuse, R74, R128 ;  /* 0x0000004a7880723c */ /* 0x040fe60000081080 */
[----:B------:R-:W-:Y:S04]  /*24a20*/  LDS R146, [R3+0x6780] ;  /* 0x0067800003927984 */ /* 0x000fe80000000800 */
[----:B------:R-:W-:Y:S01]  /*24a30*/  LDS R145, [R240+0x4780] ;  /* 0x00478000f0917984 */ /* 0x000fe20000000800 */
[C---:B------:R-:W-:Y:S03]  /*24a40*/  HMMA.1688.F32.TF32 R132, R120.reuse, R162, R132 ;  /* 0x000000a27884723c */ /* 0x040fe60000081084 */
[----:B------:R-:W1:Y:S05]  /*24a50*/  LDS R147, [R240+0x6780] ;  /* 0x00678000f0937984 */ /* 0x000e6a0000000800 */
[C---:B------:R-:W-:Y:S08]  /*24a60*/  HMMA.1688.F32.TF32 R200, R120.reuse, R10, R200 ;  /* 0x0000000a78c8723c */ /* 0x040ff000000810c8 */
[----:B------:R-:W-:Y:S08]  /*24a70*/  HMMA.1688.F32.TF32 R196, R120, R6, R196 ;  /* 0x0000000678c4723c */ /* 0x000ff000000810c4 */
[----:B------:R-:W-:Y:S07]  /*24a80*/  HMMA.1688.F32.TF32 R120, R148, R46, R152 ;  /* 0x0000002e9478723c */ /* 0x000fee0000081098 */
[----:B---3--:R-:W-:-:S02]  /*24a90*/  IMAD.MOV.U32 R153, RZ, RZ, R252 ;  /* 0x000000ffff997224 */ /* 0x008fc400078e00fc */
[----:B------:R-:W-:Y:S02]  /*24aa0*/  IMAD.MOV.U32 R152, RZ, RZ, R241 ;  /* 0x000000ffff987224 */ /* 0x000fe400078e00f1 */
[----:B------:R-:W3:Y:S04]  /*24ab0*/  LDL.LU R241, [R1+0x2aec] ;  /* 0x002aec0001f17983 */ /* 0x000ee80000300800 */
[----:B------:R-:W4:Y:S04]  /*24ac0*/  LDL.LU R252, [R1+0x2ae8] ;  /* 0x002ae80001fc7983 */ /* 0x000f280000300800 */
[----:B------:R-:W4:Y:S04]  /*24ad0*/  LDL.LU R154, [R1+0x9e8] ;  /* 0x0009e800019a7983 */ /* 0x000f280000300800 */
[----:B------:R-:W4:Y:S01]  /*24ae0*/  LDL.LU R155, [R1+0x9ec] ;  /* 0x0009ec00019b7983 */ /* 0x000f220000300800 */
[----:B--2---:R-:W-:-:S02]  /*24af0*/  IMAD.MOV.U32 R229, RZ, RZ, R161 ;  /* 0x000000ffffe57224 */ /* 0x004fc400078e00a1 */
[----:B------:R-:W-:Y:S02]  /*24b00*/  IMAD.MOV.U32 R228, RZ, RZ, R160 ;  /* 0x000000ffffe47224 */ /* 0x000fe400078e00a0 */
[----:B------:R-:W2:Y:S04]  /*24b10*/  LDL.LU R160, [R1+0x2ae4] ;  /* 0x002ae40001a07983 */ /* 0x000ea80000300800 */
[----:B------:R-:W2:Y:S01]  /*24b20*/  LDL.LU R161, [R1+0x2ae0] ;  /* 0x002ae00001a17983 */ /* 0x000ea20000300800 */
[----:B---3--:R-:W-:-:S03]  /*24b30*/  IMAD.MOV.U32 R230, RZ, RZ, R241 ;  /* 0x000000ffffe67224 */ /* 0x008fc600078e00f1 */
[----:B------:R-:W3:Y:S01]  /*24b40*/  LDL.LU R241, [R1+0x2adc] ;  /* 0x002adc0001f17983 */ /* 0x000ee20000300800 */
[----:B----4-:R-:W-:-:S03]  /*24b50*/  IMAD.MOV.U32 R231, RZ, RZ, R252 ;  /* 0x000000ffffe77224 */ /* 0x010fc600078e00fc */
[----:B------:R-:W4:Y:S04]  /*24b60*/  LDL.LU R252, [R1+0x2ad8] ;  /* 0x002ad80001fc7983 */ /* 0x000f280000300800 */
[----:B------:R-:W4:Y:S04]  /*24b70*/  LDL.LU R68, [R1+0x9d0] ;  /* 0x0009d00001447983 */ /* 0x000f280000300800 */
[----:B------:R-:W4:Y:S04]  /*24b80*/  LDL.LU R69, [R1+0x9d4] ;  /* 0x0009d40001457983 */ /* 0x000f280000300800 */
[----:B------:R-:W4:Y:S04]  /*24b90*/  LDL.LU R70, [R1+0x9d8] ;  /* 0x0009d80001467983 */ /* 0x000f280000300800 */
[----:B------:R-:W4:Y:S01]  /*24ba0*/  LDL.LU R71, [R1+0x9dc] ;  /* 0x0009dc0001477983 */ /* 0x000f220000300800 */
[----:B--2---:R-:W-:-:S02]  /*24bb0*/  IMAD.MOV.U32 R79, RZ, RZ, R160 ;  /* 0x000000ffff4f7224 */ /* 0x004fc400078e00a0 */
[----:B------:R-:W-:Y:S02]  /*24bc0*/  IMAD.MOV.U32 R78, RZ, RZ, R161 ;  /* 0x000000ffff4e7224 */ /* 0x000fe400078e00a1 */
[----:B---3--:R-:W-:Y:S02]  /*24bd0*/  IMAD.MOV.U32 R76, RZ, RZ, R241 ;  /* 0x000000ffff4c7224 */ /* 0x008fe400078e00f1 */
[----:B------:R-:W2:Y:S01]  /*24be0*/  LDL.LU R241, [R1+0x2ad4] ;  /* 0x002ad40001f17983 */ /* 0x000ea20000300800 */
[----:B----4-:R-:W-:-:S03]  /*24bf0*/  IMAD.MOV.U32 R77, RZ, RZ, R252 ;  /* 0x000000ffff4d7224 */ /* 0x010fc600078e00fc */
[----:B------:R-:W3:Y:S04]  /*24c00*/  LDL.LU R252, [R1+0x2ad0] ;  /* 0x002ad00001fc7983 */ /* 0x000ee80000300800 */
        /* <DEDUP_REMOVED lines=22> */
[----:B------:R-:W-:-:S03]  /*24d70*/  IMAD.MOV.U32 R156, RZ, RZ, R45 ;  /* 0x000000ffff9c7224 */ /* 0x000fc600078e002d */
[----:B------:R-:W2:Y:S01]  /*24d80*/  LDL.LU R92, [R1+0xba0] ;  /* 0x000ba000015c7983 */ /* 0x000ea20000300800 */
[----:B---3--:R-:W-:Y:S02]  /*24d90*/  IMAD.MOV.U32 R95, RZ, RZ, R252 ;  /* 0x000000ffff5f7224 */ /* 0x008fe400078e00fc */
[----:B----4-:R-:W-:Y:S02]  /*24da0*/  IMAD.MOV.U32 R94, RZ, RZ, R161 ;  /* 0x000000ffff5e7224 */ /* 0x010fe400078e00a1 */
[----:B--2---:R-:W-:Y:S02]  /*24db0*/  IMAD.MOV.U32 R93, RZ, RZ, R160 ;  /* 0x000000ffff5d7224 */ /* 0x004fe400078e00a0 */
[----:B------:R-:W2:Y:S04]  /*24dc0*/  LDL.LU R160, [R1+0x2ac4] ;  /* 0x002ac40001a07983 */ /* 0x000ea80000300800 */
[----:B------:R-:W3:Y:S04]  /*24dd0*/  LDL.LU R161, [R1+0x2ac0] ;  /* 0x002ac00001a17983 */ /* 0x000ee80000300800 */
[----:B------:R-:W4:Y:S04]  /*24de0*/  LDL.LU R252, [R1+0x2abc] ;  /* 0x002abc0001fc7983 */ /* 0x000f280000300800 */
[----:B------:R-:W2:Y:S01]  /*24df0*/  LDL.LU R45, [R1+0x2ab8] ;  /* 0x002ab800012d7983 */ /* 0x000ea20000300800 */
[----:B------:R-:W-:-:S02]  /*24e00*/  IMAD.MOV.U32 R157, RZ, RZ, R8 ;  /* 0x000000ffff9d7224 */ /* 0x000fc400078e0008 */
[----:B------:R-:W-:Y:S01]  /*24e10*/  IMAD.MOV.U32 R158, RZ, RZ, R9 ;  /* 0x000000ffff9e7224 */ /* 0x000fe200078e0009 */
[----:B------:R-:W3:Y:S01]  /*24e20*/  LDL.LU R8, [R1+0x2ab4] ;  /* 0x002ab40001087983 */ /* 0x000ee20000300800 */
[----:B------:R-:W-:Y:S01]  /*24e30*/  IMAD.MOV.U32 R159, RZ, RZ, R44 ;  /* 0x000000ffff9f7224 */ /* 0x000fe200078e002c */
[C---:B------:R-:W-:Y:S02]  /*24e40*/  HMMA.1688.F32.TF32 R192, R148.reuse, R10, R164 ;  /* 0x0000000a94c0723c */ /* 0x040fe400000810a4 */
[----:B------:R-:W3:Y:S04]  /*24e50*/  LDL.LU R9, [R1+0x2ab0] ;  /* 0x002ab00001097983 */ /* 0x000ee80000300800 */
[----:B------:R-:W3:Y:S04]  /*24e60*/  LDL.LU R44, [R1+0x2aac] ;  /* 0x002aac00012c7983 */ /* 0x000ee80000300800 */
[----:B------:R-:W3:Y:S01]  /*24e70*/  LDL.LU R164, [R1+0x1520] ;  /* 0x0015200001a47983 */ /* 0x000ee20000300800 */
[C---:B------:R-:W-:Y:S03]  /*24e80*/  HMMA.1688.F32.TF32 R188, R148.reuse, R6, R168 ;  /* 0x0000000694bc723c */ /* 0x040fe600000810a8 */
[----:B------:R-:W3:Y:S04]  /*24e90*/  LDL.LU R165, [R1+0x1524] ;  /* 0x0015240001a57983 */ /* 0x000ee80000300800 */
[----:B------:R-:W3:Y:S04]  /*24ea0*/  LDL.LU R166, [R1+0x1528] ;  /* 0x0015280001a67983 */ /* 0x000ee80000300800 */
[----:B------:R-:W3:Y:S04]  /*24eb0*/  LDL.LU R167, [R1+0x152c] ;  /* 0x00152c0001a77983 */ /* 0x000ee80000300800 */
[----:B------:R-:W3:Y:S04]  /*24ec0*/  LDL.LU R168, [R1+0x14e0] ;  /* 0x0014e00001a87983 */ /* 0x000ee80000300800 */
[----:B------:R-:W3:Y:S04]  /*24ed0*/  LDL.LU R169, [R1+0x14e4] ;  /* 0x0014e40001a97983 */ /* 0x000ee80000300800 */
[----:B------:R-:W3:Y:S04]  /*24ee0*/  LDL.LU R170, [R1+0x14e8] ;  /* 0x0014e80001aa7983 */ /* 0x000ee80000300800 */
[----:B------:R-:W3:Y:S01]  /*24ef0*/  LDL.LU R171, [R1+0x14ec] ;  /* 0x0014ec0001ab7983 */ /* 0x000ee20000300800 */
[C---:B------:R-:W-:Y:S08]  /*24f00*/  HMMA.1688.F32.TF32 R100, R148.reuse, R14, R100 ;  /* 0x0000000e9464723c */ /* 0x040ff00000081064 */
[----:B------:R-:W-:Y:S01]  /*24f10*/  HMMA.1688.F32.TF32 R104, R148, R18, R104 ;  /* 0x000000129468723c */ /* 0x000fe20000081068 */
[----:B--2---:R-:W-:-:S02]  /*24f20*/  IMAD.MOV.U32 R60, RZ, RZ, R45 ;  /* 0x000000ffff3c7224 */ /* 0x004fc400078e002d */
[----:B------:R-:W2:Y:S05]  /*24f30*/  LDL.LU R45, [R1+0x2aa8] ;  /* 0x002aa800012d7983 */ /* 0x000eaa0000300800 */
[C---:B------:R-:W-:Y:S08]  /*24f40*/  HMMA.1688.F32.TF32 R96, R148.reuse, R26, R96 ;  /* 0x0000001a9460723c */ /* 0x040ff00000081060 */
[C---:B------:R-:W-:Y:S07]  /*24f50*/  HMMA.1688.F32.TF32 R220, R148.reuse, R22, R220 ;  /* 0x0000001694dc723c */ /* 0x040fee00000810dc */
[----:B------:R-:W-:Y:S01]  /*24f60*/  STL.64 [R1], R104 ;  /* 0x0000006801007387 */ /* 0x000fe20000100a00 */
[C---:B------:R-:W-:Y:S03]  /*24f70*/  HMMA.1688.F32.TF32 R224, R148.reuse, R90, R224 ;  /* 0x0000005a94e0723c */ /* 0x040fe600000810e0 */
[----:B------:R1:W-:Y:S05]  /*24f80*/  STL.64 [R1+0x8], R106 ;  /* 0x0000086a01007387 */ /* 0x0003ea0000100a00 */
[C---:B------:R-:W-:Y:S01]  /*24f90*/  HMMA.1688.F32.TF32 R92, R148.reuse, R86, R92 ;  /* 0x00000056945c723c */ /* 0x040fe2000008105c */
[----:B----4-:R-:W-:Y:S01]  /*24fa0*/  IMAD.MOV.U32 R61, RZ, RZ, R252 ;  /* 0x000000ffff3d7224 */ /* 0x010fe200078e00fc */
[----:B-1----:R-:W2:Y:S06]  /*24fb0*/  LDL.LU.64 R106, [R1+0x2aa0] ;  /* 0x002aa000016a7983 */ /* 0x002eac0000300a00 */
[----:B------:R-:W-:Y:S01]  /*24fc0*/  HMMA.1688.F32.TF32 R76, R148, R82, R76 ;  /* 0x00000052944c723c */ /* 0x000fe2000008104c */
[----:B------:R-:W2:Y:S01]  /*24fd0*/  LDL.LU.64 R104, [R1+0x2a98] ;  /* 0x002a980001687983 */ /* 0x000ea20000300a00 */
[----:B------:R-:W-:-:S03]  /*24fe0*/  IMAD.MOV.U32 R252, RZ, RZ, R103 ;  /* 0x000000fffffc7224 */ /* 0x000fc600078e0067 */
[----:B------:R-:W-:Y:S03]  /*24ff0*/  STL.64 [R1+0xb0], R100 ;  /* 0x0000b06401007387 */ /* 0x000fe60000100a00 */
[C---:B------:R-:W-:Y:S01]  /*25000*/  HMMA.1688.F32.TF32 R68, R148.reuse, R42, R68 ;  /* 0x0000002a9444723c */ /* 0x040fe20000081044 */
[----:B------:R1:W-:Y:S07]  /*25010*/  STL [R1+0xb8], R102 ;  /* 0x0000b86601007387 */ /* 0x0003ee0000100800 */
[C---:B------:R-:W-:Y:S01]  /*25020*/  HMMA.1688.F32.TF32 R228, R148.reuse, R38, R228 ;  /* 0x0000002694e4723c */ /* 0x040fe200000810e4 */
[----:B-1----:R-:W2:Y:S04]  /*25030*/  LDL.LU.64 R102, [R1+0x2a90] ;  /* 0x002a900001667983 */ /* 0x002ea80000300a00 */
[----:B------:R-:W2:Y:S04]  /*25040*/  LDL.LU.64 R100, [R1+0x2a88] ;  /* 0x002a880001647983 */ /* 0x000ea80000300a00 */
[----:B------:R-:W-:Y:S04]  /*25050*/  STL.64 [R1+0x1b0], R96 ;  /* 0x0001b06001007387 */ /* 0x000fe80000100a00 */
[----:B------:R1:W-:Y:S01]  /*25060*/  STL.64 [R1+0x1b8], R98 ;  /* 0x0001b86201007387 */ /* 0x0003e20000100a00 */
[C---:B------:R-:W-:Y:S03]  /*25070*/  HMMA.1688.F32.TF32 R156, R148.reuse, R34, R156 ;  /* 0x00000022949c723c */ /* 0x040fe6000008109c */
[----:B-1----:R-:W2:Y:S04]  /*25080*/  LDL.LU.64 R98, [R1+0x2a80] ;  /* 0x002a800001627983 */ /* 0x002ea80000300a00 */
[----:B------:R-:W2:Y:S04]  /*25090*/  LDL.LU.64 R96, [R1+0x2a78] ;  /* 0x002a780001607983 */ /* 0x000ea80000300a00 */
[----:B------:R-:W-:Y:S04]  /*250a0*/  STL.64 [R1+0x240], R220 ;  /* 0x000240dc01007387 */ /* 0x000fe80000100a00 */
[----:B------:R1:W-:Y:S01]  /*250b0*/  STL.64 [R1+0x248], R222 ;  /* 0x000248de01007387 */ /* 0x0003e20000100a00 */
[C---:B------:R-:W-:Y:S03]  /*250c0*/  HMMA.1688.F32.TF32 R140, R148.reuse, R74, R140 ;  /* 0x0000004a948c723c */ /* 0x040fe6000008108c */
[----:B-1----:R-:W2:Y:S05]  /*250d0*/  LDL.LU.64 R222, [R1+0x2a70] ;  /* 0x002a700001de7983 */ /* 0x002eaa0000300a00 */
[C---:B------:R-:W-:Y:S01]  /*250e0*/  HMMA.1688.F32.TF32 R136, R148.reuse, R162, R136 ;  /* 0x000000a29488723c */ /* 0x040fe20000081088 */
[----:B------:R-:W2:Y:S04]  /*250f0*/  LDL.LU.64 R220, [R1+0x2a68] ;  /* 0x002a680001dc7983 */ /* 0x000ea80000300a00 */
[----:B------:R-:W-:Y:S03]  /*25100*/  STL.64 [R1+0x2f0], R224 ;  /* 0x0002f0e001007387 */ /* 0x000fe60000100a00 */
[----:B------:R-:W-:Y:S01]  /*25110*/  HMMA.1688.F32.TF32 R148, R148, R30, R152 ;  /* 0x0000001e9494723c */ /* 0x000fe20000081098 */
        /* <DEDUP_REMOVED lines=20> */
[----:B------:R1:W-:Y:S01]  /*25260*/  STL.64 [R1+0x7d8], R158 ;  /* 0x0007d89e01007387 */ /* 0x0003e20000100a00 */
[----:B---3--:R-:W-:-:S03]  /*25270*/  IMAD.MOV.U32 R62, RZ, RZ, R161 ;  /* 0x000000ffff3e7224 */ /* 0x008fc600078e00a1 */
[----:B-1----:R-:W3:Y:S04]  /*25280*/  LDL.LU.64 R158, [R1+0x2a10] ;  /* 0x002a1000019e7983 */ /* 0x002ee80000300a00 */
[----:B------:R-:W3:Y:S04]  /*25290*/  LDL.LU.64 R156, [R1+0x2a08] ;  /* 0x002a0800019c7983 */ /* 0x000ee80000300a00 */
[----:B------:R-:W3:Y:S04]  /*252a0*/  LDL.LU.64 R154, [R1+0x2a00] ;  /* 0x002a0000019a7983 */ /* 0x000ee80000300a00 */
[----:B------:R-:W3:Y:S04]  /*252b0*/  LDL.LU.64 R152, [R1+0x29f8] ;  /* 0x0029f80001987983 */ /* 0x000ee80000300a00 */
[----:B------:R1:W-:Y:S04]  /*252c0*/  STL.64 [R1+0x7c0], R148 ;  /* 0x0007c09401007387 */ /* 0x0003e80000100a00 */
[----:B------:R1:W-:Y:S01]  /*252d0*/  STL.64 [R1+0x7c8], R150 ;  /* 0x0007c89601007387 */ /* 0x0003e20000100a00 */
[----:B------:R-:W-:-:S02]  /*252e0*/  IMAD.MOV.U32 R63, RZ, RZ, R160 ;  /* 0x000000ffff3f7224 */ /* 0x000fc400078e00a0 */
[----:B-1----:R-:W-:Y:S02]  /*252f0*/  IMAD.MOV.U32 R149, RZ, RZ, R44 ;  /* 0x000000ffff957224 */ /* 0x002fe400078e002c */
[----:B------:R-:W-:Y:S02]  /*25300*/  IMAD.MOV.U32 R150, RZ, RZ, R9 ;  /* 0x000000ffff967224 */ /* 0x000fe400078e0009 */
[----:B------:R-:W-:Y:S01]  /*25310*/  IMAD.MOV.U32 R151, RZ, RZ, R8 ;  /* 0x000000ffff977224 */ /* 0x000fe200078e0008 */
[C---:B------:R-:W-:Y:S08]  /*25320*/  HMMA.1688.F32.TF32 R64, R144.reuse, R22, R64 ;  /* 0x000000169040723c */ /* 0x040ff00000081040 */
[----:B------:R-:W-:Y:S01]  /*25330*/  HMMA.1688.F32.TF32 R60, R144, R90, R60 ;  /* 0x0000005a903c723c */ /* 0x000fe2000008103c */
[----:B------:R-:W-:Y:S01]  /*25340*/  IMAD.MOV.U32 R236, RZ, RZ, R73 ;  /* 0x000000ffffec7224 */ /* 0x000fe200078e0049 */
[----:B------:R-:W-:Y:S01]  /*25350*/  LDS R90, [R3+0xa700] ;  /* 0x00a70000035a7984 */ /* 0x000fe20000000800 */
[----:B------:R-:W-:-:S02]  /*25360*/  IMAD.MOV.U32 R237, RZ, RZ, R72 ;  /* 0x000000ffffed7224 */ /* 0x000fc400078e0048 */
[----:B------:R-:W-:Y:S01]  /*25370*/  IMAD.MOV.U32 R238, RZ, RZ, R17 ;  /* 0x000000ffffee7224 */ /* 0x000fe200078e0011 */
[----:B------:R-:W-:Y:S01]  /*25380*/  LDS R91, [R240+0xa700] ;  /* 0x00a70000f05b7984 */ /* 0x000fe20000000800 */
[----:B--2---:R-:W-:Y:S01]  /*25390*/  IMAD.MOV.U32 R148, RZ, RZ, R45 ;  /* 0x000000ffff947224 */ /* 0x004fe200078e002d */
[C---:B------:R-:W-:Y:S01]  /*253a0*/  HMMA.1688.F32.TF32 R56, R144.reuse, R86, R56 ;  /* 0x000000569038723c */ /* 0x040fe20000081038 */
[----:B------:R-:W-:Y:S01]  /*253b0*/  IMAD.MOV.U32 R239, RZ, RZ, R16 ;  /* 0x000000ffffef7224 */ /* 0x000fe200078e0010 */
[----:B------:R-:W-:Y:S01]  /*253c0*/  LDS R86, [R3+0xa780] ;  /* 0x00a7800003567984 */ /* 0x000fe20000000800 */
[----:B------:R-:W-:Y:S02]  /*253d0*/  IMAD.MOV.U32 R248, RZ, RZ, R13 ;  /* 0x000000fffff87224 */ /* 0x000fe400078e000d */
[----:B------:R-:W-:Y:S01]  /*253e0*/  IMAD.MOV.U32 R249, RZ, RZ, R12 ;  /* 0x000000fffff97224 */ /* 0x000fe200078e000c */
[----:B------:R-:W-:Y:S02]  /*253f0*/  LDS R87, [R240+0xa780] ;  /* 0x00a78000f0577984 */ /* 0x000fe40000000800 */
[C---:B------:R-:W-:Y:S08]  /*25400*/  HMMA.1688.F32.TF32 R8, R144.reuse, R10, R148 ;  /* 0x0000000a9008723c */ /* 0x040ff00000081094 */
[C---:B------:R-:W-:Y:S08]  /*25410*/  HMMA.1688.F32.TF32 R148, R144.reuse, R26, R232 ;  /* 0x0000001a9094723c */ /* 0x040ff000000810e8 */
[C---:B------:R-:W-:Y:S01]  /*25420*/  HMMA.1688.F32.TF32 R44, R144.reuse, R46, R164 ;  /* 0x0000002e902c723c */ /* 0x040fe200000810a4 */
[----:B------:R-:W2:Y:S07]  /*25430*/  LDL.LU.64 R164, [R1+0x29f0] ;  /* 0x0029f00001a47983 */ /* 0x000eae0000300a00 */
[C---:B------:R-:W-:Y:S01]  /*25440*/  HMMA.1688.F32.TF32 R72, R144.reuse, R74, R48 ;  /* 0x0000004a9048723c */ /* 0x040fe20000081030 */
[----:B------:R-:W2:Y:S07]  /*25450*/  LDL R48, [R1+0x1d6c] ;  /* 0x001d6c0001307983 */ /* 0x000eae0000100800 */
[----:B------:R-:W-:Y:S01]  /*25460*/  HMMA.1688.F32.TF32 R160, R144, R162, R168 ;  /* 0x000000a290a0723c */ /* 0x000fe200000810a8 */
[----:B------:R-:W2:Y:S04]  /*25470*/  LDL.LU.64 R170, [R1+0x29e8] ;  /* 0x0029e80001aa7983 */ /* 0x000ea80000300a00 */
[----:B------:R-:W2:Y:S04]  /*25480*/  LDL.LU.64 R168, [R1+0x29e0] ;  /* 0x0029e00001a87983 */ /* 0x000ea80000300a00 */
[----:B------:R-:W-:Y:S04]  /*25490*/  STL.64 [R1+0xa0], R148 ;  /* 0x0000a09401007387 */ /* 0x000fe80000100a00 */
[----:B------:R-:W-:Y:S04]  /*254a0*/  STL.64 [R1+0xa8], R150 ;  /* 0x0000a89601007387 */ /* 0x000fe80000100a00 */
[----:B------:R-:W-:Y:S01]  /*254b0*/  STL.64 [R1+0x1a0], R64 ;  /* 0x0001a04001007387 */ /* 0x000fe20000100a00 */
[----:B------:R-:W-:-:S03]  /*254c0*/  IMAD.MOV.U32 R242, RZ, RZ, R58 ;  /* 0x000000fffff27224 */ /* 0x000fc600078e003a */
[----:B------:R-:W-:Y:S01]  /*254d0*/  STL.64 [R1+0x1a8], R66 ;  /* 0x0001a84201007387 */ /* 0x000fe20000100a00 */
[----:B------:R-:W-:-:S03]  /*254e0*/  IMAD.MOV.U32 R243, RZ, RZ, R59 ;  /* 0x000000fffff37224 */ /* 0x000fc600078e003b */
[----:B------:R-:W-:Y:S04]  /*254f0*/  STL.64 [R1+0x210], R60 ;  /* 0x0002103c01007387 */ /* 0x000fe80000100a00 */
[----:B------:R-:W-:Y:S04]  /*25500*/  STL.64 [R1+0x218], R62 ;  /* 0x0002183e01007387 */ /* 0x000fe80000100a00 */
[----:B------:R1:W-:Y:S01]  /*25510*/  STL.64 [R1+0x260], R56 ;  /* 0x0002603801007387 */ /* 0x0003e20000100a00 */
[----:B------:R-:W-:Y:S02]  /*25520*/  IMAD.MOV.U32 R250, RZ, RZ, R5 ;  /* 0x000000fffffa7224 */ /* 0x000fe400078e0005 */
[----:B------:R-:W-:Y:S01]  /*25530*/  IMAD.MOV.U32 R251, RZ, RZ, R4 ;  /* 0x000000fffffb7224 */ /* 0x000fe200078e0004 */
[C---:B------:R-:W-:Y:S01]  /*25540*/  HMMA.1688.F32.TF32 R12, R144.reuse, R14, R180 ;  /* 0x0000000e900c723c */ /* 0x040fe200000810b4 */
[----:B------:R-:W-:Y:S04]  /*25550*/  LDS R180, [R3+0x8200] ;  /* 0x0082000003b47984 */ /* 0x000fe80000000800 */
[----:B------:R-:W-:Y:S03]  /*25560*/  LDS R182, [R3+0xa200] ;  /* 0x00a2000003b67984 */ /* 0x000fe60000000800 */
[C---:B-1----:R-:W-:Y:S01]  /*25570*/  HMMA.1688.F32.TF32 R56, R144.reuse, R82, R236 ;  /* 0x000000529038723c */ /* 0x042fe200000810ec */
[----:B------:R-:W-:Y:S04]  /*25580*/  LDS R82, [R3+0xa100] ;  /* 0x00a1000003527984 */ /* 0x000fe80000000800 */
[----:B------:R-:W-:Y:S03]  /*25590*/  LDS R83, [R240+0xa100] ;  /* 0x00a10000f0537984 */ /* 0x000fe60000000800 */
[C---:B------:R-:W-:Y:S01]  /*255a0*/  HMMA.1688.F32.TF32 R64, R144.reuse, R42, R244 ;  /* 0x0000002a9040723c */ /* 0x040fe200000810f4 */
[----:B------:R-:W-:Y:S04]  /*255b0*/  LDS R42, [R3+0xa080] ;  /* 0x00a08000032a7984 */ /* 0x000fe80000000800 */
[----:B------:R-:W-:Y:S03]  /*255c0*/  LDS R43, [R240+0xa080] ;  /* 0x00a08000f02b7984 */ /* 0x000fe60000000800 */
[C---:B------:R-:W-:Y:S01]  /*255d0*/  HMMA.1688.F32.TF32 R60, R144.reuse, R38, R52 ;  /* 0x00000026903c723c */ /* 0x040fe20000081034 */
[----:B------:R-:W-:Y:S04]  /*255e0*/  LDS R38, [R3+0xa000] ;  /* 0x00a0000003267984 */ /* 0x000fe80000000800 */
[----:B------:R-:W-:Y:S04]  /*255f0*/  LDS R39, [R240+0xa000] ;  /* 0x00a00000f0277984 */ /* 0x000fe80000000800 */
[----:B------:R-:W-:Y:S01]  /*25600*/  STL.64 [R1+0x2e0], R56 ;  /* 0x0002e03801007387 */ /* 0x000fe20000100a00 */
[C---:B------:R-:W-:Y:S03]  /*25610*/  HMMA.1688.F32.TF32 R52, R144.reuse, R30, R248 ;  /* 0x0000001e9034723c */ /* 0x040fe600000810f8 */
[----:B------:R1:W-:Y:S04]  /*25620*/  STL.64 [R1+0x2e8], R58 ;  /* 0x0002e83a01007387 */ /* 0x0003e80000100a00 */
[----:B------:R-:W-:Y:S01]  /*25630*/  LDS R181, [R240+0x8200] ;  /* 0x00820000f0b57984 */ /* 0x000fe20000000800 */
[C---:B------:R-:W-:Y:S03]  /*25640*/  HMMA.1688.F32.TF32 R16, R144.reuse, R18, R176 ;  /* 0x000000129010723c */ /* 0x040fe600000810b0 */
[----:B------:R-:W-:Y:S04]  /*25650*/  LDS R183, [R240+0xa200] ;  /* 0x00a20000f0b77984 */ /* 0x000fe80000000800 */
[----:B------:R-:W-:Y:S01]  /*25660*/  LDS R166, [R3+0xa400] ;  /* 0x00a4000003a67984 */ /* 0x000fe20000000800 */
[----:B-1----:R-:W-:Y:S03]  /*25670*/  HMMA.1688.F32.TF32 R56, R144, R34, R184 ;  /* 0x000000229038723c */ /* 0x002fe600000810b8 */
[----:B------:R-:W-:Y:S04]  /*25680*/  STL.64 [R1+0x530], R64 ;  /* 0x0005304001007387 */ /* 0x000fe80000100a00 */
[----:B------:R-:W-:Y:S04]  /*25690*/  STL.64 [R1+0x538], R66 ;  /* 0x0005384201007387 */ /* 0x000fe80000100a00 */
[----:B------:R-:W-:Y:S04]  /*256a0*/  STL.64 [R1+0x460], R60 ;  /* 0x0004603c01007387 */ /* 0x000fe80000100a00 */
[----:B------:R1:W-:Y:S01]  /*256b0*/  STL.64 [R1+0x468], R62 ;  /* 0x0004683e01007387 */ /* 0x0003e20000100a00 */
[----:B------:R-:W-:-:S02]  /*256c0*/  IMAD.MOV.U32 R184, RZ, RZ, R20 ;  /* 0x000000ffffb87224 */ /* 0x000fc400078e0014 */
[----:B------:R-:W-:Y:S01]  /*256d0*/  IMAD.MOV.U32 R185, RZ, RZ, R21 ;  /* 0x000000ffffb97224 */ /* 0x000fe200078e0015 */
[----:B------:R-:W-:Y:S04]  /*256e0*/  LDS R34, [R3+0xa180] ;  /* 0x00a1800003227984 */ /* 0x000fe80000000800 */
[----:B------:R-:W-:Y:S04]  /*256f0*/  STL.64 [R1+0x450], R56 ;  /* 0x0004503801007387 */ /* 0x000fe80000100a00 */
[----:B------:R1:W-:Y:S01]  /*25700*/  STL.64 [R1+0x458], R58 ;  /* 0x0004583a01007387 */ /* 0x0003e20000100a00 */
[----:B------:R-:W-:-:S03]  /*25710*/  IMAD.MOV.U32 R186, RZ, RZ, R24 ;  /* 0x000000ffffba7224 */ /* 0x000fc600078e0018 */
[----:B------:R2:W-:Y:S01]  /*25720*/  STL.64 [R1+0x440], R52 ;  /* 0x0004403401007387 */ /* 0x0005e20000100a00 */
[----:B------:R-:W-:-:S03]  /*25730*/  IMAD.MOV.U32 R187, RZ, RZ, R25 ;  /* 0x000000ffffbb7224 */ /* 0x000fc600078e0019 */
[----:B------:R1:W-:Y:S04]  /*25740*/  STL.64 [R1+0x448], R54 ;  /* 0x0004483601007387 */ /* 0x0003e80000100a00 */
[----:B------:R-:W4:Y:S04]  /*25750*/  LDL.LU R20, [R1+0x29dc] ;  /* 0x0029dc0001147983 */ /* 0x000f280000300800 */
[----:B------:R-:W4:Y:S04]  /*25760*/  LDL.LU R21, [R1+0x29d8] ;  /* 0x0029d80001157983 */ /* 0x000f280000300800 */
[----:B------:R-:W4:Y:S04]  /*25770*/  LDL.LU R24, [R1+0x29d4] ;  /* 0x0029d40001187983 */ /* 0x000f280000300800 */
[----:B------:R-:W4:Y:S01]  /*25780*/  LDL.LU R25, [R1+0x29d0] ;  /* 0x0029d00001197983 */ /* 0x000f220000300800 */
[----:B-1----:R-:W-:-:S02]  /*25790*/  IMAD.MOV.U32 R62, RZ, RZ, R37 ;  /* 0x000000ffff3e7224 */ /* 0x002fc400078e0025 */
[----:B------:R-:W-:Y:S01]  /*257a0*/  IMAD.MOV.U32 R63, RZ, RZ, R36 ;  /* 0x000000ffff3f7224 */ /* 0x000fe200078e0024 */
[----:B------:R-:W-:Y:S01]  /*257b0*/  LDS R37, [R240+0x8000] ;  /* 0x00800000f0257984 */ /* 0x000fe20000000800 */
[----:B------:R-:W-:-:S03]  /*257c0*/  IMAD.MOV.U32 R60, RZ, RZ, R41 ;  /* 0x000000ffff3c7224 */ /* 0x000fc600078e0029 */
        /* <DEDUP_REMOVED lines=10> */
[----:B------:R-:W-:Y:S04]  /*25870*/  LDS R32, [R3+0x8180] ;  /* 0x0081800003207984 */ /* 0x000fe80000000800 */
[----:B------:R-:W-:Y:S04]  /*25880*/  LDS R33, [R240+0x8180] ;  /* 0x00818000f0217984 */ /* 0x000fe80000000800 */
[----:B------:R-:W-:Y:S01]  /*25890*/  LDS R35, [R240+0xa180] ;  /* 0x00a18000f0237984 */ /* 0x000fe20000000800 */
[----:B------:R-:W-:Y:S03]  /*258a0*/  HMMA.1688.F32.TF32 R4, R144, R6, R172 ;  /* 0x000000069004723c */ /* 0x000fe600000810ac */
[----:B------:R-:W-:Y:S04]  /*258b0*/  LDS R176, [R3+0x8280] ;  /* 0x0082800003b07984 */ /* 0x000fe80000000800 */
[----:B------:R-:W-:Y:S04]  /*258c0*/  LDS R178, [R3+0xa280] ;  /* 0x00a2800003b27984 */ /* 0x000fe80000000800 */
[----:B------:R-:W-:Y:S04]  /*258d0*/  LDS R177, [R240+0x8280] ;  /* 0x00828000f0b17984 */ /* 0x000fe80000000800 */
[----:B------:R-:W-:Y:S04]  /*258e0*/  LDS R179, [R240+0xa280] ;  /* 0x00a28000f0b37984 */ /* 0x000fe80000000800 */
[----:B------:R-:W-:Y:S04]  /*258f0*/  LDS R172, [R3+0x8300] ;  /* 0x0083000003ac7984 */ /* 0x000fe80000000800 */
[----:B------:R-:W-:Y:S04]  /*25900*/  LDS R174, [R3+0xa300] ;  /* 0x00a3000003ae7984 */ /* 0x000fe80000000800 */
[----:B------:R-:W-:Y:S04]  /*25910*/  LDS R173, [R240+0x8300] ;  /* 0x00830000f0ad7984 */ /* 0x000fe80000000800 */
[----:B------:R-:W-:Y:S01]  /*25920*/  LDS R175, [R240+0xa300] ;  /* 0x00a30000f0af7984 */ /* 0x000fe20000000800 */
[----:B------:R-:W-:-:S02]  /*25930*/  IMAD.MOV.U32 R66, RZ, RZ, R29 ;  /* 0x000000ffff427224 */ /* 0x000fc400078e001d */
[----:B------:R-:W-:Y:S01]  /*25940*/  IMAD.MOV.U32 R67, RZ, RZ, R28 ;  /* 0x000000ffff437224 */ /* 0x000fe200078e001c */
[----:B------:R-:W4:Y:S01]  /*25950*/  LDL.LU R244, [R1+0xbb0] ;  /* 0x000bb00001f47983 */ /* 0x000f220000300800 */
[----:B------:R-:W-:Y:S02]  /*25960*/  IMAD.MOV.U32 R56, RZ, RZ, R85 ;  /* 0x000000ffff387224 */ /* 0x000fe400078e0055 */
[----:B------:R-:W-:Y:S01]  /*25970*/  IMAD.MOV.U32 R57, RZ, RZ, R84 ;  /* 0x000000ffff397224 */ /* 0x000fe200078e0054 */
[----:B------:R-:W4:Y:S01]  /*25980*/  LDL.LU R245, [R1+0xbb4] ;  /* 0x000bb40001f57983 */ /* 0x000f220000300800 */
[----:B------:R-:W-:Y:S02]  /*25990*/  IMAD.MOV.U32 R238, RZ, RZ, R89 ;  /* 0x000000ffffee7224 */ /* 0x000fe400078e0059 */
[----:B------:R-:W-:Y:S01]  /*259a0*/  IMAD.MOV.U32 R239, RZ, RZ, R88 ;  /* 0x000000ffffef7224 */ /* 0x000fe200078e0058 */
[----:B------:R-:W4:Y:S01]  /*259b0*/  LDL.LU R246, [R1+0xbb8] ;  /* 0x000bb80001f67983 */ /* 0x000f220000300800 */
[----:B---3--:R-:W-:-:S02]  /*259c0*/  IMAD.MOV.U32 R49, RZ, RZ, R154 ;  /* 0x000000ffff317224 */ /* 0x008fc400078e009a */
[----:B------:R-:W-:Y:S01]  /*259d0*/  IMAD.MOV.U32 R50, RZ, RZ, R153 ;  /* 0x000000ffff327224 */ /* 0x000fe200078e0099 */
[----:B------:R-:W3:Y:S01]  /*259e0*/  LDL.LU R247, [R1+0xbbc] ;  /* 0x000bbc0001f77983 */ /* 0x000ee20000300800 */
[----:B------:R-:W-:Y:S02]  /*259f0*/  IMAD.MOV.U32 R51, RZ, RZ, R152 ;  /* 0x000000ffff337224 */ /* 0x000fe400078e0098 */
[----:B------:R-:W-:Y:S01]  /*25a00*/  IMAD.MOV.U32 R248, RZ, RZ, R159 ;  /* 0x000000fffff87224 */ /* 0x000fe200078e009f */
[----:B------:R-:W-:Y:S01]  /*25a10*/  LDS R167, [R240+0xa400] ;  /* 0x00a40000f0a77984 */ /* 0x000fe20000000800 */
[----:B------:R-:W-:Y:S02]  /*25a20*/  IMAD.MOV.U32 R249, RZ, RZ, R158 ;  /* 0x000000fffff97224 */ /* 0x000fe400078e009e */
[----:B------:R-:W-:Y:S01]  /*25a30*/  IMAD.MOV.U32 R250, RZ, RZ, R157 ;  /* 0x000000fffffa7224 */ /* 0x000fe200078e009d */
[----:B------:R-:W-:Y:S01]  /*25a40*/  LDS R158, [R3+0xa480] ;  /* 0x00a48000039e7984 */ /* 0x000fe20000000800 */
[----:B------:R-:W-:-:S03]  /*25a50*/  IMAD.MOV.U32 R251, RZ, RZ, R156 ;  /* 0x000000fffffb7224 */ /* 0x000fc600078e009c */
        /* <DEDUP_REMOVED lines=13> */
[----:B--2---:R-:W-:-:S03]  /*25b30*/  IMAD R241, R241, 0x20000, R48 ;  /* 0x00020000f1f17824 */ /* 0x004fc600078e0230 */
[----:B------:R-:W-:Y:S01]  /*25b40*/  LDS R147, [R240+0xa600] ;  /* 0x00a60000f0937984 */ /* 0x000fe20000000800 */
[----:B------:R-:W-:Y:S02]  /*25b50*/  IMAD.MOV.U32 R236, RZ, RZ, R165 ;  /* 0x000000ffffec7224 */ /* 0x000fe400078e00a5 */
[----:B------:R-:W-:Y:S01]  /*25b60*/  IMAD.MOV.U32 R237, RZ, RZ, R164 ;  /* 0x000000ffffed7224 */ /* 0x000fe200078e00a4 */
[----:B------:R-:W-:Y:S01]  /*25b70*/  LDS R165, [R240+0x8400] ;  /* 0x00840000f0a57984 */ /* 0x000fe20000000800 */
        /* <DEDUP_REMOVED lines=19> */
[----:B----4-:R-:W-:-:S02]  /*25cb0*/  IMAD.MOV.U32 R233, RZ, RZ, R24 ;  /* 0x000000ffffe97224 */ /* 0x010fc400078e0018 */
[----:B------:R-:W-:Y:S02]  /*25cc0*/  IMAD.MOV.U32 R232, RZ, RZ, R25 ;  /* 0x000000ffffe87224 */ /* 0x000fe400078e0019 */
[----:B------:R-:W1:Y:S01]  /*25cd0*/  LDSM.16.M88.4 R24, [R241+0x40000] ;  /* 0x04000000f118783b */ /* 0x000e620000000200 */
[----:B------:R-:W-:Y:S02]  /*25ce0*/  IMAD.MOV.U32 R234, RZ, RZ, R21 ;  /* 0x000000ffffea7224 */ /* 0x000fe400078e0015 */
[----:B------:R-:W-:Y:S02]  /*25cf0*/  IMAD.MOV.U32 R235, RZ, RZ, R20 ;  /* 0x000000ffffeb7224 */ /* 0x000fe400078e0014 */
[----:B------:R-:W3:Y:S05]  /*25d00*/  LDSM.16.M88.4 R20, [R241+0x42000] ;  /* 0x04200000f114783b */ /* 0x000eea0000000200 */
[-C--:B-1----:R-:W-:Y:S08]  /*25d10*/  HMMA.1688.F32.TF32 R232, R36, R24.reuse, R232 ;  /* 0x0000001824e8723c */ /* 0x082ff000000810e8 */
[-C--:B------:R-:W-:Y:S08]  /*25d20*/  HMMA.1688.F32.TF32 R64, R40, R24.reuse, R64 ;  /* 0x000000182840723c */ /* 0x080ff00000081040 */
[-C--:B------:R-:W-:Y:S08]  /*25d30*/  HMMA.1688.F32.TF32 R60, R80, R24.reuse, R60 ;  /* 0x00000018503c723c */ /* 0x080ff0000008103c */
[-C--:B------:R-:W-:Y:S01]  /*25d40*/  HMMA.1688.F32.TF32 R56, R32, R24.reuse, R56 ;  /* 0x000000182038723c */ /* 0x080fe20000081038 */
[----:B------:R-:W-:Y:S07]  /*25d50*/  STL [R1+0x288c], R26 ;  /* 0x00288c1a01007387 */ /* 0x000fee0000100800 */
[-C--:B------:R-:W-:Y:S01]  /*25d60*/  HMMA.1688.F32.TF32 R236, R180, R24.reuse, R236 ;  /* 0x00000018b4ec723c */ /* 0x080fe200000810ec */
[----:B------:R-:W-:Y:S04]  /*25d70*/  STL [R1+0x2888], R27 ;  /* 0x0028881b01007387 */ /* 0x000fe80000100800 */
[----:B------:R-:W-:Y:S03]  /*25d80*/  STL.64 [R1+0x5e0], R232 ;  /* 0x0005e0e801007387 */ /* 0x000fe60000100a00 */
[-C--:B------:R-:W-:Y:S01]  /*25d90*/  HMMA.1688.F32.TF32 R48, R176, R24.reuse, R48 ;  /* 0x00000018b030723c */ /* 0x080fe20000081030 */
[----:B------:R1:W-:Y:S07]  /*25da0*/  STL.64 [R1+0x5e8], R234 ;  /* 0x0005e8ea01007387 */ /* 0x0003ee0000100a00 */
[-C--:B------:R-:W-:Y:S01]  /*25db0*/  HMMA.1688.F32.TF32 R248, R172, R24.reuse, R248 ;  /* 0x00000018acf8723c */ /* 0x080fe200000810f8 */
[----:B-1----:R-:W2:Y:S04]  /*25dc0*/  LDL.LU.64 R234, [R1+0x29c8] ;  /* 0x0029c80001ea7983 */ /* 0x002ea80000300a00 */
[----:B------:R-:W2:Y:S04]  /*25dd0*/  LDL.LU.64 R232, [R1+0x29c0] ;  /* 0x0029c00001e87983 */ /* 0x000ea80000300a00 */
        /* <DEDUP_REMOVED lines=24> */
[-C--:B------:R-:W-:Y:S08]  /*25f60*/  HMMA.1688.F32.TF32 R44, R84, R24.reuse, R44 ;  /* 0x00000018542c723c */ /* 0x080ff0000008102c */
[-C--:B--2---:R-:W-:Y:S08]  /*25f70*/  HMMA.1688.F32.TF32 R48, R164, R24.reuse, R48 ;  /* 0x00000018a430723c */ /* 0x084ff00000081030 */
[-C--:B---3--:R-:W-:Y:S11]  /*25f80*/  HMMA.1688.F32.TF32 R248, R168, R24.reuse, R248 ;  /* 0x00000018a8f8723c */ /* 0x088ff600000810f8 */
[----:B------:R-:W-:Y:S11]  /*25f90*/  @!UPT UIADD3 URZ, URZ, URZ, URZ ;  /* 0x0000003f3f3ff290 */ /* 0x000ff6000fffe03f */
[----:B------:R-:W-:Y:S01]  /*25fa0*/  @!UPT UIADD3 URZ, URZ, URZ, URZ ;  /* 0x0000003f3f3ff290 */ /* 0x000fe2000fffe03f */
[----:B------:R-:W-:Y:S04]  /*25fb0*/  STL.64 [R1+0x1020], R248 ;  /* 0x001020f801007387 */ /* 0x000fe80000100a00 */
[----:B------:R1:W-:Y:S04]  /*25fc0*/  STL.64 [R1+0x1028], R250 ;  /* 0x001028fa01007387 */ /* 0x0003e80000100a00 */
[----:B------:R-:W-:Y:S04]  /*25fd0*/  STL.64 [R1+0x1090], R48 ;  /* 0x0010903001007387 */ /* 0x000fe80000100a00 */
[----:B------:R2:W-:Y:S01]  /*25fe0*/  STL.64 [R1+0x1098], R50 ;  /* 0x0010983201007387 */ /* 0x0005e20000100a00 */
[-C--:B-1----:R-:W-:Y:S08]  /*25ff0*/  HMMA.1688.F32.TF32 R248, R156, R24.reuse, R56 ;  /* 0x000000189cf8723c */ /* 0x082ff00000081038 */
[-C--:B--2---:R-:W-:Y:S08]  /*26000*/  HMMA.1688.F32.TF32 R48, R152, R24.reuse, R68 ;  /* 0x000000189830723c */ /* 0x084ff00000081044 */
[-C--:B------:R-:W-:Y:S07]  /*26010*/  HMMA.1688.F32.TF32 R56, R148, R24.reuse, R96 ;  /* 0x000000189438723c */ /* 0x080fee0000081060 */
[----:B------:R-:W-:Y:S01]  /*26020*/  STL.64 [R1+0x1190], R248 ;  /* 0x001190f801007387 */ /* 0x000fe20000100a00 */
[-C--:B------:R-:W-:Y:S03]  /*26030*/  HMMA.1688.F32.TF32 R68, R144, R24.reuse, R108 ;  /* 0x000000189044723c */ /* 0x080fe6000008106c */
[----:B------:R-:W-:Y:S04]  /*26040*/  STL.64 [R1+0x1198], R250 ;  /* 0x001198fa01007387 */ /* 0x000fe80000100a00 */
[----:B------:R-:W-:Y:S04]  /*26050*/  STL.64 [R1+0x1200], R48 ;  /* 0x0012003001007387 */ /* 0x000fe80000100a00 */
[----:B------:R1:W-:Y:S02]  /*26060*/  STL.64 [R1+0x1208], R50 ;  /* 0x0012083201007387 */ /* 0x0003e40000100a00 */
[-C--:B-1----:R-:W-:Y:S02]  /*26070*/  HMMA.1688.F32.TF32 R48, R28, R24.reuse, R124 ;  /* 0x000000181c30723c */ /* 0x082fe4000008107c */
[----:B------:R-:W-:Y:S04]  /*26080*/  STL.64 [R1+0x12b0], R56 ;  /* 0x0012b03801007387 */ /* 0x000fe80000100a00 */
[----:B------:R1:W-:Y:S04]  /*26090*/  STL.64 [R1+0x12b8], R58 ;  /* 0x0012b83a01007387 */ /* 0x0003e80000100a00 */
[----:B------:R-:W-:Y:S04]  /*260a0*/  STL.64 [R1+0x1360], R68 ;  /* 0x0013604401007387 */ /* 0x000fe80000100a00 */
[----:B------:R-:W-:Y:S01]  /*260b0*/  STL.64 [R1+0x1368], R70 ;  /* 0x0013684601007387 */ /* 0x000fe20000100a00 */
[----:B-1----:R-:W-:Y:S08]  /*260c0*/  HMMA.1688.F32.TF32 R56, R88, R24, R120 ;  /* 0x000000185838723c */ /* 0x002ff00000081078 */
[----:B------:R-:W-:Y:S04]  /*260d0*/  STL.64 [R1+0x13a0], R48 ;  /* 0x0013a03001007387 */ /* 0x000fe80000100a00 */
[----:B------:R1:W-:Y:S02]  /*260e0*/  STL.64 [R1+0x13a8], R50 ;  /* 0x0013a83201007387 */ /* 0x0003e40000100a00 */
[----:B-1----:R-:W-:Y:S09]  /*260f0*/  HMMA.1688.F32.TF32 R48, R36, R20, R244 ;  /* 0x000000142430723c */ /* 0x002ff200000810f4 */
[----:B------:R-:W-:Y:S04]  /*26100*/  STL.64 [R1+0x13e0], R56 ;  /* 0x0013e03801007387 */ /* 0x000fe80000100a00 */
[----:B------:R-:W-:Y:S04]  /*26110*/  STL.64 [R1+0x13e8], R58 ;  /* 0x0013e83a01007387 */ /* 0x000fe80000100a00 */
[----:B------:R-:W-:Y:S04]  /*26120*/  STL.64 [R1+0x13f0], R44 ;  /* 0x0013f02c01007387 */ /* 0x000fe80000100a00 */
[----:B------:R1:W-:Y:S03]  /*26130*/  STL.64 [R1+0x13f8], R46 ;  /* 0x0013f82e01007387 */ /* 0x0003e60000100a00 */
[----:B------:R-:W-:-:S02]  /*26140*/  IMAD.MOV.U32 R26, RZ, RZ, R48 ;  /* 0x000000ffff1a7224 */ /* 0x000fc400078e0030 */
[----:B------:R-:W-:Y:S02]  /*26150*/  IMAD.MOV.U32 R27, RZ, RZ, R49 ;  /* 0x000000ffff1b7224 */ /* 0x000fe400078e0031 */
[----:B------:R-:W-:Y:S02]  /*26160*/  IMAD.MOV.U32 R25, RZ, RZ, R50 ;  /* 0x000000ffff197224 */ /* 0x000fe400078e0032 */
[----:B------:R-:W-:Y:S01]  /*26170*/  IMAD.MOV.U32 R24, RZ, RZ, R51 ;  /* 0x000000ffff187224 */ /* 0x000fe200078e0033 */
[----:B------:R-:W-:Y:S01]  /*26180*/  STL.64 [R1+0x2898], R26 ;  /* 0x0028981a01007387 */ /* 0x000fe20000100a00 */
[-C--:B-1----:R-:W-:Y:S03]  /*26190*/  HMMA.1688.F32.TF32 R44, R40, R20.reuse, R52 ;  /* 0x00000014282c723c */ /* 0x082fe60000081034 */
[----:B------:R1:W-:Y:S04]  /*261a0*/  STL.64 [R1+0x2890], R24 ;  /* 0x0028901801007387 */ /* 0x0003e80000100a00 */
[----:B------:R-:W2:Y:S01]  /*261b0*/  LDL.LU R56, [R1+0x100] ;  /* 0x0001000001387983 */ /* 0x000ea20000300800 */
[-C--:B-1----:R-:W-:Y:S11]  /*261c0*/  HMMA.1688.F32.TF32 R24, R80, R20.reuse, R184 ;  /* 0x000000145018723c */ /* 0x082ff600000810b8 */
[----:B------:R-:W-:Y:S04]  /*261d0*/  @!UPT UIADD3 URZ, URZ, URZ, URZ ;  /* 0x0000003f3f3ff290 */ /* 0x000fe8000fffe03f */
        /* <DEDUP_REMOVED lines=11> */
[----:B-1----:R-:W2:Y:S04]  /*26290*/  LDL.LU R44, [R1+0xf0] ;  /* 0x0000f000012c7983 */ /* 0x002ea80000300800 */
[----:B------:R-:W2:Y:S04]  /*262a0*/  LDL.LU R45, [R1+0xf4] ;  /* 0x0000f400012d7983 */ /* 0x000ea80000300800 */
[----:B---3--:R-:W2:Y:S04]  /*262b0*/  LDL.LU R46, [R1+0xf8] ;  /* 0x0000f800012e7983 */ /* 0x008ea80000300800 */
        /* <DEDUP_REMOVED lines=39> */
[-C--:B--2---:R-:W-:Y:S08]  /*26530*/  HMMA.1688.F32.TF32 R44, R172, R20.reuse, R44 ;  /* 0x00000014ac2c723c */ /* 0x084ff0000008102c */
[-C--:B---3--:R-:W-:Y:S08]  /*26540*/  HMMA.1688.F32.TF32 R52, R180, R20.reuse, R52 ;  /* 0x00000014b434723c */ /* 0x088ff00000081034 */
[-C--:B----4-:R-:W-:Y:S08]  /*26550*/  HMMA.1688.F32.TF32 R244, R32, R20.reuse, R244 ;  /* 0x0000001420f4723c */ /* 0x090ff000000810f4 */
[-C--:B------:R-:W-:Y:S11]  /*26560*/  HMMA.1688.F32.TF32 R48, R176, R20.reuse, R48 ;  /* 0x00000014b030723c */ /* 0x080ff60000081030 */
[----:B------:R-:W-:Y:S04]  /*26570*/  @!UPT UIADD3 URZ, URZ, URZ, URZ ;  /* 0x0000003f3f3ff290 */ /* 0x000fe8000fffe03f */
[----:B------:R-:W-:Y:S04]  /*26580*/  STL.64 [R1+0xa70], R244 ;  /* 0x000a70f401007387 */ /* 0x000fe80000100a00 */
[----:B------:R1:W-:Y:S04]  /*26590*/  STL.64 [R1+0xa78], R246 ;  /* 0x000a78f601007387 */ /* 0x0003e80000100a00 */
[----:B-1----:R-:W2:Y:S04]  /*265a0*/  LDL.LU.64 R246, [R1+0x2958] ;  /* 0x0029580001f67983 */ /* 0x002ea80000300a00 */
[----:B------:R-:W2:Y:S04]  /*265b0*/  LDL.LU.64 R244, [R1+0x2950] ;  /* 0x0029500001f47983 */ /* 0x000ea80000300a00 */
[----:B------:R-:W-:Y:S04]  /*265c0*/  STL.64 [R1+0xbb0], R52 ;  /* 0x000bb03401007387 */ /* 0x000fe80000100a00 */
[----:B------:R1:W-:Y:S04]  /*265d0*/  STL.64 [R1+0xbb8], R54 ;  /* 0x000bb83601007387 */ /* 0x0003e80000100a00 */
[----:B-1----:R-:W3:Y:S04]  /*265e0*/  LDL.LU.64 R54, [R1+0x2948] ;  /* 0x0029480001367983 */ /* 0x002ee80000300a00 */
[----:B------:R-:W3:Y:S04]  /*265f0*/  LDL.LU.64 R52, [R1+0x2940] ;  /* 0x0029400001347983 */ /* 0x000ee80000300a00 */
[----:B------:R-:W-:Y:S04]  /*26600*/  STL.64 [R1+0xcf0], R48 ;  /* 0x000cf03001007387 */ /* 0x000fe80000100a00 */
[----:B------:R-:W-:Y:S04]  /*26610*/  STL.64 [R1+0xcf8], R50 ;  /* 0x000cf83201007387 */ /* 0x000fe80000100a00 */
[----:B------:R-:W-:Y:S04]  /*26620*/  STL.64 [R1+0xe20], R44 ;  /* 0x000e202c01007387 */ /* 0x000fe80000100a00 */
[----:B------:R-:W-:Y:S04]  /*26630*/  STL.64 [R1+0xe28], R46 ;  /* 0x000e282e01007387 */ /* 0x000fe80000100a00 */
[----:B------:R-:W1:Y:S01]  /*26640*/  LDSM.16.M88.4 R44, [R241+0x46000] ;  /* 0x04600000f12c783b */ /* 0x000e620000000200 */
[-C--:B------:R-:W-:Y:S03]  /*26650*/  HMMA.1688.F32.TF32 R184, R168, R20.reuse, R184 ;  /* 0x00000014a8b8723c */ /* 0x080fe600000810b8 */
[----:B------:R-:W4:Y:S04]  /*26660*/  LDSM.16.M88.4 R48, [R241+0x44000] ;  /* 0x04400000f130783b */ /* 0x000f280000000200 */
[----:B-1----:R-:W-:Y:S04]  /*26670*/  STL [R1+0x282c], R46 ;  /* 0x00282c2e01007387 */ /* 0x002fe80000100800 */
[----:B------:R-:W-:Y:S11]  /*26680*/  STL [R1+0x2828], R47 ;  /* 0x0028282f01007387 */ /* 0x000ff60000100800 */
[----:B------:R-:W-:Y:S01]  /*26690*/  @!UPT UIADD3 URZ, URZ, URZ, URZ ;  /* 0x0000003f3f3ff290 */ /* 0x000fe2000fffe03f */
[----:B------:R-:W-:Y:S04]  /*266a0*/  STL.64 [R1+0xf20], R184 ;  /* 0x000f20b801007387 */ /* 0x000fe80000100a00 */
[----:B------:R1:W-:Y:S04]  /*266b0*/  STL.64 [R1+0xf28], R186 ;  /* 0x000f28ba01007387 */ /* 0x0003e80000100a00 */
[----:B-1----:R-:W2:Y:S04]  /*266c0*/  LDL.LU.64 R186, [R1+0x2938] ;  /* 0x0029380001ba7983 */ /* 0x002ea80000300a00 */
[----:B------:R-:W2:Y:S01]  /*266d0*/  LDL.LU.64 R184, [R1+0x2930] ;  /* 0x0029300001b87983 */ /* 0x000ea20000300a00 */
[----:B------:R-:W-:Y:S08]  /*266e0*/  HMMA.1688.F32.TF32 R60, R156, R20, R60 ;  /* 0x000000149c3c723c */ /* 0x000ff0000008103c */
[----:B----4-:R-:W-:Y:S01]  /*266f0*/  HMMA.1688.F32.TF32 R24, R36, R48, R24 ;  /* 0x000000302418723c */ /* 0x010fe20000081018 */
[----:B------:R-:W-:-:S02]  /*26700*/  IMAD.MOV.U32 R250, RZ, RZ, R2 ;  /* 0x000000fffffa7224 */ /* 0x000fc400078e0002 */
[----:B------:R-:W-:Y:S11]  /*26710*/  IMAD.MOV.U32 R251, RZ, RZ, R0 ;  /* 0x000000fffffb7224 */ /* 0x000ff600078e0000 */
[----:B------:R-:W-:Y:S10]  /*26720*/  @!UPT UIADD3 URZ, URZ, URZ, URZ ;  /* 0x0000003f3f3ff290 */ /* 0x000ff4000fffe03f */
[----:B------:R-:W-:Y:S02]  /*26730*/  IMAD.MOV.U32 R2, RZ, RZ, R26 ;  /* 0x000000ffff027224 */ /* 0x000fe400078e001a */
[----:B------:R-:W-:Y:S01]  /*26740*/  IMAD.MOV.U32 R0, RZ, RZ, R27 ;  /* 0x000000ffff007224 */ /* 0x000fe200078e001b */
[----:B------:R-:W-:Y:S08]  /*26750*/  HMMA.1688.F32.TF32 R56, R172, R48, R56 ;  /* 0x00000030ac38723c */ /* 0x000ff00000081038 */
[-C--:B--2---:R-:W-:Y:S11]  /*26760*/  HMMA.1688.F32.TF32 R184, R164, R20.reuse, R184 ;  /* 0x00000014a4b8723c */ /* 0x084ff600000810b8 */
[----:B------:R-:W-:Y:S11]  /*26770*/  @!UPT UIADD3 URZ, URZ, URZ, URZ ;  /* 0x0000003f3f3ff290 */ /* 0x000ff6000fffe03f */
[----:B------:R-:W-:Y:S01]  /*26780*/  @!UPT UIADD3 URZ, URZ, URZ, URZ ;  /* 0x0000003f3f3ff290 */ /* 0x000fe2000fffe03f */
[----:B------:R-:W-:Y:S04]  /*26790*/  STL.64 [R1+0x1030], R184 ;  /* 0x001030b801007387 */ /* 0x000fe80000100a00 */
[----:B------:R1:W-:Y:S04]  /*267a0*/  STL.64 [R1+0x1038], R186 ;  /* 0x001038ba01007387 */ /* 0x0003e80000100a00 */
[----:B------:R-:W-:Y:S04]  /*267b0*/  STL.64 [R1+0x10b0], R60 ;  /* 0x0010b03c01007387 */ /* 0x000fe80000100a00 */
[----:B------:R2:W-:Y:S01]  /*267c0*/  STL.64 [R1+0x10b8], R62 ;  /* 0x0010b83e01007387 */ /* 0x0005e20000100a00 */
[-C--:B-1----:R-:W-:Y:S08]  /*267d0*/  HMMA.1688.F32.TF32 R184, R152, R20.reuse, R76 ;  /* 0x0000001498b8723c */ /* 0x082ff0000008104c */
[-C--:B------:R-:W-:Y:S08]  /*267e0*/  HMMA.1688.F32.TF32 R76, R148, R20.reuse, R100 ;  /* 0x00000014944c723c */ /* 0x080ff00000081064 */
[-C--:B--2---:R-:W-:Y:S07]  /*267f0*/  HMMA.1688.F32.TF32 R60, R144, R20.reuse, R112 ;  /* 0x00000014903c723c */ /* 0x084fee0000081070 */
[----:B------:R-:W-:Y:S01]  /*26800*/  STL.64 [R1+0x11a0], R184 ;  /* 0x0011a0b801007387 */ /* 0x000fe20000100a00 */
[-C--:B------:R-:W-:Y:S03]  /*26810*/  HMMA.1688.F32.TF32 R100, R28, R20.reuse, R128 ;  /* 0x000000141c64723c */ /* 0x080fe60000081080 */
[----:B------:R-:W-:Y:S04]  /*26820*/  STL.64 [R1+0x11a8], R186 ;  /* 0x0011a8ba01007387 */ /* 0x000fe80000100a00 */
[----:B------:R-:W-:Y:S04]  /*26830*/  STL.64 [R1+0x1210], R76 ;  /* 0x0012104c01007387 */ /* 0x000fe80000100a00 */
[----:B------:R1:W-:Y:S04]  /*26840*/  STL.64 [R1+0x1218], R78 ;  /* 0x0012184e01007387 */ /* 0x0003e80000100a00 */
[----:B------:R-:W-:Y:S04]  /*26850*/  STL.64 [R1+0x1310], R60 ;  /* 0x0013103c01007387 */ /* 0x000fe80000100a00 */
[----:B------:R2:W-:Y:S01]  /*26860*/  STL.64 [R1+0x1318], R62 ;  /* 0x0013183e01007387 */ /* 0x0005e20000100a00 */
[-C--:B-1----:R-:W-:Y:S08]  /*26870*/  HMMA.1688.F32.TF32 R76, R88, R20.reuse, R140 ;  /* 0x00000014584c723c */ /* 0x082ff0000008108c */
[----:B--2---:R-:W-:Y:S01]  /*26880*/  HMMA.1688.F32.TF32 R60, R84, R20, R72 ;  /* 0x00000014543c723c */ /* 0x004fe20000081048 */
[----:B------:R-:W-:Y:S04]  /*26890*/  STL.64 [R1+0x1390], R100 ;  /* 0x0013906401007387 */ /* 0x000fe80000100a00 */
[----:B------:R-:W-:Y:S02]  /*268a0*/  STL.64 [R1+0x1398], R102 ;  /* 0x0013986601007387 */ /* 0x000fe40000100a00 */
[----:B------:R-:W-:-:S02]  /*268b0*/  IMAD.MOV.U32 R21, RZ, RZ, R24 ;  /* 0x000000ffff157224 */ /* 0x000fc400078e0018 */
[----:B------:R-:W-:Y:S02]  /*268c0*/  IMAD.MOV.U32 R20, RZ, RZ, R25 ;  /* 0x000000ffff147224 */ /* 0x000fe400078e0019 */
[-C--:B------:R-:W-:Y:S04]  /*268d0*/  HMMA.1688.F32.TF32 R24, R40, R48.reuse, R120 ;  /* 0x000000302818723c */ /* 0x080fe80000081078 */
[----:B------:R-:W-:Y:S04]  /*268e0*/  STL.64 [R1+0x13c0], R76 ;  /* 0x0013c04c01007387 */ /* 0x000fe80000100a00 */
[----:B------:R-:W-:Y:S04]  /*268f0*/  STL.64 [R1+0x13c8], R78 ;  /* 0x0013c84e01007387 */ /* 0x000fe80000100a00 */
[----:B------:R-:W-:Y:S04]  /*26900*/  STL.64 [R1+0x13d0], R60 ;  /* 0x0013d03c01007387 */ /* 0x000fe80000100a00 */
[----:B------:R-:W-:Y:S04]  /*26910*/  STL.64 [R1+0x13d8], R62 ;  /* 0x0013d83e01007387 */ /* 0x000fe80000100a00 */
[----:B------:R-:W-:Y:S04]  /*26920*/  STL.64 [R1+0x28a8], R22 ;  /* 0x0028a81601007387 */ /* 0x000fe80000100a00 */
[----:B------:R1:W-:Y:S02]  /*26930*/  STL.64 [R1+0x28a0], R20 ;  /* 0x0028a01401007387 */ /* 0x0003e40000100a00 */
[-C--:B-1----:R-:W-:Y:S02]  /*26940*/  HMMA.1688.F32.TF32 R20, R80, R48.reuse, R124 ;  /* 0x000000305014723c */ /* 0x082fe4000008107c */
[----:B------:R-:W-:Y:S04]  /*26950*/  STL.64 [R1+0x380], R24 ;  /* 0x0003801801007387 */ /* 0x000fe80000100a00 */
[----:B------:R1:W-:Y:S02]  /*26960*/  STL.64 [R1+0x388], R26 ;  /* 0x0003881a01007387 */ /* 0x0003e40000100a00 */
[-C--:B------:R-:W-:Y:S08]  /*26970*/  HMMA.1688.F32.TF32 R60, R32, R48.reuse, R108 ;  /* 0x00000030203c723c */ /* 0x080ff0000008106c */
[-C--:B-1----:R-:W-:Y:S07]  /*26980*/  HMMA.1688.F32.TF32 R24, R180, R48.reuse, R96 ;  /* 0x00000030b418723c */ /* 0x082fee0000081060 */
[----:B------:R-:W-:Y:S04]  /*26990*/  STL.64 [R1+0x8a0], R20 ;  /* 0x0008a01401007387 */ /* 0x000fe80000100a00 */
[----:B------:R1:W-:Y:S02]  /*269a0*/  STL.64 [R1+0x8a8], R22 ;  /* 0x0008a81601007387 */ /* 0x0003e40000100a00 */
[-C--:B-1----:R-:W-:Y:S02]  /*269b0*/  HMMA.1688.F32.TF32 R20, R176, R48.reuse, R68 ;  /* 0x00000030b014723c */ /* 0x082fe40000081044 */
[----:B------:R-:W-:Y:S04]  /*269c0*/  STL.64 [R1+0x9b0], R60 ;  /* 0x0009b03c01007387 */ /* 0x000fe80000100a00 */
[----:B------:R-:W-:Y:S04]  /*269d0*/  STL.64 [R1+0x9b8], R62 ;  /* 0x0009b83e01007387 */ /* 0x000fe80000100a00 */
[----:B------:R-:W-:Y:S04]  /*269e0*/  STL.64 [R1+0xab0], R24 ;  /* 0x000ab01801007387 */ /* 0x000fe80000100a00 */
[----:B------:R1:W-:Y:S09]  /*269f0*/  STL.64 [R1+0xab8], R26 ;  /* 0x000ab81a01007387 */ /* 0x0003f20000100a00 */
[----:B------:R-:W-:Y:S01]  /*26a00*/  STL.64 [R1+0xbe0], R20 ;  /* 0x000be01401007387 */ /* 0x000fe20000100a00 */
[-C--:B-1----:R-:W-:Y:S03]  /*26a10*/  HMMA.1688.F32.TF32 R24, R168, R48.reuse, R248 ;  /* 0x00000030a818723c */ /* 0x082fe600000810f8 */
[----:B------:R3:W-:Y:S05]  /*26a20*/  STL.64 [R1+0xbe8], R22 ;  /* 0x000be81601007387 */ /* 0x0007ea0000100a00 */
[-C--:B---3--:R-:W-:Y:S01]  /*26a30*/  HMMA.1688.F32.TF32 R20, R164, R48.reuse, R52 ;  /* 0x00000030a414723c */ /* 0x088fe20000081034 */
[----:B------:R-:W-:Y:S04]  /*26a40*/  STL.64 [R1+0xd10], R56 ;  /* 0x000d103801007387 */ /* 0x000fe80000100a00 */
[----:B------:R-:W-:Y:S03]  /*26a50*/  STL.64 [R1+0xd18], R58 ;  /* 0x000d183a01007387 */ /* 0x000fe60000100a00 */
[-C--:B------:R-:W-:Y:S07]  /*26a60*/  HMMA.1688.F32.TF32 R52, R156, R48.reuse, R64 ;  /* 0x000000309c34723c */ /* 0x080fee0000081040 */
[----:B------:R-:W-:Y:S04]  /*26a70*/  STL.64 [R1+0xe30], R24 ;  /* 0x000e301801007387 */ /* 0x000fe80000100a00 */
[----:B------:R1:W-:Y:S04]  /*26a80*/  STL.64 [R1+0xe38], R26 ;  /* 0x000e381a01007387 */ /* 0x0003e80000100a00 */
[----:B------:R-:W-:Y:S01]  /*26a90*/  STL.64 [R1+0xf30], R20 ;  /* 0x000f301401007387 */ /* 0x000fe20000100a00 */
[-C--:B-1----:R-:W-:Y:S03]  /*26aa0*/  HMMA.1688.F32.TF32 R24, R152, R48.reuse, R92 ;  /* 0x000000309818723c */ /* 0x082fe6000008105c */
[----:B------:R1:W-:Y:S05]  /*26ab0*/  STL.64 [R1+0xf38], R22 ;  /* 0x000f381601007387 */ /* 0x0003ea0000100a00 */
[-C--:B-1----:R-:W-:Y:S01]  /*26ac0*/  HMMA.1688.F32.TF32 R20, R148, R48.reuse, R104 ;  /* 0x000000309414723c */ /* 0x082fe20000081068 */
[----:B------:R-:W-:Y:S04]  /*26ad0*/  STL.64 [R1+0x1040], R52 ;  /* 0x0010403401007387 */ /* 0x000fe80000100a00 */
[----:B------:R1:W-:Y:S10]  /*26ae0*/  STL.64 [R1+0x1048], R54 ;  /* 0x0010483601007387 */ /* 0x0003f40000100a00 */
[----:B------:R-:W-:Y:S04]  /*26af0*/  STL.64 [R1+0x10e0], R24 ;  /* 0x0010e01801007387 */ /* 0x000fe80000100a00 */
[----:B------:R2:W-:Y:S01]  /*26b00*/  STL.64 [R1+0x10e8], R26 ;  /* 0x0010e81a01007387 */ /* 0x0005e20000100a00 */
[-C--:B-1----:R-:W-:Y:S03]  /*26b10*/  HMMA.1688.F32.TF32 R52, R144, R48.reuse, R116 ;  /* 0x000000309034723c */ /* 0x082fe60000081074 */
[----:B------:R-:W-:Y:S05]  /*26b20*/  STL.64 [R1+0x11b0], R20 ;  /* 0x0011b01401007387 */ /* 0x000fea0000100a00 */
[-C--:B--2---:R-:W-:Y:S01]  /*26b30*/  HMMA.1688.F32.TF32 R24, R28, R48.reuse, R132 ;  /* 0x000000301c18723c */ /* 0x084fe20000081084 */
[----:B------:R1:W-:Y:S07]  /*26b40*/  STL.64 [R1+0x11b8], R22 ;  /* 0x0011b81601007387 */ /* 0x0003ee0000100a00 */
[-C--:B-1----:R-:W-:Y:S07]  /*26b50*/  HMMA.1688.F32.TF32 R20, R88, R48.reuse, R136 ;  /* 0x000000305814723c */ /* 0x082fee0000081088 */
[----:B------:R-:W-:Y:S04]  /*26b60*/  STL.64 [R1+0x1280], R52 ;  /* 0x0012803401007387 */ /* 0x000fe80000100a00 */
[----:B------:R-:W-:Y:S04]  /*26b70*/  STL.64 [R1+0x1288], R54 ;  /* 0x0012883601007387 */ /* 0x000fe80000100a00 */
[----:B------:R-:W2:Y:S04]  /*26b80*/  LDL.LU R68, [R1+0x140] ;  /* 0x0001400001447983 */ /* 0x000ea80000300800 */
[----:B------:R1:W-:Y:S04]  /*26b90*/  STL.64 [R1+0x1340], R24 ;  /* 0x0013401801007387 */ /* 0x0003e80000100a00 */
[----:B------:R3:W-:Y:S04]  /*26ba0*/  STL.64 [R1+0x1348], R26 ;  /* 0x0013481a01007387 */ /* 0x0007e80000100a00 */
[----:B------:R-:W-:Y:S04]  /*26bb0*/  STL.64 [R1+0x1380], R20 ;  /* 0x0013801401007387 */ /* 0x000fe80000100a00 */
        /* <DEDUP_REMOVED lines=64> */
[----:B----4-:R-:W-:Y:S11]  /*26fc0*/  HMMA.1688.F32.TF32 R20, R84, R48, R160 ;  /* 0x000000305414723c */ /* 0x010ff600000810a0 */
[----:B------:R-:W-:Y:S11]  /*26fd0*/  @!UPT UIADD3 URZ, URZ, URZ, URZ ;  /* 0x0000003f3f3ff290 */ /* 0x000ff6000fffe03f */
[----:B------:R-:W-:Y:S01]  /*26fe0*/  @!UPT UIADD3 URZ, URZ, URZ, URZ ;  /* 0x0000003f3f3ff290 */ /* 0x000fe2000fffe03f */
[----:B------:R-:W-:Y:S04]  /*26ff0*/  STL.64 [R1+0x13b0], R20 ;  /* 0x0013b01401007387 */ /* 0x000fe80000100a00 */
[----:B------:R2:W-:Y:S02]  /*27000*/  STL.64 [R1+0x13b8], R22 ;  /* 0x0013b81601007387 */ /* 0x0005e40000100a00 */
[-C--:B--2---:R-:W-:Y:S08]  /*27010*/  HMMA.1688.F32.TF32 R20, R80, R44.reuse, R128 ;  /* 0x0000002c5014723c */ /* 0x084ff00000081080 */
[-C--:B------:R-:W-:Y:S08]  /*27020*/  HMMA.1688.F32.TF32 R64, R36, R44.reuse, R72 ;  /* 0x0000002c2440723c */ /* 0x080ff00000081048 */
[-C--:B------:R-:W-:Y:S11]  /*27030*/  HMMA.1688.F32.TF32 R52, R40, R44.reuse, R140 ;  /* 0x0000002c2834723c */ /* 0x080ff6000008108c */
[----:B------:R-:W-:Y:S04]  /*27040*/  @!UPT UIADD3 URZ, URZ, URZ, URZ ;  /* 0x0000003f3f3ff290 */ /* 0x000fe8000fffe03f */
[----:B------:R-:W-:Y:S04]  /*27050*/  STL.64 [R1+0x2b0], R64 ;  /* 0x0002b04001007387 */ /* 0x000fe80000100a00 */
[----:B------:R1:W-:Y:S04]  /*27060*/  STL.64 [R1+0x2b8], R66 ;  /* 0x0002b84201007387 */ /* 0x0003e80000100a00 */
[----:B------:R-:W-:Y:S01]  /*27070*/  STL.64 [R1+0x2c0], R52 ;  /* 0x0002c03401007387 */ /* 0x000fe20000100a00 */
[-C--:B-1----:R-:W-:Y:S03]  /*27080*/  HMMA.1688.F32.TF32 R64, R32, R44.reuse, R112 ;  /* 0x0000002c2040723c */ /* 0x082fe60000081070 */
[----:B------:R1:W-:Y:S04]  /*27090*/  STL.64 [R1+0x2c8], R54 ;  /* 0x0002c83601007387 */ /* 0x0003e80000100a00 */
[----:B------:R-:W-:Y:S04]  /*270a0*/  STL.64 [R1+0x2d0], R20 ;  /* 0x0002d01401007387 */ /* 0x000fe80000100a00 */
[----:B------:R2:W-:Y:S01]  /*270b0*/  STL.64 [R1+0x2d8], R22 ;  /* 0x0002d81601007387 */ /* 0x0005e20000100a00 */
[-C--:B-1----:R-:W-:Y:S08]  /*270c0*/  HMMA.1688.F32.TF32 R52, R180, R44.reuse, R100 ;  /* 0x0000002cb434723c */ /* 0x082ff00000081064 */
[-C--:B--2---:R-:W-:Y:S01]  /*270d0*/  HMMA.1688.F32.TF32 R20, R176, R44.reuse, R56 ;  /* 0x0000002cb014723c */ /* 0x084fe20000081038 */
[----:B------:R-:W1:Y:S04]  /*270e0*/  LDSM.16.M88.4 R56, [R241+0x48000] ;  /* 0x04800000f138783b */ /* 0x000e680000000200 */
[----:B------:R-:W-:Y:S04]  /*270f0*/  STL.64 [R1+0x8f0], R64 ;  /* 0x0008f04001007387 */ /* 0x000fe80000100a00 */
[----:B------:R-:W-:Y:S06]  /*27100*/  STL.64 [R1+0x8f8], R66 ;  /* 0x0008f84201007387 */ /* 0x000fec0000100a00 */
[----:B------:R-:W-:Y:S04]  /*27110*/  STL.64 [R1+0x9f0], R52 ;  /* 0x0009f03401007387 */ /* 0x000fe80000100a00 */
[----:B------:R-:W-:Y:S04]  /*27120*/  STL.64 [R1+0x9f8], R54 ;  /* 0x0009f83601007387 */ /* 0x000fe80000100a00 */
[----:B------:R-:W2:Y:S04]  /*27130*/  LDSM.16.M88.4 R52, [R241+0x4a000] ;  /* 0x04a00000f134783b */ /* 0x000ea80000000200 */
[----:B-1----:R-:W-:Y:S04]  /*27140*/  STL [R1+0x2834], R58 ;  /* 0x0028343a01007387 */ /* 0x002fe80000100800 */
[----:B------:R-:W-:Y:S04]  /*27150*/  STL.64 [R1+0xac0], R20 ;  /* 0x000ac01401007387 */ /* 0x000fe80000100a00 */
[----:B------:R1:W-:Y:S02]  /*27160*/  STL.64 [R1+0xac8], R22 ;  /* 0x000ac81601007387 */ /* 0x0003e40000100a00 */
[-C--:B-1----:R-:W-:Y:S02]  /*27170*/  HMMA.1688.F32.TF32 R20, R172, R44.reuse, R76 ;  /* 0x0000002cac14723c */ /* 0x082fe4000008104c */
[----:B------:R-:W-:Y:S04]  /*27180*/  STL [R1+0x2830], R59 ;  /* 0x0028303b01007387 */ /* 0x000fe80000100800 */
[----:B--2---:R-:W-:Y:S11]  /*27190*/  STL [R1+0x283c], R54 ;  /* 0x00283c3601007387 */ /* 0x004ff60000100800 */
[----:B------:R-:W-:Y:S06]  /*271a0*/  @!UPT UIADD3 URZ, URZ, URZ, URZ ;  /* 0x0000003f3f3ff290 */ /* 0x000fec000fffe03f */
[----:B------:R-:W-:Y:S04]  /*271b0*/  STL.64 [R1+0xbf0], R20 ;  /* 0x000bf01401007387 */ /* 0x000fe80000100a00 */
[----:B------:R1:W-:Y:S02]  /*271c0*/  STL.64 [R1+0xbf8], R22 ;  /* 0x000bf81601007387 */ /* 0x0003e40000100a00 */
[-C--:B-1----:R-:W-:Y:S02]  /*271d0*/  HMMA.1688.F32.TF32 R20, R168, R44.reuse, R60 ;  /* 0x0000002ca814723c */ /* 0x082fe4000008103c */
[----:B------:R-:W-:Y:S06]  /*271e0*/  STL [R1+0x2838], R55 ;  /* 0x0028383701007387 */ /* 0x000fec0000100800 */
[-C--:B------:R-:W-:Y:S08]  /*271f0*/  HMMA.1688.F32.TF32 R60, R164, R44.reuse, R244 ;  /* 0x0000002ca43c723c */ /* 0x080ff000000810f4 */
[-C--:B------:R-:W-:Y:S07]  /*27200*/  HMMA.1688.F32.TF32 R64, R156, R44.reuse, R232 ;  /* 0x0000002c9c40723c */ /* 0x080fee00000810e8 */
[----:B------:R-:W-:Y:S04]  /*27210*/  STL.64 [R1+0xd30], R20 ;  /* 0x000d301401007387 */ /* 0x000fe80000100a00 */
[----:B------:R1:W-:Y:S02]  /*27220*/  STL.64 [R1+0xd38], R22 ;  /* 0x000d381601007387 */ /* 0x0003e40000100a00 */
[-C--:B-1----:R-:W-:Y:S02]  /*27230*/  HMMA.1688.F32.TF32 R20, R152, R44.reuse, R224 ;  /* 0x0000002c9814723c */ /* 0x082fe400000810e0 */
[----:B------:R-:W-:Y:S04]  /*27240*/  STL.64 [R1+0xe40], R60 ;  /* 0x000e403c01007387 */ /* 0x000fe80000100a00 */
[----:B------:R1:W-:Y:S04]  /*27250*/  STL.64 [R1+0xe48], R62 ;  /* 0x000e483e01007387 */ /* 0x0003e80000100a00 */
[----:B------:R-:W-:Y:S04]  /*27260*/  STL.64 [R1+0xf40], R64 ;  /* 0x000f404001007387 */ /* 0x000fe80000100a00 */
[----:B------:R2:W-:Y:S01]  /*27270*/  STL.64 [R1+0xf48], R66 ;  /* 0x000f484201007387 */ /* 0x0005e20000100a00 */
[-C--:B-1----:R-:W-:Y:S08]  /*27280*/  HMMA.1688.F32.TF32 R60, R148, R44.reuse, R216 ;  /* 0x0000002c943c723c */ /* 0x082ff000000810d8 */
[----:B------:R-:W-:Y:S01]  /*27290*/  STL.64 [R1+0x1050], R20 ;  /* 0x0010501401007387 */ /* 0x000fe20000100a00 */
[-C--:B--2---:R-:W-:Y:S03]  /*272a0*/  HMMA.1688.F32.TF32 R64, R144, R44.reuse, R208 ;  /* 0x0000002c9040723c */ /* 0x084fe600000810d0 */
[----:B------:R1:W-:Y:S05]  /*272b0*/  STL.64 [R1+0x1058], R22 ;  /* 0x0010581601007387 */ /* 0x0003ea0000100a00 */
[-C--:B-1----:R-:W-:Y:S06]  /*272c0*/  HMMA.1688.F32.TF32 R20, R28, R44.reuse, R200 ;  /* 0x0000002c1c14723c */ /* 0x082fec00000810c8 */
[----:B------:R-:W-:Y:S04]  /*272d0*/  STL.64 [R1+0x1120], R60 ;  /* 0x0011203c01007387 */ /* 0x000fe80000100a00 */
[----:B------:R1:W-:Y:S05]  /*272e0*/  STL.64 [R1+0x1128], R62 ;  /* 0x0011283e01007387 */ /* 0x0003ea0000100a00 */
[----:B------:R-:W-:Y:S04]  /*272f0*/  STL.64 [R1+0x11c0], R64 ;  /* 0x0011c04001007387 */ /* 0x000fe80000100a00 */
[----:B------:R-:W-:Y:S01]  /*27300*/  STL.64 [R1+0x11c8], R66 ;  /* 0x0011c84201007387 */ /* 0x000fe20000100a00 */
[-C--:B-1----:R-:W-:Y:S03]  /*27310*/  HMMA.1688.F32.TF32 R60, R88, R44.reuse, R192 ;  /* 0x0000002c583c723c */ /* 0x082fe600000810c0 */
[----:B------:R-:W-:Y:S05]  /*27320*/  STL.64 [R1+0x12a0], R20 ;  /* 0x0012a01401007387 */ /* 0x000fea0000100a00 */
[----:B------:R-:W-:Y:S01]  /*27330*/  HMMA.1688.F32.TF32 R44, R84, R44, R8 ;  /* 0x0000002c542c723c */ /* 0x000fe20000081008 */
[----:B------:R1:W-:Y:S07]  /*27340*/  STL.64 [R1+0x12a8], R22 ;  /* 0x0012a81601007387 */ /* 0x0003ee0000100a00 */
[-C--:B---3--:R-:W-:Y:S08]  /*27350*/  HMMA.1688.F32.TF32 R8, R40, R56.reuse, R24 ;  /* 0x000000382808723c */ /* 0x088ff00000081018 */
[-C--:B-1----:R-:W-:Y:S01]  /*27360*/  HMMA.1688.F32.TF32 R20, R36, R56.reuse, R184 ;  /* 0x000000382414723c */ /* 0x082fe200000810b8 */
[----:B------:R-:W-:Y:S04]  /*27370*/  STL.64 [R1+0x1330], R60 ;  /* 0x0013303c01007387 */ /* 0x000fe80000100a00 */
[----:B------:R-:W-:Y:S03]  /*27380*/  STL.64 [R1+0x1338], R62 ;  /* 0x0013383e01007387 */ /* 0x000fe60000100a00 */
[-C--:B------:R-:W-:Y:S01]  /*27390*/  HMMA.1688.F32.TF32 R24, R80, R56.reuse, R120 ;  /* 0x000000385018723c */ /* 0x080fe20000081078 */
[----:B------:R-:W-:Y:S04]  /*273a0*/  STL.64 [R1+0x1370], R44 ;  /* 0x0013702c01007387 */ /* 0x000fe80000100a00 */
[----:B------:R-:W-:Y:S10]  /*273b0*/  STL.64 [R1+0x1378], R46 ;  /* 0x0013782e01007387 */ /* 0x000ff40000100a00 */
[----:B------:R-:W-:Y:S04]  /*273c0*/  STL.64 [R1+0x1c0], R20 ;  /* 0x0001c01401007387 */ /* 0x000fe80000100a00 */
[----:B------:R1:W-:Y:S04]  /*273d0*/  STL.64 [R1+0x1c8], R22 ;  /* 0x0001c81601007387 */ /* 0x0003e80000100a00 */
[----:B------:R-:W-:Y:S04]  /*273e0*/  STL.64 [R1+0x200], R8 ;  /* 0x0002000801007387 */ /* 0x000fe80000100a00 */
[----:B------:R2:W-:Y:S01]  /*273f0*/  STL.64 [R1+0x208], R10 ;  /* 0x0002080a01007387 */ /* 0x0005e20000100a00 */
[-C--:B-1----:R-:W-:Y:S08]  /*27400*/  HMMA.1688.F32.TF32 R20, R32, R56.reuse, R124 ;  /* 0x000000382014723c */ /* 0x082ff0000008107c */
[-C--:B--2---:R-:W-:Y:S01]  /*27410*/  HMMA.1688.F32.TF32 R8, R180, R56.reuse, R108 ;  /* 0x00000038b408723c */ /* 0x084fe2000008106c */
[----:B------:R-:W-:Y:S04]  /*27420*/  STL.64 [R1+0x230], R24 ;  /* 0x0002301801007387 */ /* 0x000fe80000100a00 */
[----:B------:R1:W-:Y:S10]  /*27430*/  STL.64 [R1+0x238], R26 ;  /* 0x0002381a01007387 */ /* 0x0003f40000100a00 */
[----:B------:R-:W-:Y:S01]  /*27440*/  STL.64 [R1+0x7f0], R20 ;  /* 0x0007f01401007387 */ /* 0x000fe20000100a00 */
[-C--:B-1----:R-:W-:Y:S03]  /*27450*/  HMMA.1688.F32.TF32 R24, R176, R56.reuse, R96 ;  /* 0x00000038b018723c */ /* 0x082fe60000081060 */
[----:B------:R1:W-:Y:S04]  /*27460*/  STL.64 [R1+0x7f8], R22 ;  /* 0x0007f81601007387 */ /* 0x0003e80000100a00 */
[----:B------:R-:W-:Y:S04]  /*27470*/  STL.64 [R1+0x940], R8 ;  /* 0x0009400801007387 */ /* 0x000fe80000100a00 */
[----:B------:R2:W-:Y:S01]  /*27480*/  STL.64 [R1+0x948], R10 ;  /* 0x0009480a01007387 */ /* 0x0005e20000100a00 */
[-C--:B-1----:R-:W-:Y:S08]  /*27490*/  HMMA.1688.F32.TF32 R20, R172, R56.reuse, R68 ;  /* 0x00000038ac14723c */ /* 0x082ff00000081044 */
[-C--:B--2---:R-:W-:Y:S03]  /*274a0*/  HMMA.1688.F32.TF32 R8, R168, R56.reuse, R248 ;  /* 0x00000038a808723c */ /* 0x084fe600000810f8 */
[----:B------:R-:W-:Y:S04]  /*274b0*/  STL.64 [R1+0xa10], R24 ;  /* 0x000a101801007387 */ /* 0x000fe80000100a00 */
[----:B------:R1:W-:Y:S08]  /*274c0*/  STL.64 [R1+0xa18], R26 ;  /* 0x000a181a01007387 */ /* 0x0003f00000100a00 */
[----:B------:R-:W-:Y:S01]  /*274d0*/  STL.64 [R1+0xb30], R20 ;  /* 0x000b301401007387 */ /* 0x000fe20000100a00 */
[-C--:B-1----:R-:W-:Y:S03]  /*274e0*/  HMMA.1688.F32.TF32 R24, R164, R56.reuse, R236 ;  /* 0x00000038a418723c */ /* 0x082fe600000810ec */
[----:B------:R1:W-:Y:S04]  /*274f0*/  STL.64 [R1+0xb38], R22 ;  /* 0x000b381601007387 */ /* 0x0003e80000100a00 */
[----:B------:R-:W-:Y:S04]  /*27500*/  STL.64 [R1+0xc10], R8 ;  /* 0x000c100801007387 */ /* 0x000fe80000100a00 */
[----:B------:R2:W-:Y:S01]  /*27510*/  STL.64 [R1+0xc18], R10 ;  /* 0x000c180a01007387 */ /* 0x0005e20000100a00 */
[-C--:B-1----:R-:W-:Y:S08]  /*27520*/  HMMA.1688.F32.TF32 R20, R156, R56.reuse, R228 ;  /* 0x000000389c14723c */ /* 0x082ff000000810e4 */
[-C--:B--2---:R-:W-:Y:S03]  /*27530*/  HMMA.1688.F32.TF32 R8, R152, R56.reuse, R220 ;  /* 0x000000389808723c */ /* 0x084fe600000810dc */
[----:B------:R1:W-:Y:S04]  /*27540*/  STL.64 [R1+0xd40], R24 ;  /* 0x000d401801007387 */ /* 0x0003e80000100a00 */
[----:B------:R2:W-:Y:S04]  /*27550*/  STL.64 [R1+0xd48], R26 ;  /* 0x000d481a01007387 */ /* 0x0005e80000100a00 */
[----:B------:R-:W3:Y:S04]  /*27560*/  LDL.LU R184, [R1+0xd60] ;  /* 0x000d600001b87983 */ /* 0x000ee80000300800 */
[----:B------:R-:W-:Y:S04]  /*27570*/  STL.64 [R1+0xe50], R20 ;  /* 0x000e501401007387 */ /* 0x000fe80000100a00 */
[----:B------:R4:W-:Y:S04]  /*27580*/  STL.64 [R1+0xe58], R22 ;  /* 0x000e581601007387 */ /* 0x0009e80000100a00 */
[----:B------:R-:W-:Y:S04]  /*27590*/  STL.64 [R1+0xf50], R8 ;  /* 0x000f500801007387 */ /* 0x000fe80000100a00 */
[----:B------:R1:W-:Y:S04]  /*275a0*/  STL.64 [R1+0xf58], R10 ;  /* 0x000f580a01007387 */ /* 0x0003e80000100a00 */
        /* <DEDUP_REMOVED lines=9> */
[----:B--2---:R-:W2:Y:S04]  /*27640*/  LDL.LU R26, [R1+0xc88] ;  /* 0x000c8800011a7983 */ /* 0x004ea80000300800 */
        /* <DEDUP_REMOVED lines=21> */
[-C--:B----4-:R-:W-:Y:S08]  /*277a0*/  HMMA.1688.F32.TF32 R20, R148, R56.reuse, R212 ;  /* 0x000000389414723c */ /* 0x090ff000000810d4 */
[-C--:B------:R-:W-:Y:S08]  /*277b0*/  HMMA.1688.F32.TF32 R44, R144, R56.reuse, R204 ;  /* 0x00000038902c723c */ /* 0x080ff000000810cc */
[-C--:B------:R-:W-:Y:S07]  /*277c0*/  HMMA.1688.F32.TF32 R8, R28, R56.reuse, R196 ;  /* 0x000000381c08723c */ /* 0x080fee00000810c4 */
[----:B------:R-:W-:Y:S01]  /*277d0*/  STL.64 [R1+0x1060], R20 ;  /* 0x0010601401007387 */ /* 0x000fe20000100a00 */
[-C--:B------:R-:W-:Y:S03]  /*277e0*/  HMMA.1688.F32.TF32 R4, R84, R56.reuse, R4 ;  /* 0x000000385404723c */ /* 0x080fe60000081004 */
[----:B------:R1:W-:Y:S05]  /*277f0*/  STL.64 [R1+0x1068], R22 ;  /* 0x0010681601007387 */ /* 0x0003ea0000100a00 */
[----:B-1----:R-:W-:Y:S01]  /*27800*/  HMMA.1688.F32.TF32 R20, R88, R56, R188 ;  /* 0x000000385814723c */ /* 0x002fe200000810bc */
[----:B------:R-:W-:Y:S04]  /*27810*/  STL.64 [R1+0x1140], R44 ;  /* 0x0011402c01007387 */ /* 0x000fe80000100a00 */
[----:B------:R-:W-:Y:S04]  /*27820*/  STL.64 [R1+0x1148], R46 ;  /* 0x0011482e01007387 */ /* 0x000fe80000100a00 */
[----:B------:R-:W-:Y:S04]  /*27830*/  STL.64 [R1+0x11f0], R8 ;  /* 0x0011f00801007387 */ /* 0x000fe80000100a00 */
[----:B------:R3:W-:Y:S10]  /*27840*/  STL.64 [R1+0x11f8], R10 ;  /* 0x0011f80a01007387 */ /* 0x0007f40000100a00 */
[----:B------:R-:W-:Y:S04]  /*27850*/  STL.64 [R1+0x1290], R20 ;  /* 0x0012901401007387 */ /* 0x000fe80000100a00 */
[----:B------:R-:W-:Y:S04]  /*27860*/  STL.64 [R1+0x1298], R22 ;  /* 0x0012981601007387 */ /* 0x000fe80000100a00 */
[----:B------:R-:W-:Y:S04]  /*27870*/  STL.64 [R1+0x1320], R4 ;  /* 0x0013200401007387 */ /* 0x000fe80000100a00 */
[----:B------:R2:W-:Y:S01]  /*27880*/  STL.64 [R1+0x1328], R6 ;  /* 0x0013280601007387 */ /* 0x0005e20000100a00 */
[-C--:B---3--:R-:W-:Y:S08]  /*27890*/  HMMA.1688.F32.TF32 R8, R36, R52.reuse, R184 ;  /* 0x000000342408723c */ /* 0x088ff000000810b8 */
[-C--:B--2---:R-:W-:Y:S11]  /*278a0*/  HMMA.1688.F32.TF32 R4, R40, R52.reuse, R24 ;  /* 0x000000342804723c */ /* 0x084ff60000081018 */
[----:B------:R-:W-:Y:S05]  /*278b0*/  @!UPT UIADD3 URZ, URZ, URZ, URZ ;  /* 0x0000003f3f3ff290 */ /* 0x000fea000fffe03f */
[----:B------:R-:W-:Y:S01]  /*278c0*/  IMAD.MOV.U32 R54, RZ, RZ, R10 ;  /* 0x000000ffff367224 */ /* 0x000fe200078e000a */
[----:B------:R1:W-:Y:S01]  /*278d0*/  STL.64 [R1+0x120], R8 ;  /* 0x0001200801007387 */ /* 0x0003e20000100a00 */
[----:B------:R-:W-:Y:S02]  /*278e0*/  IMAD.MOV.U32 R55, RZ, RZ, R11 ;  /* 0x000000ffff377224 */ /* 0x000fe400078e000b */
[----:B-1----:R-:W-:Y:S04]  /*278f0*/  HMMA.1688.F32.TF32 R8, R32, R52, R124 ;  /* 0x000000342008723c */ /* 0x002fe8000008107c */
[----:B------:R-:W-:Y:S02]  /*27900*/  IMAD.MOV.U32 R58, RZ, RZ, R4 ;  /* 0x000000ffff3a7224 */ /* 0x000fe400078e0004 */
[----:B------:R-:W-:-:S02]  /*27910*/  IMAD.MOV.U32 R59, RZ, RZ, R5 ;  /* 0x000000ffff3b7224 */ /* 0x000fc400078e0005 */
[----:B------:R-:W-:Y:S02]  /*27920*/  IMAD.MOV.U32 R46, RZ, RZ, R6 ;  /* 0x000000ffff2e7224 */ /* 0x000fe400078e0006 */
[----:B------:R-:W-:Y:S02]  /*27930*/  IMAD.MOV.U32 R47, RZ, RZ, R7 ;  /* 0x000000ffff2f7224 */ /* 0x000fe400078e0007 */
[-C--:B------:R-:W-:Y:S01]  /*27940*/  HMMA.1688.F32.TF32 R4, R80, R52.reuse, R120 ;  /* 0x000000345004723c */ /* 0x080fe20000081078 */
[----:B------:R-:W-:Y:S04]  /*27950*/  STL [R1+0x2844], R55 ;  /* 0x0028443701007387 */ /* 0x000fe80000100800 */
[----:B------:R-:W-:Y:S04]  /*27960*/  STL [R1+0x2840], R54 ;  /* 0x0028403601007387 */ /* 0x000fe80000100800 */
[----:B------:R-:W-:Y:S04]  /*27970*/  STL [R1+0x2854], R47 ;  /* 0x0028542f01007387 */ /* 0x000fe80000100800 */
[----:B------:R-:W-:Y:S04]  /*27980*/  STL [R1+0x2850], R46 ;  /* 0x0028502e01007387 */ /* 0x000fe80000100800 */
[----:B------:R-:W-:Y:S04]  /*27990*/  STL [R1+0x284c], R59 ;  /* 0x00284c3b01007387 */ /* 0x000fe80000100800 */
[----:B------:R-:W-:Y:S04]  /*279a0*/  STL [R1+0x2848], R58 ;  /* 0x0028483a01007387 */ /* 0x000fe80000100800 */
[----:B------:R-:W-:Y:S04]  /*279b0*/  STL.64 [R1+0x140], R4 ;  /* 0x0001400401007387 */ /* 0x000fe80000100a00 */
[----:B------:R1:W-:Y:S04]  /*279c0*/  STL.64 [R1+0x148], R6 ;  /* 0x0001480601007387 */ /* 0x0003e80000100a00 */
[----:B------:R-:W-:Y:S04]  /*279d0*/  STL.64 [R1+0x130], R8 ;  /* 0x0001300801007387 */ /* 0x000fe80000100a00 */
[----:B------:R-:W-:Y:S04]  /*279e0*/  STL.64 [R1+0x138], R10 ;  /* 0x0001380a01007387 */ /* 0x000fe80000100a00 */
[----:B------:R-:W2:Y:S01]  /*279f0*/  LDSM.16.M88.4 R8, [R241+0x4c000] ;  /* 0x04c00000f108783b */ /* 0x000ea20000000200 */
[-C--:B------:R-:W-:Y:S08]  /*27a00*/  HMMA.1688.F32.TF32 R20, R180, R52.reuse, R108 ;  /* 0x00000034b414723c */ /* 0x080ff0000008106c */
[-C--:B-1----:R-:W-:Y:S11]  /*27a10*/  HMMA.1688.F32.TF32 R4, R176, R52.reuse, R96 ;  /* 0x00000034b004723c */ /* 0x082ff60000081060 */
[----:B------:R-:W-:Y:S04]  /*27a20*/  @!UPT UIADD3 URZ, URZ, URZ, URZ ;  /* 0x0000003f3f3ff290 */ /* 0x000fe8000fffe03f */
[----:B------:R-:W-:Y:S04]  /*27a30*/  STL.64 [R1+0x8b0], R20 ;  /* 0x0008b01401007387 */ /* 0x000fe80000100a00 */
[----:B------:R1:W-:Y:S04]  /*27a40*/  STL.64 [R1+0x8b8], R22 ;  /* 0x0008b81601007387 */ /* 0x0003e80000100a00 */
[----:B--2---:R-:W-:Y:S04]  /*27a50*/  STL [R1+0x285c], R10 ;  /* 0x00285c0a01007387 */ /* 0x004fe80000100800 */
[----:B------:R-:W-:Y:S04]  /*27a60*/  STL.64 [R1+0x990], R4 ;  /* 0x0009900401007387 */ /* 0x000fe80000100a00 */
[----:B------:R-:W-:Y:S04]  /*27a70*/  STL.64 [R1+0x998], R6 ;  /* 0x0009980601007387 */ /* 0x000fe80000100a00 */
[----:B------:R-:W2:Y:S01]  /*27a80*/  LDSM.16.M88.4 R4, [R241+0x4e000] ;  /* 0x04e00000f104783b */ /* 0x000ea20000000200 */
[-C--:B-1----:R-:W-:Y:S03]  /*27a90*/  HMMA.1688.F32.TF32 R20, R172, R52.reuse, R68 ;  /* 0x00000034ac14723c */ /* 0x082fe60000081044 */
[----:B------:R-:W-:Y:S04]  /*27aa0*/  STL [R1+0x2858], R11 ;  /* 0x0028580b01007387 */ /* 0x000fe80000100800 */
[----:B--2---:R-:W-:Y:S11]  /*27ab0*/  STL [R1+0x2864], R6 ;  /* 0x0028640601007387 */ /* 0x004ff60000100800 */
[----:B------:R-:W-:Y:S05]  /*27ac0*/  @!UPT UIADD3 URZ, URZ, URZ, URZ ;  /* 0x0000003f3f3ff290 */ /* 0x000fea000fffe03f */
[----:B------:R-:W-:Y:S04]  /*27ad0*/  STL.64 [R1+0xa50], R20 ;  /* 0x000a501401007387 */ /* 0x000fe80000100a00 */
[----:B------:R1:W-:Y:S02]  /*27ae0*/  STL.64 [R1+0xa58], R22 ;  /* 0x000a581601007387 */ /* 0x0003e40000100a00 */
[-C--:B-1----:R-:W-:Y:S02]  /*27af0*/  HMMA.1688.F32.TF32 R20, R168, R52.reuse, R248 ;  /* 0x00000034a814723c */ /* 0x082fe400000810f8 */
[----:B------:R-:W-:Y:S04]  /*27b00*/  STL [R1+0x2860], R7 ;  /* 0x0028600701007387 */ /* 0x000fe80000100800 */
[----:B------:R-:W2:Y:S11]  /*27b10*/  LDL.LU R68, [R1+0xc0] ;  /* 0x0000c00001447983 */ /* 0x000eb60000300800 */
[----:B------:R-:W-:Y:S06]  /*27b20*/  @!UPT UIADD3 URZ, URZ, URZ, URZ ;  /* 0x0000003f3f3ff290 */ /* 0x000fec000fffe03f */
[----:B------:R1:W-:Y:S04]  /*27b30*/  STL.64 [R1+0xb60], R20 ;  /* 0x000b601401007387 */ /* 0x0003e80000100a00 */
[----:B------:R3:W-:Y:S04]  /*27b40*/  STL.64 [R1+0xb68], R22 ;  /* 0x000b681601007387 */ /* 0x0007e80000100a00 */
[----:B------:R-:W2:Y:S04]  /*27b50*/  LDL.LU R69, [R1+0xc4] ;  /* 0x0000c40001457983 */ /* 0x000ea80000300800 */
[----:B------:R-:W2:Y:S04]  /*27b60*/  LDL.LU R70, [R1+0xc8] ;  /* 0x0000c80001467983 */ /* 0x000ea80000300800 */
[----:B------:R-:W2:Y:S04]  /*27b70*/  LDL.LU R71, [R1+0xcc] ;  /* 0x0000cc0001477983 */ /* 0x000ea80000300800 */
        /* <DEDUP_REMOVED lines=56> */
[----:B-1----:R-:W4:Y:S04]  /*27f00*/  LDL.LU R20, [R1] ;  /* 0x0000000001147983 */ /* 0x002f280000300800 */
        /* <DEDUP_REMOVED lines=26> */
[----:B------:R-:W-:Y:S01]  /*280b0*/  HMMA.1688.F32.TF32 R16, R84, R52, R16 ;  /* 0x000000345410723c */ /* 0x000fe20000081010 */
[----:B------:R-:W-:-:S07]  /*280c0*/  IMAD.MOV.U32 R251, RZ, RZ, R252 ;  /* 0x000000fffffb7224 */ /* 0x000fce00078e00fc */
[-C--:B--2---:R-:W-:Y:S08]  /*280d0*/  HMMA.1688.F32.TF32 R92, R144, R52.reuse, R92 ;  /* 0x00000034905c723c */ /* 0x084ff0000008105c */
[-C--:B----4-:R-:W-:Y:S08]  /*280e0*/  HMMA.1688.F32.TF32 R44, R164, R52.reuse, R136 ;  /* 0x00000034a42c723c */ /* 0x090ff00000081088 */
[-C--:B------:R-:W-:Y:S08]  /*280f0*/  HMMA.1688.F32.TF32 R132, R156, R52.reuse, R132 ;  /* 0x000000349c84723c */ /* 0x080ff00000081084 */
[-C--:B------:R-:W-:Y:S07]  /*28100*/  HMMA.1688.F32.TF32 R56, R152, R52.reuse, R116 ;  /* 0x000000349838723c */ /* 0x080fee0000081074 */
        /* <DEDUP_REMOVED lines=9> */
[----:B------:R3:W-:Y:S04]  /*281a0*/  STL.64 [R1+0xf68], R46 ;  /* 0x000f682e01007387 */ /* 0x0007e80000100a00 */
[----:B------:R-:W1:Y:S01]  /*281b0*/  LDSM.16.M88.4 R64, [R241+0x50000] ;  /* 0x05000000f140783b */ /* 0x000e620000000200 */
[----:B---3--:R-:W-:Y:S08]  /*281c0*/  HMMA.1688.F32.TF32 R44, R88, R52, R20 ;  /* 0x00000034582c723c */ /* 0x008ff00000081014 */
[----:B------:R-:W-:Y:S01]  /*281d0*/  HMMA.1688.F32.TF32 R20, R36, R8, R72 ;  /* 0x000000082414723c */ /* 0x000fe20000081048 */
[----:B------:R-:W-:Y:S04]  /*281e0*/  STL.64 [R1+0x1070], R92 ;  /* 0x0010705c01007387 */ /* 0x000fe80000100a00 */
[----:B------:R-:W-:Y:S04]  /*281f0*/  STL.64 [R1+0x1078], R94 ;  /* 0x0010785e01007387 */ /* 0x000fe80000100a00 */
[----:B------:R-:W-:Y:S04]  /*28200*/  STL.64 [R1+0x1180], R56 ;  /* 0x0011803801007387 */ /* 0x000fe80000100a00 */
[----:B------:R2:W-:Y:S04]  /*28210*/  STL.64 [R1+0x1188], R58 ;  /* 0x0011883a01007387 */ /* 0x0005e80000100a00 */
[----:B------:R-:W-:Y:S04]  /*28220*/  STL.64 [R1+0x11d0], R44 ;  /* 0x0011d02c01007387 */ /* 0x000fe80000100a00 */
[----:B------:R-:W-:Y:S03]  /*28230*/  STL.64 [R1+0x11d8], R46 ;  /* 0x0011d82e01007387 */ /* 0x000fe60000100a00 */
[----:B------:R-:W-:-:S02]  /*28240*/  IMAD.MOV.U32 R55, RZ, RZ, R22 ;  /* 0x000000ffff377224 */ /* 0x000fc400078e0016 */
[----:B--2---:R-:W-:Y:S02]  /*28250*/  IMAD.MOV.U32 R59, RZ, RZ, R20 ;  /* 0x000000ffff3b7224 */ /* 0x004fe400078e0014 */
[----:B------:R-:W-:Y:S02]  /*28260*/  IMAD.MOV.U32 R58, RZ, RZ, R21 ;  /* 0x000000ffff3a7224 */ /* 0x000fe400078e0015 */
[----:B------:R-:W-:Y:S01]  /*28270*/  IMAD.MOV.U32 R54, RZ, RZ, R23 ;  /* 0x000000ffff367224 */ /* 0x000fe200078e0017 */
[----:B------:R-:W-:Y:S01]  /*28280*/  STL.64 [R1+0x12e0], R16 ;  /* 0x0012e01001007387 */ /* 0x000fe20000100a00 */
[-C--:B------:R-:W-:Y:S03]  /*28290*/  HMMA.1688.F32.TF32 R20, R40, R8.reuse, R140 ;  /* 0x000000082814723c */ /* 0x080fe6000008108c */
[----:B------:R2:W-:Y:S05]  /*282a0*/  STL.64 [R1+0x12e8], R18 ;  /* 0x0012e81201007387 */ /* 0x0005ea0000100a00 */
[-C--:B--2---:R-:W-:Y:S01]  /*282b0*/  HMMA.1688.F32.TF32 R16, R80, R8.reuse, R128 ;  /* 0x000000085010723c */ /* 0x084fe20000081080 */
[----:B------:R-:W-:Y:S04]  /*282c0*/  STL [R1+0x2874], R54 ;  /* 0x0028743601007387 */ /* 0x000fe80000100800 */
[----:B------:R-:W-:Y:S04]  /*282d0*/  STL [R1+0x2870], R55 ;  /* 0x0028703701007387 */ /* 0x000fe80000100800 */
[----:B------:R-:W-:Y:S01]  /*282e0*/  STL [R1+0x286c], R58 ;  /* 0x00286c3a01007387 */ /* 0x000fe20000100800 */
[-C--:B------:R-:W-:Y:S03]  /*282f0*/  HMMA.1688.F32.TF32 R44, R32, R8.reuse, R112 ;  /* 0x00000008202c723c */ /* 0x080fe60000081070 */
[----:B------:R-:W-:Y:S04]  /*28300*/  STL [R1+0x2868], R59 ;  /* 0x0028683b01007387 */ /* 0x000fe80000100800 */
[----:B------:R-:W-:Y:S04]  /*28310*/  STL.64 [R1+0x110], R20 ;  /* 0x0001101401007387 */ /* 0x000fe80000100a00 */
[----:B------:R2:W-:Y:S04]  /*28320*/  STL.64 [R1+0x118], R22 ;  /* 0x0001181601007387 */ /* 0x0005e80000100a00 */
[----:B------:R-:W-:Y:S04]  /*28330*/  STL.64 [R1+0x100], R16 ;  /* 0x0001001001007387 */ /* 0x000fe80000100a00 */
[----:B------:R3:W-:Y:S01]  /*28340*/  STL.64 [R1+0x108], R18 ;  /* 0x0001081201007387 */ /* 0x0007e20000100a00 */
[-C--:B--2---:R-:W-:Y:S08]  /*28350*/  HMMA.1688.F32.TF32 R20, R180, R8.reuse, R100 ;  /* 0x00000008b414723c */ /* 0x084ff00000081064 */
[-C--:B---3--:R-:W-:Y:S01]  /*28360*/  HMMA.1688.F32.TF32 R16, R176, R8.reuse, R76 ;  /* 0x00000008b010723c */ /* 0x088fe2000008104c */
[----:B------:R-:W-:Y:S04]  /*28370*/  STL.64 [R1+0xe0], R44 ;  /* 0x0000e02c01007387 */ /* 0x000fe80000100a00 */
[----:B------:R2:W-:Y:S10]  /*28380*/  STL.64 [R1+0xe8], R46 ;  /* 0x0000e82e01007387 */ /* 0x0005f40000100a00 */
[----:B------:R-:W-:Y:S01]  /*28390*/  STL.64 [R1+0xd0], R20 ;  /* 0x0000d01401007387 */ /* 0x000fe20000100a00 */
[-C--:B--2---:R-:W-:Y:S03]  /*283a0*/  HMMA.1688.F32.TF32 R44, R172, R8.reuse, R60 ;  /* 0x00000008ac2c723c */ /* 0x084fe6000008103c */
[----:B------:R2:W-:Y:S04]  /*283b0*/  STL.64 [R1+0xd8], R22 ;  /* 0x0000d81601007387 */ /* 0x0005e80000100a00 */
[----:B------:R-:W-:Y:S04]  /*283c0*/  STL.64 [R1+0x8e0], R16 ;  /* 0x0008e01001007387 */ /* 0x000fe80000100a00 */
[----:B------:R3:W-:Y:S01]  /*283d0*/  STL.64 [R1+0x8e8], R18 ;  /* 0x0008e81201007387 */ /* 0x0007e20000100a00 */
[-C--:B--2---:R-:W-:Y:S08]  /*283e0*/  HMMA.1688.F32.TF32 R20, R168, R8.reuse, R184 ;  /* 0x00000008a814723c */ /* 0x084ff000000810b8 */
[-C--:B---3--:R-:W-:Y:S03]  /*283f0*/  HMMA.1688.F32.TF32 R16, R164, R8.reuse, R24 ;  /* 0x00000008a410723c */ /* 0x088fe60000081018 */
[----:B------:R-:W-:Y:S04]  /*28400*/  STL.64 [R1+0x9c0], R44 ;  /* 0x0009c02c01007387 */ /* 0x000fe80000100a00 */
[----:B------:R-:W-:Y:S01]  /*28410*/  STL.64 [R1+0x9c8], R46 ;  /* 0x0009c82e01007387 */ /* 0x000fe20000100a00 */
[-C--:B------:R-:W-:Y:S07]  /*28420*/  HMMA.1688.F32.TF32 R24, R156, R8.reuse, R120 ;  /* 0x000000089c18723c */ /* 0x080fee0000081078 */
[----:B------:R-:W-:Y:S04]  /*28430*/  STL.64 [R1+0xaa0], R20 ;  /* 0x000aa01401007387 */ /* 0x000fe80000100a00 */
[----:B------:R2:W-:Y:S04]  /*28440*/  STL.64 [R1+0xaa8], R22 ;  /* 0x000aa81601007387 */ /* 0x0005e80000100a00 */
[----:B------:R-:W-:Y:S04]  /*28450*/  STL.64 [R1+0xb90], R16 ;  /* 0x000b901001007387 */ /* 0x000fe80000100a00 */
[----:B------:R3:W-:Y:S01]  /*28460*/  STL.64 [R1+0xb98], R18 ;  /* 0x000b981201007387 */ /* 0x0007e20000100a00 */
[-C--:B--2---:R-:W-:Y:S08]  /*28470*/  HMMA.1688.F32.TF32 R20, R152, R8.reuse, R124 ;  /* 0x000000089814723c */ /* 0x084ff0000008107c */
[-C--:B---3--:R-:W-:Y:S01]  /*28480*/  HMMA.1688.F32.TF32 R16, R148, R8.reuse, R108 ;  /* 0x000000089410723c */ /* 0x088fe2000008106c */
[----:B------:R-:W-:Y:S04]  /*28490*/  STL.64 [R1+0xcb0], R24 ;  /* 0x000cb01801007387 */ /* 0x000fe80000100a00 */
[----:B------:R2:W-:Y:S03]  /*284a0*/  STL.64 [R1+0xcb8], R26 ;  /* 0x000cb81a01007387 */ /* 0x0005e60000100a00 */
[-C--:B------:R-:W-:Y:S07]  /*284b0*/  HMMA.1688.F32.TF32 R12, R84, R8.reuse, R12 ;  /* 0x00000008540c723c */ /* 0x080fee000008100c */
[----:B------:R-:W-:Y:S01]  /*284c0*/  STL.64 [R1+0xd50], R20 ;  /* 0x000d501401007387 */ /* 0x000fe20000100a00 */
[-C--:B--2---:R-:W-:Y:S03]  /*284d0*/  HMMA.1688.F32.TF32 R24, R144, R8.reuse, R96 ;  /* 0x000000089018723c */ /* 0x084fe60000081060 */
[----:B------:R2:W-:Y:S04]  /*284e0*/  STL.64 [R1+0xd58], R22 ;  /* 0x000d581601007387 */ /* 0x0005e80000100a00 */
[----:B------:R-:W-:Y:S04]  /*284f0*/  STL.64 [R1+0xe80], R16 ;  /* 0x000e801001007387 */ /* 0x000fe80000100a00 */
[----:B------:R3:W-:Y:S01]  /*28500*/  STL.64 [R1+0xe88], R18 ;  /* 0x000e881201007387 */ /* 0x0007e20000100a00 */
[-C--:B--2---:R-:W-:Y:S08]  /*28510*/  HMMA.1688.F32.TF32 R20, R28, R8.reuse, R68 ;  /* 0x000000081c14723c */ /* 0x084ff00000081044 */
[----:B---3--:R-:W-:Y:S03]  /*28520*/  HMMA.1688.F32.TF32 R16, R88, R8, R248 ;  /* 0x000000085810723c */ /* 0x008fe600000810f8 */
[----:B------:R-:W-:Y:S04]  /*28530*/  STL.64 [R1+0xf70], R24 ;  /* 0x000f701801007387 */ /* 0x000fe80000100a00 */
[----:B------:R-:W-:Y:S08]  /*28540*/  STL.64 [R1+0xf78], R26 ;  /* 0x000f781a01007387 */ /* 0x000ff00000100a00 */
[----:B------:R2:W-:Y:S04]  /*28550*/  STL.64 [R1+0x1080], R20 ;  /* 0x0010801401007387 */ /* 0x0005e80000100a00 */
[----:B------:R3:W-:Y:S04]  /*28560*/  STL.64 [R1+0x1088], R22 ;  /* 0x0010881601007387 */ /* 0x0007e80000100a00 */
[----:B------:R-:W-:Y:S04]  /*28570*/  STL.64 [R1+0x11e0], R12 ;  /* 0x0011e00c01007387 */ /* 0x000fe80000100a00 */
[----:B------:R-:W-:Y:S04]  /*28580*/  STL.64 [R1+0x1170], R16 ;  /* 0x0011701001007387 */ /* 0x000fe80000100a00 */
[----:B------:R-:W-:Y:S04]  /*28590*/  STL.64 [R1+0x1178], R18 ;  /* 0x0011781201007387 */ /* 0x000fe80000100a00 */
[----:B------:R4:W-:Y:S04]  /*285a0*/  STL [R1+0x11e8], R14 ;  /* 0x0011e80e01007387 */ /* 0x0009e80000100800 */
        /* <DEDUP_REMOVED lines=28> */
[----:B--2---:R-:W4:Y:S04]  /*28770*/  LDL.LU R20, [R1+0xe90] ;  /* 0x000e900001147983 */ /* 0x004f280000300800 */
[----:B------:R-:W4:Y:S04]  /*28780*/  LDL.LU R21, [R1+0xe94] ;  /* 0x000e940001157983 */ /* 0x000f280000300800 */
[----:B---3--:R-:W4:Y:S04]  /*28790*/  LDL.LU R22, [R1+0xe98] ;  /* 0x000e980001167983 */ /* 0x008f280000300800 */
        /* <DEDUP_REMOVED lines=33> */
[----:B------:R-:W-:-:S05]  /*289b0*/  IMAD.MOV.U32 R252, RZ, RZ, R15 ;  /* 0x000000fffffc7224 */ /* 0x000fca00078e000f */
[----:B------:R-:W-:Y:S01]  /*289c0*/  STL [R1+0x26e8], R252 ;  /* 0x0026e8fc01007387 */ /* 0x000fe20000100800 */
[-C--:B----4-:R-:W-:Y:S11]  /*289d0*/  HMMA.1688.F32.TF32 R12, R36, R4.reuse, R20 ;  /* 0x00000004240c723c */ /* 0x090ff60000081014 */
[----:B------:R-:W-:Y:S11]  /*289e0*/  @!UPT UIADD3 URZ, URZ, URZ, URZ ;  /* 0x0000003f3f3ff290 */ /* 0x000ff6000fffe03f */
[----:B------:R-:W-:Y:S02]  /*289f0*/  @!UPT UIADD3 URZ, URZ, URZ, URZ ;  /* 0x0000003f3f3ff290 */ /* 0x000fe4000fffe03f */
[----:B------:R-:W-:Y:S02]  /*28a00*/  IMAD.MOV.U32 R10, RZ, RZ, R12 ;  /* 0x000000ffff0a7224 */ /* 0x000fe400078e000c */
[----:B------:R-:W-:Y:S02]  /*28a10*/  IMAD.MOV.U32 R11, RZ, RZ, R13 ;  /* 0x000000ffff0b7224 */ /* 0x000fe400078e000d */
[----:B------:R-:W-:Y:S02]  /*28a20*/  IMAD.MOV.U32 R47, RZ, RZ, R14 ;  /* 0x000000ffff2f7224 */ /* 0x000fe400078e000e */
[----:B------:R-:W-:Y:S02]  /*28a30*/  IMAD.MOV.U32 R46, RZ, RZ, R15 ;  /* 0x000000ffff2e7224 */ /* 0x000fe400078e000f */
[-C--:B--2---:R-:W-:Y:S03]  /*28a40*/  HMMA.1688.F32.TF32 R12, R40, R4.reuse, R72 ;  /* 0x00000004280c723c */ /* 0x084fe60000081048 */
[----:B------:R-:W-:Y:S04]  /*28a50*/  STL [R1+0x2884], R46 ;  /* 0x0028842e01007387 */ /* 0x000fe80000100800 */
[----:B------:R-:W-:Y:S01]  /*28a60*/  STL [R1+0x2880], R47 ;  /* 0x0028802f01007387 */ /* 0x000fe20000100800 */
[-C--:B---3--:R-:W-:Y:S03]  /*28a70*/  HMMA.1688.F32.TF32 R248, R80, R4.reuse, R248 ;  /* 0x0000000450f8723c */ /* 0x088fe600000810f8 */
[----:B------:R-:W-:Y:S04]  /*28a80*/  STL [R1+0x287c], R11 ;  /* 0x00287c0b01007387 */ /* 0x000fe80000100800 */
[----:B------:R2:W-:Y:S01]  /*28a90*/  STL [R1+0x2878], R10 ;  /* 0x0028780a01007387 */ /* 0x0005e20000100800 */
[----:B------:R-:W-:Y:S07]  /*28aa0*/  HMMA.1688.F32.TF32 R76, R32, R4, R76 ;  /* 0x00000004204c723c */ /* 0x000fee000008104c */
[----:B------:R3:W-:Y:S01]  /*28ab0*/  STL.64 [R1+0x40], R12 ;  /* 0x0000400c01007387 */ /* 0x0007e20000100a00 */
[----:B------:R-:W-:-:S02]  /*28ac0*/  IMAD.MOV.U32 R54, RZ, RZ, R14 ;  /* 0x000000ffff367224 */ /* 0x000fc400078e000e */
[----:B------:R-:W-:Y:S01]  /*28ad0*/  IMAD.MOV.U32 R55, RZ, RZ, R15 ;  /* 0x000000ffff377224 */ /* 0x000fe200078e000f */
[-C--:B--2---:R-:W-:Y:S01]  /*28ae0*/  HMMA.1688.F32.TF32 R8, R172, R4.reuse, R60 ;  /* 0x00000004ac08723c */ /* 0x084fe2000008103c */
[----:B------:R-:W2:Y:S07]  /*28af0*/  LDSM.16.M88.4 R60, [R241+0x52000] ;  /* 0x05200000f13c783b */ /* 0x000eae0000000200 */
[-C--:B------:R-:W-:Y:S08]  /*28b00*/  HMMA.1688.F32.TF32 R108, R180, R4.reuse, R108 ;  /* 0x00000004b46c723c */ /* 0x080ff0000008106c */
[-C--:B---3--:R-:W-:Y:S01]  /*28b10*/  HMMA.1688.F32.TF32 R12, R176, R4.reuse, R140 ;  /* 0x00000004b00c723c */ /* 0x088fe2000008108c */
        /* <DEDUP_REMOVED lines=10> */
[-C--:B---3--:R-:W-:Y:S08]  /*28bc0*/  HMMA.1688.F32.TF32 R12, R168, R4.reuse, R128 ;  /* 0x00000004a80c723c */ /* 0x088ff00000081080 */
[-C--:B----4-:R-:W-:Y:S08]  /*28bd0*/  HMMA.1688.F32.TF32 R8, R164, R4.reuse, R112 ;  /* 0x00000004a408723c */ /* 0x090ff00000081070 */
[-C--:B------:R-:W-:Y:S07]  /*28be0*/  HMMA.1688.F32.TF32 R16, R156, R4.reuse, R100 ;  /* 0x000000049c10723c */ /* 0x080fee0000081064 */
[----:B------:R-:W-:Y:S04]  /*28bf0*/  STL.64 [R1+0xa00], R12 ;  /* 0x000a000c01007387 */ /* 0x000fe80000100a00 */
[----:B------:R3:W-:Y:S04]  /*28c00*/  STL.64 [R1+0xa08], R14 ;  /* 0x000a080e01007387 */ /* 0x0007e80000100a00 */
[----:B------:R-:W-:Y:S04]  /*28c10*/  STL.64 [R1+0xad0], R8 ;  /* 0x000ad00801007387 */ /* 0x000fe80000100a00 */
[----:B------:R4:W-:Y:S01]  /*28c20*/  STL.64 [R1+0xad8], R10 ;  /* 0x000ad80a01007387 */ /* 0x0009e20000100a00 */
[-C--:B---3--:R-:W-:Y:S08]  /*28c30*/  HMMA.1688.F32.TF32 R12, R152, R4.reuse, R184 ;  /* 0x00000004980c723c */ /* 0x088ff000000810b8 */
[-C--:B----4-:R-:W-:Y:S01]  /*28c40*/  HMMA.1688.F32.TF32 R8, R148, R4.reuse, R24 ;  /* 0x000000049408723c */ /* 0x090fe20000081018 */
[----:B------:R-:W-:Y:S04]  /*28c50*/  STL.64 [R1+0xbd0], R16 ;  /* 0x000bd01001007387 */ /* 0x000fe80000100a00 */
[----:B------:R3:W-:Y:S10]  /*28c60*/  STL.64 [R1+0xbd8], R18 ;  /* 0x000bd81201007387 */ /* 0x0007f40000100a00 */
[----:B------:R-:W-:Y:S01]  /*28c70*/  STL.64 [R1+0xcc0], R12 ;  /* 0x000cc00c01007387 */ /* 0x000fe20000100a00 */
[-C--:B---3--:R-:W-:Y:S03]  /*28c80*/  HMMA.1688.F32.TF32 R16, R144, R4.reuse, R120 ;  /* 0x000000049010723c */ /* 0x088fe60000081078 */
[----:B------:R3:W-:Y:S04]  /*28c90*/  STL.64 [R1+0xcc8], R14 ;  /* 0x000cc80e01007387 */ /* 0x0007e80000100a00 */
[----:B------:R-:W-:Y:S04]  /*28ca0*/  STL.64 [R1+0xdd0], R8 ;  /* 0x000dd00801007387 */ /* 0x000fe80000100a00 */
[----:B------:R4:W-:Y:S01]  /*28cb0*/  STL.64 [R1+0xdd8], R10 ;  /* 0x000dd80a01007387 */ /* 0x0009e20000100a00 */
[-C--:B---3--:R-:W-:Y:S08]  /*28cc0*/  HMMA.1688.F32.TF32 R12, R28, R4.reuse, R124 ;  /* 0x000000041c0c723c */ /* 0x088ff0000008107c */
[-C--:B----4-:R-:W-:Y:S08]  /*28cd0*/  HMMA.1688.F32.TF32 R8, R88, R4.reuse, R96 ;  /* 0x000000045808723c */ /* 0x090ff00000081060 */
[----:B------:R-:W-:Y:S01]  /*28ce0*/  HMMA.1688.F32.TF32 R4, R84, R4, R68 ;  /* 0x000000045404723c */ /* 0x000fe20000081044 */
[----:B------:R-:W-:Y:S04]  /*28cf0*/  STL.64 [R1+0xe90], R16 ;  /* 0x000e901001007387 */ /* 0x000fe80000100a00 */
[----:B------:R-:W-:Y:S04]  /*28d00*/  STL.64 [R1+0xe98], R18 ;  /* 0x000e981201007387 */ /* 0x000fe80000100a00 */
[----:B------:R-:W-:Y:S04]  /*28d10*/  STL.64 [R1+0xf80], R12 ;  /* 0x000f800c01007387 */ /* 0x000fe80000100a00 */
[----:B------:R-:W-:Y:S04]  /*28d20*/  STL.64 [R1+0xf88], R14 ;  /* 0x000f880e01007387 */ /* 0x000fe80000100a00 */
        /* <DEDUP_REMOVED lines=68> */
[----:B------:R-:W1:Y:S02]  /*29170*/  LDSM.16.M88.4 R16, [R241+0x54000] ;  /* 0x05400000f110783b */ /* 0x000e640000000200 */
[-C--:B-1----:R-:W-:Y:S08]  /*29180*/  HMMA.1688.F32.TF32 R8, R36, R64.reuse, R132 ;  /* 0x000000402408723c */ /* 0x082ff00000081084 */
[-C--:B--2---:R-:W-:Y:S11]  /*29190*/  HMMA.1688.F32.TF32 R12, R40, R64.reuse, R116 ;  /* 0x00000040280c723c */ /* 0x084ff60000081074 */
[----:B------:R-:W-:Y:S05]  /*291a0*/  @!UPT UIADD3 URZ, URZ, URZ, URZ ;  /* 0x0000003f3f3ff290 */ /* 0x000fea000fffe03f */
[----:B----4-:R-:W-:Y:S02]  /*291b0*/  IMAD.MOV.U32 R6, RZ, RZ, R10 ;  /* 0x000000ffff067224 */ /* 0x010fe400078e000a */
[----:B------:R-:W-:Y:S02]  /*291c0*/  IMAD.MOV.U32 R7, RZ, RZ, R11 ;  /* 0x000000ffff077224 */ /* 0x000fe400078e000b */
[----:B------:R-:W-:Y:S02]  /*291d0*/  IMAD.MOV.U32 R58, RZ, RZ, R8 ;  /* 0x000000ffff3a7224 */ /* 0x000fe400078e0008 */
[----:B------:R-:W-:Y:S01]  /*291e0*/  IMAD.MOV.U32 R59, RZ, RZ, R9 ;  /* 0x000000ffff3b7224 */ /* 0x000fe200078e0009 */
[----:B------:R1:W-:Y:S04]  /*291f0*/  STL.64 [R1+0x28b8], R6 ;  /* 0x0028b80601007387 */ /* 0x0003e80000100a00 */
[----:B------:R-:W-:Y:S01]  /*29200*/  STL.64 [R1+0x28b0], R58 ;  /* 0x0028b03a01007387 */ /* 0x000fe20000100a00 */
[----:B---3--:R-:W-:Y:S01]  /*29210*/  HMMA.1688.F32.TF32 R244, R80, R64, R104 ;  /* 0x0000004050f4723c */ /* 0x008fe20000081068 */
[----:B------:R-:W-:-:S02]  /*29220*/  IMAD.MOV.U32 R11, RZ, RZ, R14 ;  /* 0x000000ffff0b7224 */ /* 0x000fc400078e000e */
[----:B------:R-:W-:-:S05]  /*29230*/  IMAD.MOV.U32 R10, RZ, RZ, R15 ;  /* 0x000000ffff0a7224 */ /* 0x000fca00078e000f */
[-C--:B------:R-:W-:Y:S01]  /*29240*/  HMMA.1688.F32.TF32 R92, R32, R64.reuse, R92 ;  /* 0x00000040205c723c */ /* 0x080fe2000008105c */
[----:B------:R2:W-:Y:S07]  /*29250*/  STL.64 [R1+0x28c0], R10 ;  /* 0x0028c00a01007387 */ /* 0x0005ee0000100a00 */
[-C--:B-1----:R-:W-:Y:S08]  /*29260*/  HMMA.1688.F32.TF32 R4, R172, R64.reuse, R72 ;  /* 0x00000040ac04723c */ /* 0x082ff00000081048 */
[-C--:B------:R-:W-:Y:S08]  /*29270*/  HMMA.1688.F32.TF32 R112, R180, R64.reuse, R112 ;  /* 0x00000040b470723c */ /* 0x080ff00000081070 */
[----:B--2---:R-:W-:Y:S01]  /*29280*/  HMMA.1688.F32.TF32 R8, R176, R64, R20 ;  /* 0x00000040b008723c */ /* 0x004fe20000081014 */
[----:B------:R-:W-:Y:S01]  /*29290*/  STL.64 [R1+0x2760], R246 ;  /* 0x002760f601007387 */ /* 0x000fe20000100a00 */
[----:B------:R-:W-:-:S03]  /*292a0*/  IMAD.MOV.U32 R46, RZ, RZ, R12 ;  /* 0x000000ffff2e7224 */ /* 0x000fc600078e000c */
[----:B------:R-:W-:Y:S01]  /*292b0*/  STL.64 [R1+0x2758], R244 ;  /* 0x002758f401007387 */ /* 0x000fe20000100a00 */
[----:B------:R-:W-:-:S03]  /*292c0*/  IMAD.MOV.U32 R47, RZ, RZ, R13 ;  /* 0x000000ffff2f7224 */ /* 0x000fc600078e000d */
[----:B------:R-:W-:Y:S01]  /*292d0*/  STL.64 [R1+0x2770], R94 ;  /* 0x0027705e01007387 */ /* 0x000fe20000100a00 */
[-C--:B------:R-:W-:Y:S03]  /*292e0*/  HMMA.1688.F32.TF32 R12, R168, R64.reuse, R140 ;  /* 0x00000040a80c723c */ /* 0x080fe6000008108c */
[----:B------:R-:W-:Y:S04]  /*292f0*/  STL.64 [R1+0x2768], R92 ;  /* 0x0027685c01007387 */ /* 0x000fe80000100a00 */
[----:B------:R-:W-:Y:S04]  /*29300*/  STL.64 [R1+0x2780], R114 ;  /* 0x0027807201007387 */ /* 0x000fe80000100a00 */
[----:B------:R-:W-:Y:S04]  /*29310*/  STL.64 [R1+0x2778], R112 ;  /* 0x0027787001007387 */ /* 0x000fe80000100a00 */
        /* <DEDUP_REMOVED lines=23> */
[----:B--2---:R-:W-:Y:S03]  /*29490*/  HMMA.1688.F32.TF32 R4, R84, R64, R68 ;  /* 0x000000405404723c */ /* 0x004fe60000081044 */
[----:B------:R-:W-:Y:S04]  /*294a0*/  STL.64 [R1+0xf00], R12 ;  /* 0x000f000c01007387 */ /* 0x000fe80000100a00 */
[----:B------:R-:W-:Y:S04]  /*294b0*/  STL.64 [R1+0xf08], R14 ;  /* 0x000f080e01007387 */ /* 0x000fe80000100a00 */
[----:B------:R-:W2:Y:S04]  /*294c0*/  LDL.LU R140, [R1+0xfc0] ;  /* 0x000fc000018c7983 */ /* 0x000ea80000300800 */
[----:B------:R-:W1:Y:S04]  /*294d0*/  LDSM.16.M88.4 R12, [R241+0x56000] ;  /* 0x05600000f10c783b */ /* 0x000e680000000200 */
[----:B------:R-:W-:Y:S04]  /*294e0*/  STL.64 [R1+0xfa0], R8 ;  /* 0x000fa00801007387 */ /* 0x000fe80000100a00 */
[----:B------:R-:W-:Y:S04]  /*294f0*/  STL.64 [R1+0xfa8], R10 ;  /* 0x000fa80a01007387 */ /* 0x000fe80000100a00 */
[----:B------:R-:W-:Y:S04]  /*29500*/  STL.64 [R1+0x10a0], R4 ;  /* 0x0010a00401007387 */ /* 0x000fe80000100a00 */
[----:B------:R2:W-:Y:S04]  /*29510*/  STL.64 [R1+0x10a8], R6 ;  /* 0x0010a80601007387 */ /* 0x0005e80000100a00 */
        /* <DEDUP_REMOVED lines=35> */
[-C--:B--2---:R-:W-:Y:S11]  /*29750*/  HMMA.1688.F32.TF32 R4, R36, R60.reuse, R140 ;  /* 0x0000003c2404723c */ /* 0x084ff6000008108c */
[----:B------:R-:W-:Y:S11]  /*29760*/  @!UPT UIADD3 URZ, URZ, URZ, URZ ;  /* 0x0000003f3f3ff290 */ /* 0x000ff6000fffe03f */
[----:B------:R-:W-:Y:S02]  /*29770*/  @!UPT UIADD3 URZ, URZ, URZ, URZ ;  /* 0x0000003f3f3ff290 */ /* 0x000fe4000fffe03f */
[----:B------:R-:W-:Y:S02]  /*29780*/  IMAD.MOV.U32 R111, RZ, RZ, R4 ;  /* 0x000000ffff6f7224 */ /* 0x000fe400078e0004 */
[----:B------:R-:W-:Y:S02]  /*29790*/  IMAD.MOV.U32 R110, RZ, RZ, R5 ;  /* 0x000000ffff6e7224 */ /* 0x000fe400078e0005 */
[----:B------:R-:W-:Y:S02]  /*297a0*/  IMAD.MOV.U32 R109, RZ, RZ, R6 ;  /* 0x000000ffff6d7224 */ /* 0x000fe400078e0006 */
[----:B------:R-:W-:Y:S02]  /*297b0*/  IMAD.MOV.U32 R108, RZ, RZ, R7 ;  /* 0x000000ffff6c7224 */ /* 0x000fe400078e0007 */
[-C--:B----4-:R-:W-:Y:S01]  /*297c0*/  HMMA.1688.F32.TF32 R4, R40, R60.reuse, R128 ;  /* 0x0000003c2804723c */ /* 0x090fe20000081080 */
[----:B------:R-:W-:Y:S04]  /*297d0*/  STL.64 [R1+0x28d0], R110 ;  /* 0x0028d06e01007387 */ /* 0x000fe80000100a00 */
[----:B------:R-:W-:Y:S04]  /*297e0*/  STL.64 [R1+0x28c8], R108 ;  /* 0x0028c86c01007387 */ /* 0x000fe80000100a00 */
[----:B------:R-:W-:Y:S11]  /*297f0*/  STL.64 [R1+0x2900], R46 ;  /* 0x0029002e01007387 */ /* 0x000ff60000100a00 */
[----:B------:R-:W-:Y:S04]  /*29800*/  @!UPT UIADD3 URZ, URZ, URZ, URZ ;  /* 0x0000003f3f3ff290 */ /* 0x000fe8000fffe03f */
[----:B------:R-:W-:Y:S02]  /*29810*/  IMAD.MOV.U32 R52, RZ, RZ, R4 ;  /* 0x000000ffff347224 */ /* 0x000fe400078e0004 */
[----:B------:R-:W-:Y:S01]  /*29820*/  IMAD.MOV.U32 R49, RZ, RZ, R5 ;  /* 0x000000ffff317224 */ /* 0x000fe200078e0005 */
[----:B---3--:R-:W-:Y:S01]  /*29830*/  HMMA.1688.F32.TF32 R96, R32, R60, R96 ;  /* 0x0000003c2060723c */ /* 0x008fe20000081060 */
[----:B------:R-:W-:Y:S02]  /*29840*/  IMAD.MOV.U32 R48, RZ, RZ, R6 ;  /* 0x000000ffff307224 */ /* 0x000fe400078e0006 */
[----:B------:R-:W-:-:S05]  /*29850*/  IMAD.MOV.U32 R45, RZ, RZ, R7 ;  /* 0x000000ffff2d7224 */ /* 0x000fca00078e0007 */
[-C--:B------:R-:W-:Y:S08]  /*29860*/  HMMA.1688.F32.TF32 R4, R172, R60.reuse, R120 ;  /* 0x0000003cac04723c */ /* 0x080ff00000081078 */
[-C--:B------:R-:W-:Y:S01]  /*29870*/  HMMA.1688.F32.TF32 R236, R80, R60.reuse, R100 ;  /* 0x0000003c50ec723c */ /* 0x080fe20000081064 */
[----:B------:R-:W-:Y:S07]  /*29880*/  STL [R1+0x28f8], R45 ;  /* 0x0028f82d01007387 */ /* 0x000fee0000100800 */
[-C--:B------:R-:W-:Y:S01]  /*29890*/  HMMA.1688.F32.TF32 R116, R180, R60.reuse, R184 ;  /* 0x0000003cb474723c */ /* 0x080fe200000810b8 */
[----:B------:R-:W-:Y:S07]  /*298a0*/  STL.64 [R1+0x28f0], R50 ;  /* 0x0028f03201007387 */ /* 0x000fee0000100a00 */
[-C--:B------:R-:W-:Y:S01]  /*298b0*/  HMMA.1688.F32.TF32 R8, R176, R60.reuse, R24 ;  /* 0x0000003cb008723c */ /* 0x080fe20000081018 */
[----:B------:R-:W-:Y:S04]  /*298c0*/  STL.64 [R1+0x28e8], R48 ;  /* 0x0028e83001007387 */ /* 0x000fe80000100a00 */
[----:B------:R-:W-:Y:S04]  /*298d0*/  STL.64 [R1+0x28e0], R54 ;  /* 0x0028e03601007387 */ /* 0x000fe80000100a00 */
[----:B------:R-:W-:Y:S04]  /*298e0*/  STL [R1+0x28d8], R52 ;  /* 0x0028d83401007387 */ /* 0x000fe80000100800 */
        /* <DEDUP_REMOVED lines=10> */
[-C--:B--2---:R-:W-:Y:S03]  /*29990*/  HMMA.1688.F32.TF32 R8, R168, R60.reuse, R124 ;  /* 0x0000003ca808723c */ /* 0x084fe6000008107c */
[----:B------:R-:W2:Y:S05]  /*299a0*/  LDL.LU R24, [R1+0x360] ;  /* 0x0003600001187983 */ /* 0x000eaa0000300800 */
[----:B---3--:R-:W-:Y:S11]  /*299b0*/  HMMA.1688.F32.TF32 R4, R164, R60, R68 ;  /* 0x0000003ca404723c */ /* 0x008ff60000081044 */
[----:B------:R-:W-:Y:S04]  /*299c0*/  @!UPT UIADD3 URZ, URZ, URZ, URZ ;  /* 0x0000003f3f3ff290 */ /* 0x000fe8000fffe03f */
[----:B------:R-:W-:Y:S04]  /*299d0*/  STL.64 [R1+0x920], R8 ;  /* 0x0009200801007387 */ /* 0x000fe80000100a00 */
[----:B------:R-:W-:Y:S04]  /*299e0*/  STL.64 [R1+0x928], R10 ;  /* 0x0009280a01007387 */ /* 0x000fe80000100a00 */
[----:B------:R-:W-:Y:S04]  /*299f0*/  STL.64 [R1+0x9d0], R4 ;  /* 0x0009d00401007387 */ /* 0x000fe80000100a00 */
        /* <DEDUP_REMOVED lines=81> */
[----:B---3--:R-:W-:Y:S08]  /*29f10*/  HMMA.1688.F32.TF32 R116, R36, R16, R136 ;  /* 0x000000102474723c */ /* 0x008ff00000081088 */
[-C--:B----4-:R-:W-:Y:S08]  /*29f20*/  HMMA.1688.F32.TF32 R4, R156, R60.reuse, R192 ;  /* 0x0000003c9c04723c */ /* 0x090ff000000810c0 */
[-C--:B------:R-:W-:Y:S08]  /*29f30*/  HMMA.1688.F32.TF32 R44, R152, R60.reuse, R200 ;  /* 0x0000003c982c723c */ /* 0x080ff000000810c8 */
[-C--:B------:R-:W-:Y:S07]  /*29f40*/  HMMA.1688.F32.TF32 R8, R148, R60.reuse, R208 ;  /* 0x0000003c9408723c */ /* 0x080fee00000810d0 */
[----:B------:R-:W-:Y:S04]  /*29f50*/  STL.64 [R1+0xa90], R4 ;  /* 0x000a900401007387 */ /* 0x000fe80000100a00 */
[----:B------:R2:W-:Y:S02]  /*29f60*/  STL.64 [R1+0xa98], R6 ;  /* 0x000a980601007387 */ /* 0x0005e40000100a00 */
[-C--:B--2---:R-:W-:Y:S02]  /*29f70*/  HMMA.1688.F32.TF32 R4, R144, R60.reuse, R216 ;  /* 0x0000003c9004723c */ /* 0x084fe400000810d8 */
[----:B------:R-:W-:Y:S04]  /*29f80*/  STL.64 [R1+0xb70], R44 ;  /* 0x000b702c01007387 */ /* 0x000fe80000100a00 */
[----:B------:R2:W-:Y:S04]  /*29f90*/  STL.64 [R1+0xb78], R46 ;  /* 0x000b782e01007387 */ /* 0x0005e80000100a00 */
[----:B------:R-:W-:Y:S04]  /*29fa0*/  STL.64 [R1+0xc80], R8 ;  /* 0x000c800801007387 */ /* 0x000fe80000100a00 */
[----:B------:R3:W-:Y:S01]  /*29fb0*/  STL.64 [R1+0xc88], R10 ;  /* 0x000c880a01007387 */ /* 0x0007e20000100a00 */
[-C--:B--2---:R-:W-:Y:S08]  /*29fc0*/  HMMA.1688.F32.TF32 R44, R28, R60.reuse, R224 ;  /* 0x0000003c1c2c723c */ /* 0x084ff000000810e0 */
[----:B------:R-:W-:Y:S01]  /*29fd0*/  STL.64 [R1+0xd60], R4 ;  /* 0x000d600401007387 */ /* 0x000fe20000100a00 */
[-C--:B---3--:R-:W-:Y:S03]  /*29fe0*/  HMMA.1688.F32.TF32 R8, R88, R60.reuse, R232 ;  /* 0x0000003c5808723c */ /* 0x088fe600000810e8 */
[----:B------:R2:W-:Y:S05]  /*29ff0*/  STL.64 [R1+0xd68], R6 ;  /* 0x000d680601007387 */ /* 0x0005ea0000100a00 */
[----:B--2---:R-:W-:Y:S06]  /*2a000*/  HMMA.1688.F32.TF32 R4, R84, R60, R160 ;  /* 0x0000003c5404723c */ /* 0x004fec00000810a0 */
[----:B------:R-:W-:Y:S02]  /*2a010*/  STL.64 [R1+0xe10], R44 ;  /* 0x000e102c01007387 */ /* 0x000fe40000100a00 */
[-C--:B------:R-:W-:Y:S02]  /*2a020*/  HMMA.1688.F32.TF32 R248, R40, R16.reuse, R132 ;  /* 0x0000001028f8723c */ /* 0x080fe40000081084 */
[----:B------:R-:W-:Y:S04]  /*2a030*/  STL.64 [R1+0xe18], R46 ;  /* 0x000e182e01007387 */ /* 0x000fe80000100a00 */
[----:B------:R-:W-:Y:S02]  /*2a040*/  STL.64 [R1+0x2908], R62 ;  /* 0x0029083e01007387 */ /* 0x000fe40000100a00 */
[-C--:B------:R-:W-:Y:S02]  /*2a050*/  HMMA.1688.F32.TF32 R68, R80, R16.reuse, R68 ;  /* 0x000000105044723c */ /* 0x080fe40000081044 */
[----:B------:R-:W-:Y:S04]  /*2a060*/  STL.64 [R1+0xeb0], R8 ;  /* 0x000eb00801007387 */ /* 0x000fe80000100a00 */
[----:B------:R2:W-:Y:S02]  /*2a070*/  STL.64 [R1+0xeb8], R10 ;  /* 0x000eb80a01007387 */ /* 0x0005e40000100a00 */
[-C--:B------:R-:W-:Y:S02]  /*2a080*/  HMMA.1688.F32.TF32 R120, R180, R16.reuse, R120 ;  /* 0x00000010b478723c */ /* 0x080fe40000081078 */
[----:B------:R-:W-:Y:S04]  /*2a090*/  STL.64 [R1+0xfc0], R4 ;  /* 0x000fc00401007387 */ /* 0x000fe80000100a00 */
[----:B------:R3:W-:Y:S02]  /*2a0a0*/  STL.64 [R1+0xfc8], R6 ;  /* 0x000fc80601007387 */ /* 0x0007e40000100a00 */
[-C--:B--2---:R-:W-:Y:S08]  /*2a0b0*/  HMMA.1688.F32.TF32 R8, R176, R16.reuse, R104 ;  /* 0x00000010b008723c */ /* 0x084ff00000081068 */
[-C--:B---3--:R-:W-:Y:S01]  /*2a0c0*/  HMMA.1688.F32.TF32 R4, R172, R16.reuse, R20 ;  /* 0x00000010ac04723c */ /* 0x088fe20000081014 */
[----:B------:R-:W-:Y:S04]  /*2a0d0*/  STL.64 [R1+0x27c0], R118 ;  /* 0x0027c07601007387 */ /* 0x000fe80000100a00 */
[----:B------:R-:W-:Y:S04]  /*2a0e0*/  STL.64 [R1+0x27b8], R116 ;  /* 0x0027b87401007387 */ /* 0x000fe80000100a00 */
[----:B------:R-:W-:Y:S04]  /*2a0f0*/  STL.64 [R1+0x27d0], R250 ;  /* 0x0027d0fa01007387 */ /* 0x000fe80000100a00 */
[----:B------:R-:W-:Y:S04]  /*2a100*/  STL.64 [R1+0x27c8], R248 ;  /* 0x0027c8f801007387 */ /* 0x000fe80000100a00 */
[----:B------:R-:W-:Y:S04]  /*2a110*/  STL.64 [R1+0x27e0], R70 ;  /* 0x0027e04601007387 */ /* 0x000fe80000100a00 */
[----:B------:R-:W-:Y:S01]  /*2a120*/  STL.64 [R1+0x27d8], R68 ;  /* 0x0027d84401007387 */ /* 0x000fe20000100a00 */
[-C--:B------:R-:W-:Y:S03]  /*2a130*/  HMMA.1688.F32.TF32 R20, R168, R16.reuse, R72 ;  /* 0x00000010a814723c */ /* 0x080fe60000081048 */
        /* <DEDUP_REMOVED lines=18> */
[----:B---3--:R-:W-:Y:S03]  /*2a260*/  HMMA.1688.F32.TF32 R4, R144, R16, R124 ;  /* 0x000000109004723c */ /* 0x008fe6000008107c */
[----:B------:R2:W-:Y:S04]  /*2a270*/  STL.64 [R1+0xb20], R20 ;  /* 0x000b201401007387 */ /* 0x0005e80000100a00 */
[----:B------:R3:W-:Y:S04]  /*2a280*/  STL.64 [R1+0xb28], R22 ;  /* 0x000b281601007387 */ /* 0x0007e80000100a00 */
[----:B------:R-:W4:Y:S04]  /*2a290*/  LDL.LU R184, [R1+0x410] ;  /* 0x0004100001b87983 */ /* 0x000f280000300800 */
[----:B------:R-:W-:Y:S04]  /*2a2a0*/  STL.64 [R1+0xbc0], R8 ;  /* 0x000bc00801007387 */ /* 0x000fe80000100a00 */
[----:B------:R1:W-:Y:S04]  /*2a2b0*/  STL.64 [R1+0xbc8], R10 ;  /* 0x000bc80a01007387 */ /* 0x0003e80000100a00 */
[----:B------:R-:W-:Y:S04]  /*2a2c0*/  STL.64 [R1+0xd20], R4 ;  /* 0x000d200401007387 */ /* 0x000fe80000100a00 */
[----:B------:R1:W-:Y:S04]  /*2a2d0*/  STL.64 [R1+0xd28], R6 ;  /* 0x000d280601007387 */ /* 0x0003e80000100a00 */
        /* <DEDUP_REMOVED lines=57> */
[----:B--2---:R-:W2:Y:S04]  /*2a670*/  LDL.LU R20, [R1+0x540] ;  /* 0x0005400001147983 */ /* 0x004ea80000300800 */
[----:B------:R-:W2:Y:S04]  /*2a680*/  LDL.LU R21, [R1+0x544] ;  /* 0x0005440001157983 */ /* 0x000ea80000300800 */
[----:B---3--:R-:W2:Y:S04]  /*2a690*/  LDL.LU R22, [R1+0x548] ;  /* 0x0005480001167983 */ /* 0x008ea80000300800 */
[----:B------:R-:W2:Y:S04]  /*2a6a0*/  LDL.LU R23, [R1+0x54c] ;  /* 0x00054c0001177983 */ /* 0x000ea80000300800 */
[----:B------:R-:W3:Y:S04]  /*2a6b0*/  LDL.LU R24, [R1+0x3c0] ;  /* 0x0003c00001187983 */ /* 0x000ee80000300800 */
[----:B------:R-:W3:Y:S01]  /*2a6c0*/  LDL.LU R25, [R1+0x3c4] ;  /* 0x0003c40001197983 */ /* 0x000ee20000300800 */
[-C--:B-1----:R-:W-:Y:S08]  /*2a6d0*/  HMMA.1688.F32.TF32 R8, R88, R16.reuse, R208 ;  /* 0x000000105808723c */ /* 0x082ff000000810d0 */
[-C--:B----4-:R-:W-:Y:S08]  /*2a6e0*/  HMMA.1688.F32.TF32 R44, R28, R16.reuse, R200 ;  /* 0x000000101c2c723c */ /* 0x090ff000000810c8 */
[----:B------:R-:W-:Y:S01]  /*2a6f0*/  HMMA.1688.F32.TF32 R4, R84, R16, R216 ;  /* 0x000000105404723c */ /* 0x000fe200000810d8 */
[----:B------:R-:W-:-:S02]  /*2a700*/  IMAD.MOV.U32 R27, RZ, RZ, R242 ;  /* 0x000000ffff1b7224 */ /* 0x000fc400078e00f2 */
[----:B------:R-:W-:Y:S11]  /*2a710*/  IMAD.MOV.U32 R26, RZ, RZ, R243 ;  /* 0x000000ffff1a7224 */ /* 0x000ff600078e00f3 */
[----:B------:R-:W-:Y:S01]  /*2a720*/  @!UPT UIADD3 URZ, URZ, URZ, URZ ;  /* 0x0000003f3f3ff290 */ /* 0x000fe2000fffe03f */
[----:B------:R-:W-:Y:S04]  /*2a730*/  STL.64 [R1+0xda0], R44 ;  /* 0x000da02c01007387 */ /* 0x000fe80000100a00 */
[----:B------:R-:W-:Y:S04]  /*2a740*/  STL.64 [R1+0xda8], R46 ;  /* 0x000da82e01007387 */ /* 0x000fe80000100a00 */
[----:B------:R-:W-:Y:S01]  /*2a750*/  STL.64 [R1+0xdf0], R8 ;  /* 0x000df00801007387 */ /* 0x000fe20000100a00 */
[----:B------:R-:W-:-:S03]  /*2a760*/  IMAD.MOV.U32 R243, RZ, RZ, R4 ;  /* 0x000000fffff37224 */ /* 0x000fc600078e0004 */
[----:B------:R1:W-:Y:S01]  /*2a770*/  STL.64 [R1+0xdf8], R10 ;  /* 0x000df80a01007387 */ /* 0x0003e20000100a00 */
[----:B------:R-:W-:Y:S02]  /*2a780*/  IMAD.MOV.U32 R242, RZ, RZ, R5 ;  /* 0x000000fffff27224 */ /* 0x000fe400078e0005 */
[----:B------:R-:W-:Y:S02]  /*2a790*/  IMAD.MOV.U32 R65, RZ, RZ, R6 ;  /* 0x000000ffff417224 */ /* 0x000fe400078e0006 */
[----:B------:R-:W-:Y:S01]  /*2a7a0*/  IMAD.MOV.U32 R64, RZ, RZ, R7 ;  /* 0x000000ffff407224 */ /* 0x000fe200078e0007 */
[-C--:B------:R-:W-:Y:S08]  /*2a7b0*/  HMMA.1688.F32.TF32 R96, R36, R12.reuse, R224 ;  /* 0x0000000c2460723c */ /* 0x080ff000000810e0 */
[-C--:B-1----:R-:W-:Y:S08]  /*2a7c0*/  HMMA.1688.F32.TF32 R8, R176, R12.reuse, R160 ;  /* 0x0000000cb008723c */ /* 0x082ff000000810a0 */
[-C--:B------:R-:W-:Y:S08]  /*2a7d0*/  HMMA.1688.F32.TF32 R76, R40, R12.reuse, R232 ;  /* 0x0000000c284c723c */ /* 0x080ff000000810e8 */
[-C--:B------:R-:W-:Y:S08]  /*2a7e0*/  HMMA.1688.F32.TF32 R4, R172, R12.reuse, R136 ;  /* 0x0000000cac04723c */ /* 0x080ff00000081088 */
[-C--:B------:R-:W-:Y:S01]  /*2a7f0*/  HMMA.1688.F32.TF32 R72, R80, R12.reuse, R72 ;  /* 0x0000000c5048723c */ /* 0x080fe20000081048 */
[----:B------:R1:W-:Y:S04]  /*2a800*/  STL.64 [R1+0x2910], R18 ;  /* 0x0029101201007387 */ /* 0x0003e80000100a00 */
[----:B------:R-:W-:Y:S04]  /*2a810*/  STL [R1+0x26f8], R64 ;  /* 0x0026f84001007387 */ /* 0x000fe80000100800 */
[----:B------:R-:W-:Y:S04]  /*2a820*/  STL [R1+0x26f4], R65 ;  /* 0x0026f44101007387 */ /* 0x000fe80000100800 */
[----:B------:R-:W-:Y:S04]  /*2a830*/  STL [R1+0x26f0], R242 ;  /* 0x0026f0f201007387 */ /* 0x000fe80000100800 */
[----:B------:R-:W-:Y:S04]  /*2a840*/  STL [R1+0x26ec], R243 ;  /* 0x0026ecf301007387 */ /* 0x000fe80000100800 */
[----:B------:R-:W-:Y:S04]  /*2a850*/  STL.64 [R1+0x2810], R98 ;  /* 0x0028106201007387 */ /* 0x000fe80000100a00 */
[----:B------:R-:W-:Y:S01]  /*2a860*/  STL.64 [R1+0x2808], R96 ;  /* 0x0028086001007387 */ /* 0x000fe20000100a00 */
[-C--:B-1----:R-:W-:Y:S03]  /*2a870*/  HMMA.1688.F32.TF32 R16, R168, R12.reuse, R132 ;  /* 0x0000000ca810723c */ /* 0x082fe60000081084 */
        /* <DEDUP_REMOVED lines=9> */
[----:B------:R-:W-:Y:S05]  /*2a910*/  LDSM.16.M88.4 R136, [R241+0x5a000] ;  /* 0x05a00000f188783b */ /* 0x000fea0000000200 */
[-C--:B-1----:R-:W-:Y:S01]  /*2a920*/  HMMA.1688.F32.TF32 R4, R156, R12.reuse, R140 ;  /* 0x0000000c9c04723c */ /* 0x082fe2000008108c */
        /* <DEDUP_REMOVED lines=8> */
[-C--:B---3--:R-:W-:Y:S03]  /*2a9b0*/  HMMA.1688.F32.TF32 R4, R144, R12.reuse, R24 ;  /* 0x0000000c9004723c */ /* 0x088fe60000081018 */
        /* <DEDUP_REMOVED lines=94> */
[-C--:B--2---:R-:W-:Y:S03]  /*2afa0*/  HMMA.1688.F32.TF32 R16, R88, R12.reuse, R140 ;  /* 0x0000000c5810723c */ /* 0x084fe6000008108c */
[----:B------:R-:W3:Y:S05]  /*2afb0*/  LDSM.16.M88.4 R140, [R241+0x58000] ;  /* 0x05800000f18c783b */ /* 0x000eea0000000200 */
[----:B------:R-:W-:Y:S01]  /*2afc0*/  HMMA.1688.F32.TF32 R44, R28, R12, R132 ;  /* 0x0000000c1c2c723c */ /* 0x000fe20000081084 */
[----:B------:R-:W4:Y:S11]  /*2afd0*/  LDSM.16.M88.4 R132, [R241+0x5c000] ;  /* 0x05c00000f184783b */ /* 0x000f360000000200 */
[----:B------:R-:W-:Y:S04]  /*2afe0*/  @!UPT UIADD3 URZ, URZ, URZ, URZ ;  /* 0x0000003f3f3ff290 */ /* 0x000fe8000fffe03f */
[----:B------:R-:W-:Y:S02]  /*2aff0*/  IMAD.MOV.U32 R64, RZ, RZ, R18 ;  /* 0x000000ffff407224 */ /* 0x000fe400078e0012 */
[----:B------:R-:W-:-:S05]  /*2b000*/  IMAD.MOV.U32 R65, RZ, RZ, R19 ;  /* 0x000000ffff417224 */ /* 0x000fca00078e0013 */
[----:B------:R-:W-:Y:S04]  /*2b010*/  STL.64 [R1+0xd00], R44 ;  /* 0x000d002c01007387 */ /* 0x000fe80000100a00 */
[----:B------:R-:W-:Y:S04]  /*2b020*/  STL.64 [R1+0xd08], R46 ;  /* 0x000d082e01007387 */ /* 0x000fe80000100a00 */
[----:B------:R1:W-:Y:S02]  /*2b030*/  STL.64 [R1+0xca0], R16 ;  /* 0x000ca01001007387 */ /* 0x0003e40000100a00 */
[----:B-1----:R-:W-:Y:S02]  /*2b040*/  HMMA.1688.F32.TF32 R16, R84, R12, R128 ;  /* 0x0000000c5410723c */ /* 0x002fe40000081080 */
[----:B------:R-:W1:Y:S04]  /*2b050*/  LDSM.16.M88.4 R128, [R241+0x5e000] ;  /* 0x05e00000f180783b */ /* 0x000e680000000200 */
[----:B------:R-:W-:Y:S02]  /*2b060*/  STL [R1+0x2700], R64 ;  /* 0x0027004001007387 */ /* 0x000fe40000100800 */
[C---:B---3--:R-:W-:Y:S02]  /*2b070*/  HMMA.1688.F32.TF32 R236, R36.reuse, R140, R8 ;  /* 0x0000008c24ec723c */ /* 0x048fe40000081008 */
[----:B------:R-:W-:Y:S06]  /*2b080*/  STL [R1+0x26fc], R65 ;  /* 0x0026fc4101007387 */ /* 0x000fec0000100800 */
[C---:B------:R-:W-:Y:S08]  /*2b090*/  HMMA.1688.F32.TF32 R112, R36.reuse, R136, R56 ;  /* 0x000000882470723c */ /* 0x040ff00000081038 */
[----:B----4-:R-:W-:Y:S01]  /*2b0a0*/  HMMA.1688.F32.TF32 R92, R36, R132, R4 ;  /* 0x00000084245c723c */ /* 0x010fe20000081004 */
[----:B------:R2:W-:Y:S04]  /*2b0b0*/  STL.64 [R1+0xc90], R16 ;  /* 0x000c901001007387 */ /* 0x0005e80000100a00 */
[----:B------:R3:W-:Y:S03]  /*2b0c0*/  STL.64 [R1+0xc98], R18 ;  /* 0x000c981201007387 */ /* 0x0007e60000100a00 */
[----:B------:R-:W-:Y:S01]  /*2b0d0*/  HMMA.1688.F32.TF32 R192, R80, R140, R192 ;  /* 0x0000008c50c0723c */ /* 0x000fe200000810c0 */
[----:B------:R-:W-:Y:S07]  /*2b0e0*/  STL [R1+0x20c0], R241 ;  /* 0x0020c0f101007387 */ /* 0x000fee0000100800 */
[----:B-1----:R-:W-:Y:S08]  /*2b0f0*/  HMMA.1688.F32.TF32 R36, R36, R128, R188 ;  /* 0x000000802424723c */ /* 0x002ff000000810bc */
[----:B------:R-:W-:Y:S08]  /*2b100*/  HMMA.1688.F32.TF32 R188, R40, R132, R196 ;  /* 0x0000008428bc723c */ /* 0x000ff000000810c4 */
[C---:B------:R-:W-:Y:S08]  /*2b110*/  HMMA.1688.F32.TF32 R196, R80.reuse, R136, R212 ;  /* 0x0000008850c4723c */ /* 0x040ff000000810d4 */
[C---:B------:R-:W-:Y:S08]  /*2b120*/  HMMA.1688.F32.TF32 R200, R80.reuse, R132, R200 ;  /* 0x0000008450c8723c */ /* 0x040ff000000810c8 */
[----:B------:R-:W-:Y:S08]  /*2b130*/  HMMA.1688.F32.TF32 R80, R80, R128, R220 ;  /* 0x000000805050723c */ /* 0x000ff000000810dc */
[----:B------:R-:W-:Y:S01]  /*2b140*/  HMMA.1688.F32.TF32 R220, R180, R136, R20 ;  /* 0x00000088b4dc723c */ /* 0x000fe20000081014 */
        /* <DEDUP_REMOVED lines=42> */
[C---:B------:R-:W-:Y:S03]  /*2b3f0*/  HMMA.1688.F32.TF32 R160, R40.reuse, R140, R160 ;  /* 0x0000008c28a0723c */ /* 0x040fe600000810a0 */
[----:B------:R-:W4:Y:S04]  /*2b400*/  LDL.LU R62, [R1+0xfd8] ;  /* 0x000fd800013e7983 */ /* 0x000f280000300800 */
[----:B------:R-:W4:Y:S01]  /*2b410*/  LDL.LU R63, [R1+0xfdc] ;  /* 0x000fdc00013f7983 */ /* 0x000f220000300800 */
[C---:B------:R-:W-:Y:S03]  /*2b420*/  HMMA.1688.F32.TF32 R184, R40.reuse, R136, R184 ;  /* 0x0000008828b8723c */ /* 0x040fe600000810b8 */
[----:B--2---:R-:W2:Y:S04]  /*2b430*/  LDL.LU R16, [R1+0xff0] ;  /* 0x000ff00001107983 */ /* 0x004ea80000300800 */
[----:B------:R-:W2:Y:S01]  /*2b440*/  LDL.LU R17, [R1+0xff4] ;  /* 0x000ff40001117983 */ /* 0x000ea20000300800 */
[----:B------:R-:W-:Y:S03]  /*2b450*/  HMMA.1688.F32.TF32 R40, R40, R128, R204 ;  /* 0x000000802828723c */ /* 0x000fe600000810cc */
[----:B---3--:R-:W2:Y:S04]  /*2b460*/  LDL.LU R18, [R1+0xff8] ;  /* 0x000ff80001127983 */ /* 0x008ea80000300800 */
[----:B------:R-:W2:Y:S01]  /*2b470*/  LDL.LU R19, [R1+0xffc] ;  /* 0x000ffc0001137983 */ /* 0x000ea20000300800 */
[C---:B------:R-:W-:Y:S03]  /*2b480*/  HMMA.1688.F32.TF32 R204, R32.reuse, R140, R228 ;  /* 0x0000008c20cc723c */ /* 0x040fe600000810e4 */
[----:B------:R-:W3:Y:S04]  /*2b490*/  LDL.LU R228, [R1+0x1010] ;  /* 0x0010100001e47983 */ /* 0x000ee80000300800 */
[----:B------:R-:W3:Y:S04]  /*2b4a0*/  LDL.LU R229, [R1+0x1014] ;  /* 0x0010140001e57983 */ /* 0x000ee80000300800 */
[----:B------:R-:W3:Y:S01]  /*2b4b0*/  LDL.LU R230, [R1+0x1018] ;  /* 0x0010180001e67983 */ /* 0x000ee20000300800 */
[----:B------:R-:W-:Y:S03]  /*2b4c0*/  HMMA.1688.F32.TF32 R212, R32, R132, R216 ;  /* 0x0000008420d4723c */ /* 0x000fe600000810d8 */
[----:B------:R-:W3:Y:S04]  /*2b4d0*/  LDL.LU R231, [R1+0x101c] ;  /* 0x00101c0001e77983 */ /* 0x000ee80000300800 */
[----:B------:R-:W3:Y:S01]  /*2b4e0*/  LDL.LU R72, [R1+0x10d0] ;  /* 0x0010d00001487983 */ /* 0x000ee20000300800 */
[----:B------:R-:W-:Y:S03]  /*2b4f0*/  HMMA.1688.F32.TF32 R216, R180, R140, R232 ;  /* 0x0000008cb4d8723c */ /* 0x000fe600000810e8 */
        /* <DEDUP_REMOVED lines=25> */
[C---:B------:R-:W-:Y:S03]  /*2b690*/  HMMA.1688.F32.TF32 R104, R32.reuse, R12, R104 ;  /* 0x0000000c2068723c */ /* 0x040fe60000081068 */
[----:B------:R-:W3:Y:S04]  /*2b6a0*/  LDL.LU R122, [R1+0xc58] ;  /* 0x000c5800017a7983 */ /* 0x000ee80000300800 */
[----:B------:R-:W3:Y:S01]  /*2b6b0*/  LDL.LU R123, [R1+0xc5c] ;  /* 0x000c5c00017b7983 */ /* 0x000ee20000300800 */
[C---:B------:R-:W-:Y:S03]  /*2b6c0*/  HMMA.1688.F32.TF32 R208, R32.reuse, R136, R208 ;  /* 0x0000008820d0723c */ /* 0x040fe600000810d0 */
[----:B------:R-:W3:Y:S04]  /*2b6d0*/  LDL.LU R116, [R1+0xb00] ;  /* 0x000b000001747983 */ /* 0x000ee80000300800 */
[----:B------:R-:W3:Y:S01]  /*2b6e0*/  LDL.LU R117, [R1+0xb04] ;  /* 0x000b040001757983 */ /* 0x000ee20000300800 */
[----:B------:R-:W-:Y:S03]  /*2b6f0*/  HMMA.1688.F32.TF32 R32, R32, R128, R224 ;  /* 0x000000802020723c */ /* 0x000fe600000810e0 */
        /* <DEDUP_REMOVED lines=8> */
[C---:B----4-:R-:W-:Y:S08]  /*2b780*/  HMMA.1688.F32.TF32 R52, R172.reuse, R132, R52 ;  /* 0x00000084ac34723c */ /* 0x050ff00000081034 */
[----:B------:R-:W-:Y:S08]  /*2b790*/  HMMA.1688.F32.TF32 R44, R172, R140, R44 ;  /* 0x0000008cac2c723c */ /* 0x000ff0000008102c */
[C---:B--2---:R-:W-:Y:S08]  /*2b7a0*/  HMMA.1688.F32.TF32 R16, R176.reuse, R132, R16 ;  /* 0x00000084b010723c */ /* 0x044ff00000081010 */
[----:B---3--:R-:W-:Y:S08]  /*2b7b0*/  HMMA.1688.F32.TF32 R228, R176, R140, R228 ;  /* 0x0000008cb0e4723c */ /* 0x008ff000000810e4 */
[----:B------:R-:W-:Y:S01]  /*2b7c0*/  HMMA.1688.F32.TF32 R180, R180, R128, R72 ;  /* 0x00000080b4b4723c */ /* 0x000fe20000081048 */
[----:B------:R-:W2:Y:S04]  /*2b7d0*/  LDL.LU.64 R74, [R1+0x2920] ;  /* 0x00292000014a7983 */ /* 0x000ea80000300a00 */
[----:B------:R-:W2:Y:S04]  /*2b7e0*/  LDL.LU.64 R72, [R1+0x2918] ;  /* 0x0029180001487983 */ /* 0x000ea80000300a00 */
[----:B------:R-:W-:Y:S04]  /*2b7f0*/  STL.64 [R1+0x160], R16 ;  /* 0x0001601001007387 */ /* 0x000fe80000100a00 */
[----:B------:R1:W-:Y:S01]  /*2b800*/  STL.64 [R1+0x168], R18 ;  /* 0x0001681201007387 */ /* 0x0003e20000100a00 */
[-C--:B------:R-:W-:Y:S08]  /*2b810*/  HMMA.1688.F32.TF32 R232, R176, R136.reuse, R232 ;  /* 0x00000088b0e8723c */ /* 0x080ff000000810e8 */
[C---:B------:R-:W-:Y:S01]  /*2b820*/  HMMA.1688.F32.TF32 R48, R172.reuse, R136, R48 ;  /* 0x00000088ac30723c */ /* 0x040fe20000081030 */
[----:B-1----:R-:W3:Y:S07]  /*2b830*/  LDL.LU.64 R18, [R1+0x2910] ;  /* 0x0029100001127983 */ /* 0x002eee0000300a00 */
[-C--:B------:R-:W-:Y:S08]  /*2b840*/  HMMA.1688.F32.TF32 R172, R172, R128.reuse, R108 ;  /* 0x00000080acac723c */ /* 0x080ff0000008106c */
[----:B------:R-:W-:Y:S01]  /*2b850*/  HMMA.1688.F32.TF32 R176, R176, R128, R60 ;  /* 0x00000080b0b0723c */ /* 0x000fe2000008103c */
[----:B------:R-:W4:Y:S04]  /*2b860*/  LDL.LU.64 R62, [R1+0x2908] ;  /* 0x00290800013e7983 */ /* 0x000f280000300a00 */
[----:B------:R-:W-:Y:S04]  /*2b870*/  STL.64 [R1+0x2e0], R44 ;  /* 0x0002e02c01007387 */ /* 0x000fe80000100a00 */
[----:B------:R1:W-:Y:S04]  /*2b880*/  STL.64 [R1+0x2e8], R46 ;  /* 0x0002e82e01007387 */ /* 0x0003e80000100a00 */
[----:B-1----:R-:W2:Y:S04]  /*2b890*/  LDL.LU.64 R46, [R1+0x2900] ;  /* 0x00290000012e7983 */ /* 0x002ea80000300a00 */
        /* <DEDUP_REMOVED lines=8> */
[----:B------:R-:W2:Y:S04]  /*2b920*/  LDL.LU R52, [R1+0x28d8] ;  /* 0x0028d80001347983 */ /* 0x000ea80000300800 */
[----:B------:R-:W2:Y:S04]  /*2b930*/  LDL.LU.64 R110, [R1+0x28d0] ;  /* 0x0028d000016e7983 */ /* 0x000ea80000300a00 */
[----:B------:R-:W2:Y:S04]  /*2b940*/  LDL.LU.64 R108, [R1+0x28c8] ;  /* 0x0028c800016c7983 */ /* 0x000ea80000300a00 */
[----:B------:R1:W-:Y:S04]  /*2b950*/  STL [R1+0x2720], R172 ;  /* 0x002720ac01007387 */ /* 0x0003e80000100800 */
[----:B------:R1:W-:Y:S04]  /*2b960*/  STL [R1+0x271c], R173 ;  /* 0x00271cad01007387 */ /* 0x0003e80000100800 */
[----:B------:R1:W-:Y:S04]  /*2b970*/  STL [R1+0x2718], R174 ;  /* 0x002718ae01007387 */ /* 0x0003e80000100800 */
[----:B------:R1:W-:Y:S04]  /*2b980*/  STL [R1+0x2714], R175 ;  /* 0x002714af01007387 */ /* 0x0003e80000100800 */
[----:B-1----:R-:W2:Y:S04]  /*2b990*/  LDL.LU R172, [R1+0xdc0] ;  /* 0x000dc00001ac7983 */ /* 0x002ea80000300800 */
[----:B------:R-:W2:Y:S04]  /*2b9a0*/  LDL.LU R173, [R1+0xdc4] ;  /* 0x000dc40001ad7983 */ /* 0x000ea80000300800 */
[----:B------:R-:W2:Y:S04]  /*2b9b0*/  LDL.LU R174, [R1+0xdc8] ;  /* 0x000dc80001ae7983 */ /* 0x000ea80000300800 */
[----:B------:R-:W2:Y:S01]  /*2b9c0*/  LDL.LU R175, [R1+0xdcc] ;  /* 0x000dcc0001af7983 */ /* 0x000ea20000300800 */
[C---:B------:R-:W-:Y:S08]  /*2b9d0*/  HMMA.1688.F32.TF32 R8, R168.reuse, R136, R8 ;  /* 0x00000088a808723c */ /* 0x040ff00000081008 */
[----:B------:R-:W-:Y:S08]  /*2b9e0*/  HMMA.1688.F32.TF32 R4, R168, R132, R4 ;  /* 0x00000084a804723c */ /* 0x000ff00000081004 */
[----:B------:R-:W-:Y:S08]  /*2b9f0*/  HMMA.1688.F32.TF32 R120, R164, R136, R120 ;  /* 0x00000088a478723c */ /* 0x000ff00000081078 */
[C---:B--2---:R-:W-:Y:S08]  /*2ba00*/  HMMA.1688.F32.TF32 R172, R168.reuse, R140, R172 ;  /* 0x0000008ca8ac723c */ /* 0x044ff000000810ac */
[----:B------:R-:W-:Y:S08]  /*2ba10*/  HMMA.1688.F32.TF32 R168, R168, R128, R76 ;  /* 0x00000080a8a8723c */ /* 0x000ff0000008104c */
[C---:B------:R-:W-:Y:S07]  /*2ba20*/  HMMA.1688.F32.TF32 R76, R164.reuse, R140, R96 ;  /* 0x0000008ca44c723c */ /* 0x040fee0000081060 */
[----:B------:R-:W-:Y:S04]  /*2ba30*/  STL.64 [R1+0x4a0], R172 ;  /* 0x0004a0ac01007387 */ /* 0x000fe80000100a00 */
[----:B------:R1:W-:Y:S01]  /*2ba40*/  STL.64 [R1+0x4a8], R174 ;  /* 0x0004a8ae01007387 */ /* 0x0003e20000100a00 */
[----:B------:R-:W-:Y:S01]  /*2ba50*/  HMMA.1688.F32.TF32 R96, R164, R132, R100 ;  /* 0x00000084a460723c */ /* 0x000fe20000081064 */
[----:B-1----:R-:W-:-:S02]  /*2ba60*/  IMAD.MOV.U32 R174, RZ, RZ, R10 ;  /* 0x000000ffffae7224 */ /* 0x002fc400078e000a */
[----:B------:R-:W-:Y:S02]  /*2ba70*/  IMAD.MOV.U32 R175, RZ, RZ, R11 ;  /* 0x000000ffffaf7224 */ /* 0x000fe400078e000b */
[----:B------:R-:W2:Y:S04]  /*2ba80*/  LDL.LU.64 R10, [R1+0x28c0] ;  /* 0x0028c000010a7983 */ /* 0x000ea80000300a00 */
[----:B------:R-:W-:Y:S04]  /*2ba90*/  STL.64 [R1+0x500], R4 ;  /* 0x0005000401007387 */ /* 0x000fe80000100a00 */
[----:B------:R1:W-:Y:S04]  /*2baa0*/  STL.64 [R1+0x508], R6 ;  /* 0x0005080601007387 */ /* 0x0003e80000100a00 */
[----:B-1----:R-:W2:Y:S04]  /*2bab0*/  LDL.LU.64 R6, [R1+0x28b8] ;  /* 0x0028b80001067983 */ /* 0x002ea80000300a00 */
[----:B------:R-:W-:Y:S04]  /*2bac0*/  STL.64 [R1+0x4f0], R168 ;  /* 0x0004f0a801007387 */ /* 0x000fe80000100a00 */
[----:B------:R-:W-:Y:S04]  /*2bad0*/  STL.64 [R1+0x4f8], R170 ;  /* 0x0004f8aa01007387 */ /* 0x000fe80000100a00 */
[----:B------:R-:W-:Y:S04]  /*2bae0*/  STL.64 [R1+0x720], R76 ;  /* 0x0007204c01007387 */ /* 0x000fe80000100a00 */
[----:B------:R1:W-:Y:S02]  /*2baf0*/  STL.64 [R1+0x728], R78 ;  /* 0x0007284e01007387 */ /* 0x0003e40000100a00 */
[----:B-1----:R-:W-:Y:S08]  /*2bb00*/  HMMA.1688.F32.TF32 R76, R164, R128, R68 ;  /* 0x00000080a44c723c */ /* 0x002ff00000081044 */
[C---:B------:R-:W-:Y:S01]  /*2bb10*/  HMMA.1688.F32.TF32 R68, R156.reuse, R140, R248 ;  /* 0x0000008c9c44723c */ /* 0x040fe200000810f8 */
        /* <DEDUP_REMOVED lines=9> */
[C---:B---3--:R-:W-:Y:S08]  /*2bbb0*/  HMMA.1688.F32.TF32 R76, R156.reuse, R132, R244 ;  /* 0x000000849c4c723c */ /* 0x048ff000000810f4 */
[----:B-1----:R-:W-:Y:S08]  /*2bbc0*/  HMMA.1688.F32.TF32 R68, R156, R128, R56 ;  /* 0x000000809c44723c */ /* 0x002ff00000081038 */
[C---:B------:R-:W-:Y:S08]  /*2bbd0*/  HMMA.1688.F32.TF32 R56, R152.reuse, R140, R20 ;  /* 0x0000008c9838723c */ /* 0x040ff00000081014 */
[C---:B------:R-:W-:Y:S01]  /*2bbe0*/  HMMA.1688.F32.TF32 R20, R152.reuse, R136, R24 ;  /* 0x000000889814723c */ /* 0x040fe20000081018 */
[----:B------:R-:W-:Y:S04]  /*2bbf0*/  STL.64 [R1+0x6e0], R96 ;  /* 0x0006e06001007387 */ /* 0x000fe80000100a00 */
[----:B------:R-:W-:Y:S04]  /*2bc00*/  STL.64 [R1+0x6e8], R98 ;  /* 0x0006e86201007387 */ /* 0x000fe80000100a00 */
[----:B------:R1:W-:Y:S04]  /*2bc10*/  STL.64 [R1+0x6d0], R76 ;  /* 0x0006d04c01007387 */ /* 0x0003e80000100a00 */
[----:B------:R3:W-:Y:S04]  /*2bc20*/  STL.64 [R1+0x6d8], R78 ;  /* 0x0006d84e01007387 */ /* 0x0007e80000100a00 */
        /* <DEDUP_REMOVED lines=62> */
[C---:B--2---:R-:W-:Y:S08]  /*2c010*/  HMMA.1688.F32.TF32 R248, R152.reuse, R132, R248 ;  /* 0x0000008498f8723c */ /* 0x044ff000000810f8 */
[----:B---3--:R-:W-:Y:S11]  /*2c020*/  HMMA.1688.F32.TF32 R116, R152, R128, R116 ;  /* 0x000000809874723c */ /* 0x008ff60000081074 */
[----:B------:R-:W-:Y:S04]  /*2c030*/  @!UPT UIADD3 URZ, URZ, URZ, URZ ;  /* 0x0000003f3f3ff290 */ /* 0x000fe8000fffe03f */
[----:B------:R1:W-:Y:S04]  /*2c040*/  STL.64 [R1+0x6a0], R248 ;  /* 0x0006a0f801007387 */ /* 0x0003e80000100a00 */
[----:B------:R2:W-:Y:S04]  /*2c050*/  STL.64 [R1+0x6a8], R250 ;  /* 0x0006a8fa01007387 */ /* 0x0005e80000100a00 */
[----:B-1----:R-:W3:Y:S04]  /*2c060*/  LDL.LU R248, [R1+0x7b0] ;  /* 0x0007b00001f87983 */ /* 0x002ee80000300800 */
[----:B------:R-:W3:Y:S04]  /*2c070*/  LDL.LU R249, [R1+0x7b4] ;  /* 0x0007b40001f97983 */ /* 0x000ee80000300800 */
[----:B--2---:R-:W3:Y:S04]  /*2c080*/  LDL.LU R250, [R1+0x7b8] ;  /* 0x0007b80001fa7983 */ /* 0x004ee80000300800 */
[----:B------:R-:W3:Y:S04]  /*2c090*/  LDL.LU R251, [R1+0x7bc] ;  /* 0x0007bc0001fb7983 */ /* 0x000ee80000300800 */
[----:B------:R-:W2:Y:S04]  /*2c0a0*/  LDL.LU R152, [R1+0x800] ;  /* 0x0008000001987983 */ /* 0x000ea80000300800 */
[----:B------:R1:W-:Y:S04]  /*2c0b0*/  STL.64 [R1+0x5b0], R116 ;  /* 0x0005b07401007387 */ /* 0x0003e80000100a00 */
[----:B------:R1:W-:Y:S04]  /*2c0c0*/  STL.64 [R1+0x5b8], R118 ;  /* 0x0005b87601007387 */ /* 0x0003e80000100a00 */
[----:B------:R-:W2:Y:S04]  /*2c0d0*/  LDL.LU R153, [R1+0x804] ;  /* 0x0008040001997983 */ /* 0x000ea80000300800 */
[----:B------:R-:W2:Y:S04]  /*2c0e0*/  LDL.LU R154, [R1+0x808] ;  /* 0x00080800019a7983 */ /* 0x000ea80000300800 */
[----:B------:R-:W2:Y:S01]  /*2c0f0*/  LDL.LU R155, [R1+0x80c] ;  /* 0x00080c00019b7983 */ /* 0x000ea20000300800 */
[C---:B----4-:R-:W-:Y:S03]  /*2c100*/  HMMA.1688.F32.TF32 R56, R148.reuse, R140, R56 ;  /* 0x0000008c9438723c */ /* 0x050fe60000081038 */
[----:B-1----:R-:W4:Y:S04]  /*2c110*/  LDL.LU R116, [R1+0x7d0] ;  /* 0x0007d00001747983 */ /* 0x002f280000300800 */
[----:B------:R-:W4:Y:S01]  /*2c120*/  LDL.LU R117, [R1+0x7d4] ;  /* 0x0007d40001757983 */ /* 0x000f220000300800 */
[C---:B------:R-:W-:Y:S03]  /*2c130*/  HMMA.1688.F32.TF32 R20, R148.reuse, R136, R20 ;  /* 0x000000889414723c */ /* 0x040fe60000081014 */
[----:B------:R-:W4:Y:S04]  /*2c140*/  LDL.LU R118, [R1+0x7d8] ;  /* 0x0007d80001767983 */ /* 0x000f280000300800 */
[----:B------:R-:W4:Y:S01]  /*2c150*/  LDL.LU R119, [R1+0x7dc] ;  /* 0x0007dc0001777983 */ /* 0x000f220000300800 */
[----:B------:R-:W-:Y:S07]  /*2c160*/  HMMA.1688.F32.TF32 R24, R148, R132, R24 ;  /* 0x000000849418723c */ /* 0x000fee0000081018 */
[----:B------:R-:W-:Y:S04]  /*2c170*/  STL.64 [R1+0x690], R56 ;  /* 0x0006903801007387 */ /* 0x000fe80000100a00 */
[----:B------:R1:W-:Y:S01]  /*2c180*/  STL.64 [R1+0x698], R58 ;  /* 0x0006983a01007387 */ /* 0x0003e20000100a00 */
[C---:B------:R-:W-:Y:S03]  /*2c190*/  HMMA.1688.F32.TF32 R156, R144.reuse, R140, R156 ;  /* 0x0000008c909c723c */ /* 0x040fe6000008109c */
[----:B-1----:R-:W3:Y:S04]  /*2c1a0*/  LDL.LU.64 R58, [R1+0x28b0] ;  /* 0x0028b000013a7983 */ /* 0x002ee80000300a00 */
[----:B------:R-:W-:Y:S04]  /*2c1b0*/  STL.64 [R1+0x680], R20 ;  /* 0x0006801401007387 */ /* 0x000fe80000100a00 */
[----:B------:R1:W-:Y:S04]  /*2c1c0*/  STL.64 [R1+0x688], R22 ;  /* 0x0006881601007387 */ /* 0x0003e80000100a00 */
[----:B-1----:R-:W3:Y:S04]  /*2c1d0*/  LDL.LU.64 R22, [R1+0x28a8] ;  /* 0x0028a80001167983 */ /* 0x002ee80000300a00 */
[----:B------:R-:W3:Y:S04]  /*2c1e0*/  LDL.LU.64 R20, [R1+0x28a0] ;  /* 0x0028a00001147983 */ /* 0x000ee80000300a00 */
[----:B------:R-:W-:Y:S04]  /*2c1f0*/  STL.64 [R1+0x670], R24 ;  /* 0x0006701801007387 */ /* 0x000fe80000100a00 */
[----:B------:R1:W-:Y:S01]  /*2c200*/  STL.64 [R1+0x678], R26 ;  /* 0x0006781a01007387 */ /* 0x0003e20000100a00 */
[-C--:B------:R-:W-:Y:S03]  /*2c210*/  HMMA.1688.F32.TF32 R76, R144, R128.reuse, R76 ;  /* 0x00000080904c723c */ /* 0x080fe6000008104c */
[----:B-1----:R-:W3:Y:S04]  /*2c220*/  LDL.LU.64 R26, [R1+0x2898] ;  /* 0x00289800011a7983 */ /* 0x002ee80000300a00 */
[----:B------:R-:W3:Y:S01]  /*2c230*/  LDL.LU.64 R24, [R1+0x2890] ;  /* 0x0028900001187983 */ /* 0x000ee20000300a00 */
[----:B--2---:R-:W-:Y:S08]  /*2c240*/  HMMA.1688.F32.TF32 R148, R148, R128, R152 ;  /* 0x000000809494723c */ /* 0x004ff00000081098 */
[C---:B------:R-:W-:Y:S11]  /*2c250*/  HMMA.1688.F32.TF32 R152, R144.reuse, R136, R164 ;  /* 0x000000889098723c */ /* 0x040ff600000810a4 */
[----:B------:R-:W-:Y:S04]  /*2c260*/  @!UPT UIADD3 URZ, URZ, URZ, URZ ;  /* 0x0000003f3f3ff290 */ /* 0x000fe8000fffe03f */
[----:B------:R-:W-:Y:S04]  /*2c270*/  STL.64 [R1+0x5a0], R148 ;  /* 0x0005a09401007387 */ /* 0x000fe80000100a00 */
[----:B------:R1:W-:Y:S02]  /*2c280*/  STL.64 [R1+0x5a8], R150 ;  /* 0x0005a89601007387 */ /* 0x0003e40000100a00 */
[----:B-1----:R-:W-:Y:S02]  /*2c290*/  HMMA.1688.F32.TF32 R148, R144, R132, R168 ;  /* 0x000000849094723c */ /* 0x002fe400000810a8 */
[----:B------:R-:W-:Y:S04]  /*2c2a0*/  STL.64 [R1+0x660], R156 ;  /* 0x0006609c01007387 */ /* 0x000fe80000100a00 */
[----:B------:R-:W-:Y:S04]  /*2c2b0*/  STL.64 [R1+0x668], R158 ;  /* 0x0006689e01007387 */ /* 0x000fe80000100a00 */
[----:B------:R-:W-:Y:S04]  /*2c2c0*/  STL.64 [R1+0x650], R152 ;  /* 0x0006509801007387 */ /* 0x000fe80000100a00 */
[----:B------:R-:W-:Y:S01]  /*2c2d0*/  STL.64 [R1+0x658], R154 ;  /* 0x0006589a01007387 */ /* 0x000fe20000100a00 */
[-C--:B------:R-:W-:Y:S03]  /*2c2e0*/  HMMA.1688.F32.TF32 R68, R88, R140.reuse, R68 ;  /* 0x0000008c5844723c */ /* 0x080fe60000081044 */
[----:B------:R-:W-:Y:S04]  /*2c2f0*/  LDS R144, [R3+0xc000] ;  /* 0x00c0000003907984 */ /* 0x000fe80000000800 */
[----:B------:R-:W-:Y:S04]  /*2c300*/  LDS R146, [R3+0xe000] ;  /* 0x00e0000003927984 */ /* 0x000fe80000000800 */
[----:B------:R-:W-:Y:S04]  /*2c310*/  STL.64 [R1+0x640], R148 ;  /* 0x0006409401007387 */ /* 0x000fe80000100a00 */
[----:B------:R1:W-:Y:S04]  /*2c320*/  STL.64 [R1+0x648], R150 ;  /* 0x0006489601007387 */ /* 0x0003e80000100a00 */
[----:B------:R-:W-:Y:S04]  /*2c330*/  STL.64 [R1+0x590], R76 ;  /* 0x0005904c01007387 */ /* 0x000fe80000100a00 */
[----:B------:R2:W-:Y:S01]  /*2c340*/  STL.64 [R1+0x598], R78 ;  /* 0x0005984e01007387 */ /* 0x0005e20000100a00 */
[C---:B-1----:R-:W-:Y:S03]  /*2c350*/  HMMA.1688.F32.TF32 R148, R28.reuse, R140, R96 ;  /* 0x0000008c1c94723c */ /* 0x042fe60000081060 */
[----:B------:R-:W-:Y:S04]  /*2c360*/  LDS R145, [R240+0xc000] ;  /* 0x00c00000f0917984 */ /* 0x000fe80000000800 */
[----:B------:R-:W1:Y:S01]  /*2c370*/  LDS R147, [R240+0xe000] ;  /* 0x00e00000f0937984 */ /* 0x000e620000000800 */
[C---:B------:R-:W-:Y:S08]  /*2c380*/  HMMA.1688.F32.TF32 R96, R28.reuse, R136, R120 ;  /* 0x000000881c60723c */ /* 0x040ff00000081078 */
[C---:B--2---:R-:W-:Y:S07]  /*2c390*/  HMMA.1688.F32.TF32 R76, R28.reuse, R132, R244 ;  /* 0x000000841c4c723c */ /* 0x044fee00000810f4 */
[----:B------:R-:W-:Y:S04]  /*2c3a0*/  STL.64 [R1+0x760], R148 ;  /* 0x0007609401007387 */ /* 0x000fe80000100a00 */
[----:B------:R-:W-:Y:S04]  /*2c3b0*/  STL.64 [R1+0x768], R150 ;  /* 0x0007689601007387 */ /* 0x000fe80000100a00 */
[----:B------:R-:W2:Y:S04]  /*2c3c0*/  LDL.LU R244, [R1+0x7c0] ;  /* 0x0007c00001f47983 */ /* 0x000ea80000300800 */
[----:B------:R-:W-:Y:S04]  /*2c3d0*/  STL.64 [R1+0x750], R96 ;  /* 0x0007506001007387 */ /* 0x000fe80000100a00 */
[----:B------:R-:W-:Y:S04]  /*2c3e0*/  STL.64 [R1+0x758], R98 ;  /* 0x0007586201007387 */ /* 0x000fe80000100a00 */
[----:B------:R-:W-:Y:S04]  /*2c3f0*/  STL.64 [R1+0x740], R76 ;  /* 0x0007404c01007387 */ /* 0x000fe80000100a00 */
[----:B------:R-:W-:Y:S04]  /*2c400*/  STL.64 [R1+0x748], R78 ;  /* 0x0007484e01007387 */ /* 0x000fe80000100a00 */
[----:B------:R-:W2:Y:S04]  /*2c410*/  LDL.LU R245, [R1+0x7c4] ;  /* 0x0007c40001f57983 */ /* 0x000ea80000300800 */
[----:B------:R-:W2:Y:S04]  /*2c420*/  LDL.LU R246, [R1+0x7c8] ;  /* 0x0007c80001f67983 */ /* 0x000ea80000300800 */
[----:B------:R-:W2:Y:S01]  /*2c430*/  LDL.LU R247, [R1+0x7cc] ;  /* 0x0007cc0001f77983 */ /* 0x000ea20000300800 */
[----:B------:R-:W-:Y:S01]  /*2c440*/  HMMA.1688.F32.TF32 R28, R28, R128, R100 ;  /* 0x000000801c1c723c */ /* 0x000fe20000081064 */
[----:B------:R-:W-:-:S02]  /*2c450*/  IMAD.MOV.U32 R64, RZ, RZ, R68 ;  /* 0x000000ffff407224 */ /* 0x000fc400078e0044 */
[----:B------:R-:W-:Y:S11]  /*2c460*/  IMAD.MOV.U32 R65, RZ, RZ, R69 ;  /* 0x000000ffff417224 */ /* 0x000ff600078e0045 */
[----:B------:R-:W-:Y:S09]  /*2c470*/  @!UPT UIADD3 URZ, URZ, URZ, URZ ;  /* 0x0000003f3f3ff290 */ /* 0x000ff2000fffe03f */
[----:B------:R-:W-:Y:S04]  /*2c480*/  STL.64 [R1+0x630], R28 ;  /* 0x0006301c01007387 */ /* 0x000fe80000100a00 */
[----:B------:R3:W-:Y:S02]  /*2c490*/  STL.64 [R1+0x638], R30 ;  /* 0x0006381e01007387 */ /* 0x0007e40000100a00 */
[C---:B---3--:R-:W-:Y:S02]  /*2c4a0*/  HMMA.1688.F32.TF32 R28, R88.reuse, R136, R248 ;  /* 0x00000088581c723c */ /* 0x048fe400000810f8 */
[----:B------:R-:W-:Y:S04]  /*2c4b0*/  STL.64 [R1+0x628], R70 ;  /* 0x0006284601007387 */ /* 0x000fe80000100a00 */
[----:B------:R-:W-:Y:S04]  /*2c4c0*/  STL [R1+0x2708], R64 ;  /* 0x0027084001007387 */ /* 0x000fe80000100800 */
[----:B------:R-:W-:Y:S04]  /*2c4d0*/  STL [R1+0x2704], R65 ;  /* 0x0027044101007387 */ /* 0x000fe80000100800 */
[----:B------:R-:W3:Y:S09]  /*2c4e0*/  LDL.LU R96, [R1+0x530] ;  /* 0x0005300001607983 */ /* 0x000ef20000300800 */
[----:B------:R-:W-:Y:S04]  /*2c4f0*/  STL.64 [R1+0x610], R28 ;  /* 0x0006101c01007387 */ /* 0x000fe80000100a00 */
[----:B------:R4:W-:Y:S04]  /*2c500*/  STL.64 [R1+0x618], R30 ;  /* 0x0006181e01007387 */ /* 0x0009e80000100a00 */
[----:B------:R-:W3:Y:S04]  /*2c510*/  LDL.LU R97, [R1+0x534] ;  /* 0x0005340001617983 */ /* 0x000ee80000300800 */
[----:B------:R-:W3:Y:S04]  /*2c520*/  LDL.LU R98, [R1+0x538] ;  /* 0x0005380001627983 */ /* 0x000ee80000300800 */
[----:B------:R-:W3:Y:S01]  /*2c530*/  LDL.LU R99, [R1+0x53c] ;  /* 0x00053c0001637983 */ /* 0x000ee20000300800 */
[----:B----4-:R-:W-:Y:S03]  /*2c540*/  HMMA.1688.F32.TF32 R28, R88, R132, R116 ;  /* 0x00000084581c723c */ /* 0x010fe60000081074 */
[----:B------:R-:W4:Y:S04]  /*2c550*/  LDL.LU R120, [R1+0x460] ;  /* 0x0004600001787983 */ /* 0x000f280000300800 */
[----:B------:R-:W4:Y:S04]  /*2c560*/  LDL.LU R121, [R1+0x464] ;  /* 0x0004640001797983 */ /* 0x000f280000300800 */
[----:B------:R-:W4:Y:S04]  /*2c570*/  LDL.LU R122, [R1+0x468] ;  /* 0x00046800017a7983 */ /* 0x000f280000300800 */
[----:B------:R-:W4:Y:S04]  /*2c580*/  LDL.LU R123, [R1+0x46c] ;  /* 0x00046c00017b7983 */ /* 0x000f280000300800 */
[----:B------:R-:W4:Y:S04]  /*2c590*/  LDL.LU R100, [R1+0x450] ;  /* 0x0004500001647983 */ /* 0x000f280000300800 */
[----:B------:R-:W4:Y:S01]  /*2c5a0*/  LDL.LU R101, [R1+0x454] ;  /* 0x0004540001657983 */ /* 0x000f220000300800 */
        /* <DEDUP_REMOVED lines=10> */
[----:B------:R-:W-:Y:S04]  /*2c650*/  STL [R1+0x2710], R243 ;  /* 0x002710f301007387 */ /* 0x000fe80000100800 */
[----:B------:R-:W-:Y:S01]  /*2c660*/  STL [R1+0x270c], R242 ;  /* 0x00270cf201007387 */ /* 0x000fe20000100800 */
[----:B------:R-:W-:-:S02]  /*2c670*/  IMAD.MOV.U32 R116, RZ, RZ, R26 ;  /* 0x000000ffff747224 */ /* 0x000fc400078e001a */
[----:B------:R-:W-:Y:S01]  /*2c680*/  IMAD.MOV.U32 R117, RZ, RZ, R27 ;  /* 0x000000ffff757224 */ /* 0x000fe200078e001b */
[----:B--2---:R-:W-:Y:S11]  /*2c690*/  HMMA.1688.F32.TF32 R28, R88, R128, R244 ;  /* 0x00000080581c723c */ /* 0x004ff600000810f4 */
[----:B------:R-:W-:Y:S11]  /*2c6a0*/  @!UPT UIADD3 URZ, URZ, URZ, URZ ;  /* 0x0000003f3f3ff290 */ /* 0x000ff6000fffe03f */
[----:B------:R-:W-:Y:S01]  /*2c6b0*/  @!UPT UIADD3 URZ, URZ, URZ, URZ ;  /* 0x0000003f3f3ff290 */ /* 0x000fe2000fffe03f */
[----:B------:R3:W-:Y:S04]  /*2c6c0*/  STL.64 [R1+0x580], R28 ;  /* 0x0005801c01007387 */ /* 0x0007e80000100a00 */
[----:B------:R-:W1:Y:S04]  /*2c6d0*/  LDL.LU R248, [R1+0x5e0] ;  /* 0x0005e00001f87983 */ /* 0x000e680000300800 */
[----:B------:R-:W1:Y:S04]  /*2c6e0*/  LDL.LU R249, [R1+0x5e4] ;  /* 0x0005e40001f97983 */ /* 0x000e680000300800 */
[----:B------:R-:W1:Y:S04]  /*2c6f0*/  LDL.LU R250, [R1+0x5e8] ;  /* 0x0005e80001fa7983 */ /* 0x000e680000300800 */
[----:B------:R-:W1:Y:S04]  /*2c700*/  LDL.LU R251, [R1+0x5ec] ;  /* 0x0005ec0001fb7983 */ /* 0x000e680000300800 */
[----:B------:R-:W1:Y:S04]  /*2c710*/  LDL.LU R26, [R1+0x288c] ;  /* 0x00288c00011a7983 */ /* 0x000e680000300800 */
[----:B------:R-:W1:Y:S01]  /*2c720*/  LDL.LU R27, [R1+0x2888] ;  /* 0x00288800011b7983 */ /* 0x000e620000300800 */
[----:B------:R-:W-:-:S02]  /*2c730*/  IMAD.MOV.U32 R64, RZ, RZ, R30 ;  /* 0x000000ffff407224 */ /* 0x000fc400078e001e */
[----:B------:R-:W-:Y:S02]  /*2c740*/  IMAD.MOV.U32 R65, RZ, RZ, R31 ;  /* 0x000000ffff417224 */ /* 0x000fe400078e001f */
[C---:B---3--:R-:W-:Y:S11]  /*2c750*/  HMMA.1688.F32.TF32 R28, R84.reuse, R140, R96 ;  /* 0x0000008c541c723c */ /* 0x048ff60000081060 */
[----:B------:R-:W-:Y:S11]  /*2c760*/  @!UPT UIADD3 URZ, URZ, URZ, URZ ;  /* 0x0000003f3f3ff290 */ /* 0x000ff6000fffe03f */
[----:B------:R-:W-:Y:S02]  /*2c770*/  @!UPT UIADD3 URZ, URZ, URZ, URZ ;  /* 0x0000003f3f3ff290 */ /* 0x000fe4000fffe03f */
[----:B------:R-:W-:Y:S02]  /*2c780*/  IMAD.MOV.U32 R243, RZ, RZ, R28 ;  /* 0x000000fffff37224 */ /* 0x000fe400078e001c */
[----:B------:R-:W-:Y:S02]  /*2c790*/  IMAD.MOV.U32 R242, RZ, RZ, R29 ;  /* 0x000000fffff27224 */ /* 0x000fe400078e001d */
[----:B------:R-:W-:Y:S02]  /*2c7a0*/  IMAD.MOV.U32 R141, RZ, RZ, R30 ;  /* 0x000000ffff8d7224 */ /* 0x000fe400078e001e */
[----:B------:R-:W-:Y:S02]  /*2c7b0*/  IMAD.MOV.U32 R140, RZ, RZ, R31 ;  /* 0x000000ffff8c7224 */ /* 0x000fe400078e001f */
[----:B----4-:R-:W-:Y:S01]  /*2c7c0*/  HMMA.1688.F32.TF32 R28, R84, R136, R120 ;  /* 0x00000088541c723c */ /* 0x010fe20000081078 */
[----:B------:R-:W-:Y:S02]  /*2c7d0*/  IMAD.MOV.U32 R164, RZ, RZ, R46 ;  /* 0x000000ffffa47224 */ /* 0x000fe400078e002e */
[----:B------:R-:W2:Y:S01]  /*2c7e0*/  LDL.LU R46, [R1+0x2884] ;  /* 0x00288400012e7983 */ /* 0x000ea20000300800 */
[----:B------:R-:W-:-:S02]  /*2c7f0*/  IMAD.MOV.U32 R165, RZ, RZ, R47 ;  /* 0x000000ffffa57224 */ /* 0x000fc400078e002f */
[----:B------:R-:W-:Y:S01]  /*2c800*/  IMAD.MOV.U32 R166, RZ, RZ, R11 ;  /* 0x000000ffffa67224 */ /* 0x000fe200078e000b */
[----:B------:R-:W4:Y:S01]  /*2c810*/  LDL.LU R47, [R1+0x2880] ;  /* 0x00288000012f7983 */ /* 0x000f220000300800 */
[----:B------:R-:W-:-:S03]  /*2c820*/  IMAD.MOV.U32 R167, RZ, RZ, R10 ;  /* 0x000000ffffa77224 */ /* 0x000fc600078e000a */
[----:B------:R-:W4:Y:S01]  /*2c830*/  LDL.LU R11, [R1+0x287c] ;  /* 0x00287c00010b7983 */ /* 0x000f220000300800 */
[----:B------:R-:W-:-:S03]  /*2c840*/  IMAD.MOV.U32 R158, RZ, RZ, R54 ;  /* 0x000000ffff9e7224 */ /* 0x000fc600078e0036 */
[----:B------:R-:W2:Y:S01]  /*2c850*/  LDL.LU R10, [R1+0x2878] ;  /* 0x00287800010a7983 */ /* 0x000ea20000300800 */
[----:B------:R-:W-:-:S03]  /*2c860*/  IMAD.MOV.U32 R159, RZ, RZ, R55 ;  /* 0x000000ffff9f7224 */ /* 0x000fc600078e0037 */
[----:B------:R-:W2:Y:S04]  /*2c870*/  LDL.LU R156, [R1+0x40] ;  /* 0x00004000019c7983 */ /* 0x000ea80000300800 */
[----:B------:R-:W2:Y:S01]  /*2c880*/  LDL.LU R157, [R1+0x44] ;  /* 0x00004400019d7983 */ /* 0x000ea20000300800 */
[----:B------:R-:W-:Y:S02]  /*2c890*/  IMAD.MOV.U32 R61, RZ, RZ, R28 ;  /* 0x000000ffff3d7224 */ /* 0x000fe400078e001c */
[----:B------:R-:W-:Y:S01]  /*2c8a0*/  IMAD.MOV.U32 R60, RZ, RZ, R29 ;  /* 0x000000ffff3c7224 */ /* 0x000fe200078e001d */
[----:B------:R-:W2:Y:S01]  /*2c8b0*/  LDL.LU R54, [R1+0x2874] ;  /* 0x0028740001367983 */ /* 0x000ea20000300800 */
[----:B------:R-:W-:Y:S02]  /*2c8c0*/  IMAD.MOV.U32 R57, RZ, RZ, R30 ;  /* 0x000000ffff397224 */ /* 0x000fe400078e001e */
[----:B------:R-:W-:Y:S01]  /*2c8d0*/  IMAD.MOV.U32 R56, RZ, RZ, R31 ;  /* 0x000000ffff387224 */ /* 0x000fe200078e001f */
[----:B------:R-:W4:Y:S01]  /*2c8e0*/  LDL.LU R55, [R1+0x2870] ;  /* 0x0028700001377983 */ /* 0x000f220000300800 */
[----:B------:R-:W-:Y:S03]  /*2c8f0*/  HMMA.1688.F32.TF32 R28, R84, R132, R100 ;  /* 0x00000084541c723c */ /* 0x000fe60000081064 */
        /* <DEDUP_REMOVED lines=11> */
[----:B------:R-:W4:Y:S01]  /*2c9b0*/  LDL.LU R91, [R1+0x20c] ;  /* 0x00020c00015b7983 */ /* 0x000f220000300800 */
[----:B------:R-:W-:Y:S08]  /*2c9c0*/  HMMA.1688.F32.TF32 R28, R84, R128, R68 ;  /* 0x00000080541c723c */ /* 0x000ff00000081044 */
[----:B-1----:R-:W-:Y:S07]  /*2c9d0*/  HMMA.1688.F32.TF32 R68, R144, R26, R248 ;  /* 0x0000001a9044723c */ /* 0x002fee00000810f8 */
[----:B------:R-:W-:-:S02]  /*2c9e0*/  IMAD.MOV.U32 R248, RZ, RZ, R58 ;  /* 0x000000fffff87224 */ /* 0x000fc400078e003a */
[----:B------:R-:W3:Y:S01]  /*2c9f0*/  LDL.LU R58, [R1+0x286c] ;  /* 0x00286c00013a7983 */ /* 0x000ee20000300800 */
[----:B------:R-:W-:-:S03]  /*2ca00*/  IMAD.MOV.U32 R249, RZ, RZ, R59 ;  /* 0x000000fffff97224 */ /* 0x000fc600078e003b */
[----:B------:R-:W3:Y:S01]  /*2ca10*/  LDL.LU R59, [R1+0x2868] ;  /* 0x00286800013b7983 */ /* 0x000ee20000300800 */
[----:B------:R-:W-:Y:S02]  /*2ca20*/  IMAD.MOV.U32 R118, RZ, RZ, R25 ;  /* 0x000000ffff767224 */ /* 0x000fe400078e0019 */
[----:B------:R-:W-:Y:S02]  /*2ca30*/  IMAD.MOV.U32 R119, RZ, RZ, R24 ;  /* 0x000000ffff777224 */ /* 0x000fe400078e0018 */
[----:B------:R-:W-:Y:S02]  /*2ca40*/  IMAD.MOV.U32 R172, RZ, RZ, R8 ;  /* 0x000000ffffac7224 */ /* 0x000fe400078e0008 */
[----:B------:R-:W-:-:S04]  /*2ca50*/  IMAD.MOV.U32 R173, RZ, RZ, R9 ;  /* 0x000000ffffad7224 */ /* 0x000fc800078e0009 */
[----:B------:R-:W-:Y:S02]  /*2ca60*/  IMAD.MOV.U32 R9, RZ, RZ, R68 ;  /* 0x000000ffff097224 */ /* 0x000fe400078e0044 */
[----:B------:R-:W-:Y:S02]  /*2ca70*/  IMAD.MOV.U32 R8, RZ, RZ, R69 ;  /* 0x000000ffff087224 */ /* 0x000fe400078e0045 */
[----:B------:R-:W-:Y:S02]  /*2ca80*/  IMAD.MOV.U32 R5, RZ, RZ, R70 ;  /* 0x000000ffff057224 */ /* 0x000fe400078e0046 */
[----:B------:R-:W-:Y:S02]  /*2ca90*/  IMAD.MOV.U32 R4, RZ, RZ, R71 ;  /* 0x000000ffff047224 */ /* 0x000fe400078e0047 */
[----:B------:R-:W-:Y:S01]  /*2caa0*/  HMMA.1688.F32.TF32 R68, R144, R22, R116 ;  /* 0x000000169044723c */ /* 0x000fe20000081074 */
[----:B------:R-:W-:Y:S02]  /*2cab0*/  IMAD.MOV.U32 R244, RZ, RZ, R21 ;  /* 0x000000fffff47224 */ /* 0x000fe400078e0015 */
[----:B------:R-:W-:-:S02]  /*2cac0*/  IMAD.MOV.U32 R245, RZ, RZ, R20 ;  /* 0x000000fffff57224 */ /* 0x000fc400078e0014 */
[----:B------:R-:W-:Y:S02]  /*2cad0*/  IMAD.MOV.U32 R246, RZ, RZ, R2 ;  /* 0x000000fffff67224 */ /* 0x000fe400078e0002 */
[----:B------:R-:W-:Y:S11]  /*2cae0*/  IMAD.MOV.U32 R247, RZ, RZ, R0 ;  /* 0x000000fffff77224 */ /* 0x000ff600078e0000 */
[----:B------:R-:W-:Y:S06]  /*2caf0*/  @!UPT UIADD3 URZ, URZ, URZ, URZ ;  /* 0x0000003f3f3ff290 */ /* 0x000fec000fffe03f */
[----:B------:R-:W-:Y:S02]  /*2cb00*/  IMAD.MOV.U32 R20, RZ, RZ, R68 ;  /* 0x000000ffff147224 */ /* 0x000fe400078e0044 */
[----:B------:R-:W-:Y:S02]  /*2cb10*/  IMAD.MOV.U32 R17, RZ, RZ, R69 ;  /* 0x000000ffff117224 */ /* 0x000fe400078e0045 */
[----:B------:R-:W-:Y:S02]  /*2cb20*/  IMAD.MOV.U32 R16, RZ, RZ, R70 ;  /* 0x000000ffff107224 */ /* 0x000fe400078e0046 */
[----:B------:R-:W-:Y:S02]  /*2cb30*/  IMAD.MOV.U32 R12, RZ, RZ, R71 ;  /* 0x000000ffff0c7224 */ /* 0x000fe400078e0047 */
[----:B------:R-:W-:Y:S01]  /*2cb40*/  HMMA.1688.F32.TF32 R68, R144, R50, R244 ;  /* 0x000000329044723c */ /* 0x000fe200000810f4 */
[----:B------:R-:W-:Y:S02]  /*2cb50*/  IMAD.MOV.U32 R250, RZ, RZ, R6 ;  /* 0x000000fffffa7224 */ /* 0x000fe400078e0006 */
[----:B------:R-:W3:Y:S01]  /*2cb60*/  LDL.LU R6, [R1+0x2864] ;  /* 0x0028640001067983 */ /* 0x000ee20000300800 */
[----:B------:R-:W-:-:S03]  /*2cb70*/  IMAD.MOV.U32 R251, RZ, RZ, R7 ;  /* 0x000000fffffb7224 */ /* 0x000fc600078e0007 */
[----:B------:R-:W3:Y:S11]  /*2cb80*/  LDL.LU R7, [R1+0x2860] ;  /* 0x0028600001077983 */ /* 0x000ef60000300800 */
[----:B------:R-:W-:Y:S06]  /*2cb90*/  @!UPT UIADD3 URZ, URZ, URZ, URZ ;  /* 0x0000003f3f3ff290 */ /* 0x000fec000fffe03f */
[----:B------:R-:W-:Y:S02]  /*2cba0*/  IMAD.MOV.U32 R44, RZ, RZ, R68 ;  /* 0x000000ffff2c7224 */ /* 0x000fe400078e0044 */
[----:B------:R-:W-:Y:S02]  /*2cbb0*/  IMAD.MOV.U32 R25, RZ, RZ, R69 ;  /* 0x000000ffff197224 */ /* 0x000fe400078e0045 */
[----:B--2---:R-:W-:Y:S02]  /*2cbc0*/  IMAD.MOV.U32 R68, RZ, RZ, R10 ;  /* 0x000000ffff447224 */ /* 0x004fe400078e000a */
[----:B------:R-:W-:Y:S01]  /*2cbd0*/  IMAD.MOV.U32 R24, RZ, RZ, R70 ;  /* 0x000000ffff187224 */ /* 0x000fe200078e0046 */
[----:B------:R-:W2:Y:S01]  /*2cbe0*/  LDL.LU R10, [R1+0x285c] ;  /* 0x00285c00010a7983 */ /* 0x000ea20000300800 */
[----:B----4-:R-:W-:Y:S02]  /*2cbf0*/  IMAD.MOV.U32 R69, RZ, RZ, R11 ;  /* 0x000000ffff457224 */ /* 0x010fe400078e000b */
[----:B------:R-:W-:Y:S01]  /*2cc00*/  IMAD.MOV.U32 R21, RZ, RZ, R71 ;  /* 0x000000ffff157224 */ /* 0x000fe200078e0047 */
[----:B------:R-:W2:Y:S01]  /*2cc10*/  LDL.LU R11, [R1+0x2858] ;  /* 0x00285800010b7983 */ /* 0x000ea20000300800 */
[----:B------:R-:W-:-:S02]  /*2cc20*/  IMAD.MOV.U32 R70, RZ, RZ, R47 ;  /* 0x000000ffff467224 */ /* 0x000fc400078e002f */
[----:B------:R-:W-:Y:S01]  /*2cc30*/  IMAD.MOV.U32 R71, RZ, RZ, R46 ;  /* 0x000000ffff477224 */ /* 0x000fe200078e002e */
[----:B------:R-:W4:Y:S01]  /*2cc40*/  LDL.LU R47, [R1+0x2854] ;  /* 0x00285400012f7983 */ /* 0x000f220000300800 */
[----:B------:R-:W-:-:S03]  /*2cc50*/  IMAD.MOV.U32 R102, RZ, RZ, R55 ;  /* 0x000000ffff667224 */ /* 0x000fc600078e0037 */
[----:B------:R-:W2:Y:S01]  /*2cc60*/  LDL.LU R46, [R1+0x2850] ;  /* 0x00285000012e7983 */ /* 0x000ea20000300800 */
[----:B------:R-:W-:Y:S02]  /*2cc70*/  IMAD.MOV.U32 R103, RZ, RZ, R54 ;  /* 0x000000ffff677224 */ /* 0x000fe400078e0036 */
[----:B---3--:R-:W-:Y:S02]  /*2cc80*/  IMAD.MOV.U32 R101, RZ, RZ, R58 ;  /* 0x000000ffff657224 */ /* 0x008fe400078e003a */
[----:B------:R-:W-:Y:S02]  /*2cc90*/  IMAD.MOV.U32 R100, RZ, RZ, R59 ;  /* 0x000000ffff647224 */ /* 0x000fe400078e003b */
        /* <DEDUP_REMOVED lines=14> */
[----:B----4-:R-:W-:-:S02]  /*2cd80*/  IMAD.MOV.U32 R151, RZ, RZ, R47 ;  /* 0x000000ffff977224 */ /* 0x010fc400078e002f */
[----:B--2---:R-:W-:Y:S02]  /*2cd90*/  IMAD.MOV.U32 R150, RZ, RZ, R46 ;  /* 0x000000ffff967224 */ /* 0x004fe400078e002e */
[----:B---3--:R-:W-:Y:S02]  /*2cda0*/  IMAD.MOV.U32 R149, RZ, RZ, R59 ;  /* 0x000000ffff957224 */ /* 0x008fe400078e003b */
[----:B------:R-:W-:Y:S02]  /*2cdb0*/  IMAD.MOV.U32 R123, RZ, RZ, R55 ;  /* 0x000000ffff7b7224 */ /* 0x000fe400078e0037 */
[----:B------:R-:W-:Y:S02]  /*2cdc0*/  IMAD.MOV.U32 R122, RZ, RZ, R54 ;  /* 0x000000ffff7a7224 */ /* 0x000fe400078e0036 */
[----:B------:R-:W2:Y:S04]  /*2cdd0*/  LDL.LU R54, [R1+0x283c] ;  /* 0x00283c0001367983 */ /* 0x000ea80000300800 */
[----:B------:R-:W2:Y:S01]  /*2cde0*/  LDL.LU R55, [R1+0x2838] ;  /* 0x0028380001377983 */ /* 0x000ea20000300800 */
[----:B------:R-:W-:-:S03]  /*2cdf0*/  IMAD.MOV.U32 R148, RZ, RZ, R58 ;  /* 0x000000ffff947224 */ /* 0x000fc600078e003a */
[----:B------:R-:W3:Y:S04]  /*2ce00*/  LDL.LU R84, [R1+0x2c0] ;  /* 0x0002c00001547983 */ /* 0x000ee80000300800 */
[----:B------:R-:W3:Y:S04]  /*2ce10*/  LDL.LU R85, [R1+0x2c4] ;  /* 0x0002c40001557983 */ /* 0x000ee80000300800 */
[----:B------:R-:W3:Y:S04]  /*2ce20*/  LDL.LU R86, [R1+0x2c8] ;  /* 0x0002c80001567983 */ /* 0x000ee80000300800 */
[----:B------:R-:W3:Y:S04]  /*2ce30*/  LDL.LU R87, [R1+0x2cc] ;  /* 0x0002cc0001577983 */ /* 0x000ee80000300800 */
[----:B------:R-:W4:Y:S04]  /*2ce40*/  LDL.LU R58, [R1+0x2834] ;  /* 0x00283400013a7983 */ /* 0x000f280000300800 */
[----:B------:R-:W4:Y:S04]  /*2ce50*/  LDL.LU R59, [R1+0x2830] ;  /* 0x00283000013b7983 */ /* 0x000f280000300800 */
[----:B------:R-:W3:Y:S04]  /*2ce60*/  LDL.LU R46, [R1+0x282c] ;  /* 0x00282c00012e7983 */ /* 0x000ee80000300800 */
[----:B------:R-:W3:Y:S01]  /*2ce70*/  LDL.LU R47, [R1+0x2828] ;  /* 0x00282800012f7983 */ /* 0x000ee20000300800 */
[----:B------:R-:W-:Y:S01]  /*2ce80*/  HMMA.1688.F32.TF32 R100, R144, R10, R100 ;  /* 0x0000000a9064723c */ /* 0x000fe20000081064 */
[----:B------:R-:W-:-:S02]  /*2ce90*/  IMAD.MOV.U32 R116, RZ, RZ, R111 ;  /* 0x000000ffff747224 */ /* 0x000fc400078e006f */
[----:B------:R-:W-:Y:S01]  /*2cea0*/  IMAD.MOV.U32 R117, RZ, RZ, R110 ;  /* 0x000000ffff757224 */ /* 0x000fe200078e006e */
[----:B------:R-:W3:Y:S01]  /*2ceb0*/  LDL.LU R244, [R1+0x900] ;  /* 0x0009000001f47983 */ /* 0x000ee20000300800 */
[----:B------:R-:W-:Y:S02]  /*2cec0*/  IMAD.MOV.U32 R118, RZ, RZ, R109 ;  /* 0x000000ffff767224 */ /* 0x000fe400078e006d */
[----:B------:R-:W-:Y:S01]  /*2ced0*/  IMAD.MOV.U32 R119, RZ, RZ, R108 ;  /* 0x000000ffff777224 */ /* 0x000fe200078e006c */
[C---:B------:R-:W-:Y:S01]  /*2cee0*/  HMMA.1688.F32.TF32 R68, R144.reuse, R6, R68 ;  /* 0x000000069044723c */ /* 0x040fe20000081044 */
[----:B------:R-:W3:Y:S04]  /*2cef0*/  LDL.LU R245, [R1+0x904] ;  /* 0x0009040001f57983 */ /* 0x000ee80000300800 */
[----:B------:R-:W3:Y:S03]  /*2cf00*/  LDL.LU R246, [R1+0x908] ;  /* 0x0009080001f67983 */ /* 0x000ee60000300800 */
[----:B------:R-:W-:Y:S01]  /*2cf10*/  HMMA.1688.F32.TF32 R248, R144, R66, R248 ;  /* 0x0000004290f8723c */ /* 0x000fe200000810f8 */
[----:B------:R-:W3:Y:S01]  /*2cf20*/  LDL.LU R247, [R1+0x90c] ;  /* 0x00090c0001f77983 */ /* 0x000ee20000300800 */
[----:B------:R-:W-:-:S03]  /*2cf30*/  IMAD.MOV.U32 R170, RZ, RZ, R48 ;  /* 0x000000ffffaa7224 */ /* 0x000fc600078e0030 */
[----:B------:R-:W3:Y:S01]  /*2cf40*/  LDL.LU R108, [R1+0x3f0] ;  /* 0x0003f000016c7983 */ /* 0x000ee20000300800 */
[----:B------:R-:W-:-:S03]  /*2cf50*/  IMAD.MOV.U32 R171, RZ, RZ, R45 ;  /* 0x000000ffffab7224 */ /* 0x000fc600078e002d */
[----:B------:R-:W3:Y:S01]  /*2cf60*/  LDL.LU R109, [R1+0x3f4] ;  /* 0x0003f400016d7983 */ /* 0x000ee20000300800 */
[----:B------:R-:W-:Y:S01]  /*2cf70*/  IMAD.MOV.U32 R168, RZ, RZ, R52 ;  /* 0x000000ffffa87224 */ /* 0x000fe200078e0034 */
[C---:B------:R-:W-:Y:S01]  /*2cf80*/  HMMA.1688.F32.TF32 R116, R144.reuse, R62, R116 ;  /* 0x0000003e9074723c */ /* 0x040fe20000081074 */
[----:B------:R-:W-:Y:S01]  /*2cf90*/  IMAD.MOV.U32 R169, RZ, RZ, R49 ;  /* 0x000000ffffa97224 */ /* 0x000fe200078e0031 */
[----:B------:R-:W3:Y:S04]  /*2cfa0*/  LDL.LU R110, [R1+0x3f8] ;  /* 0x0003f800016e7983 */ /* 0x000ee80000300800 */
[----:B------:R-:W3:Y:S02]  /*2cfb0*/  LDL.LU R111, [R1+0x3fc] ;  /* 0x0003fc00016f7983 */ /* 0x000ee40000300800 */
[C---:B--2---:R-:W-:Y:S08]  /*2cfc0*/  HMMA.1688.F32.TF32 R120, R144.reuse, R54, R120 ;  /* 0x000000369078723c */ /* 0x044ff00000081078 */
[C---:B----4-:R-:W-:Y:S08]  /*2cfd0*/  HMMA.1688.F32.TF32 R96, R144.reuse, R58, R96 ;  /* 0x0000003a9060723c */ /* 0x050ff00000081060 */
[----:B---3--:R-:W-:Y:S11]  /*2cfe0*/  HMMA.1688.F32.TF32 R76, R144, R46, R76 ;  /* 0x0000002e904c723c */ /* 0x008ff6000008104c */
[----:B------:R-:W-:Y:S11]  /*2cff0*/  @!UPT UIADD3 URZ, URZ, URZ, URZ ;  /* 0x0000003f3f3ff290 */ /* 0x000ff6000fffe03f */
[----:B------:R-:W-:Y:S02]  /*2d000*/  @!UPT UIADD3 URZ, URZ, URZ, URZ ;  /* 0x0000003f3f3ff290 */ /* 0x000fe4000fffe03f */
[----:B------:R-:W-:Y:S02]  /*2d010*/  IMAD.MOV.U32 R48, RZ, RZ, R78 ;  /* 0x000000ffff307224 */ /* 0x000fe400078e004e */
[----:B------:R-:W-:Y:S02]  /*2d020*/  IMAD.MOV.U32 R45, RZ, RZ, R79 ;  /* 0x000000ffff2d7224 */ /* 0x000fe400078e004f */
[----:B------:R-:W-:Y:S01]  /*2d030*/  IMAD.MOV.U32 R52, RZ, RZ, R76 ;  /* 0x000000ffff347224 */ /* 0x000fe200078e004c */
[----:B------:R-:W2:Y:S01]  /*2d040*/  LDL.LU.64 R78, [R1+0x2820] ;  /* 0x00282000014e7983 */ /* 0x000ea20000300a00 */
[----:B------:R-:W-:-:S03]  /*2d050*/  IMAD.MOV.U32 R49, RZ, RZ, R77 ;  /* 0x000000ffff317224 */ /* 0x000fc600078e004d */
[----:B------:R-:W2:Y:S04]  /*2d060*/  LDL.LU.64 R76, [R1+0x2818] ;  /* 0x00281800014c7983 */ /* 0x000ea80000300a00 */
        /* <DEDUP_REMOVED lines=23> */
[----:B------:R-:W2:Y:S01]  /*2d1e0*/  LDL.LU.64 R116, [R1+0x27b8] ;  /* 0x0027b80001747983 */ /* 0x000ea20000300a00 */
[C---:B------:R-:W-:Y:S08]  /*2d1f0*/  HMMA.1688.F32.TF32 R236, R144.reuse, R142, R236 ;  /* 0x0000008e90ec723c */ /* 0x040ff000000810ec */
[C---:B------:R-:W-:Y:S08]  /*2d200*/  HMMA.1688.F32.TF32 R112, R144.reuse, R138, R112 ;  /* 0x0000008a9070723c */ /* 0x040ff00000081070 */
[C---:B------:R-:W-:Y:S08]  /*2d210*/  HMMA.1688.F32.TF32 R92, R144.reuse, R134, R92 ;  /* 0x00000086905c723c */ /* 0x040ff0000008105c */
[C---:B------:R-:W-:Y:S08]  /*2d220*/  HMMA.1688.F32.TF32 R36, R144.reuse, R130, R36 ;  /* 0x000000829024723c */ /* 0x040ff00000081024 */
[C---:B---3--:R-:W-:Y:S08]  /*2d230*/  HMMA.1688.F32.TF32 R96, R144.reuse, R14, R96 ;  /* 0x0000000e9060723c */ /* 0x048ff00000081060 */
[----:B--2---:R-:W-:Y:S11]  /*2d240*/  HMMA.1688.F32.TF32 R116, R144, R18, R116 ;  /* 0x000000129074723c */ /* 0x004ff60000081074 */
[----:B------:R-:W-:Y:S11]  /*2d250*/  @!UPT UIADD3 URZ, URZ, URZ, URZ ;  /* 0x0000003f3f3ff290 */ /* 0x000ff6000fffe03f */
[----:B------:R-:W-:Y:S01]  /*2d260*/  @!UPT UIADD3 URZ, URZ, URZ, URZ ;  /* 0x0000003f3f3ff290 */ /* 0x000fe2000fffe03f */
        /* <DEDUP_REMOVED lines=20> */
[----:B------:R-:W2:Y:S04]  /*2d3b0*/  LDL.LU R144, [R1+0x380] ;  /* 0x0003800001907983 */ /* 0x000ea80000300800 */
[----:B------:R-:W-:Y:S04]  /*2d3c0*/  STL.64 [R1+0x5f0], R36 ;  /* 0x0005f02401007387 */ /* 0x000fe80000100a00 */
[----:B------:R-:W-:Y:S04]  /*2d3d0*/  STL.64 [R1+0x5f8], R38 ;  /* 0x0005f82601007387 */ /* 0x000fe80000100a00 */
[----:B------:R-:W2:Y:S04]  /*2d3e0*/  LDL.LU R145, [R1+0x384] ;  /* 0x0003840001917983 */ /* 0x000ea80000300800 */
[----:B------:R-:W2:Y:S04]  /*2d3f0*/  LDL.LU R146, [R1+0x388] ;  /* 0x0003880001927983 */ /* 0x000ea80000300800 */
[----:B------:R-:W2:Y:S01]  /*2d400*/  LDL.LU R147, [R1+0x38c] ;  /* 0x00038c0001937983 */ /* 0x000ea20000300800 */
[----:B------:R-:W-:-:S02]  /*2d410*/  IMAD.MOV.U32 R53, RZ, RZ, R28 ;  /* 0x000000ffff357224 */ /* 0x000fc400078e001c */
[----:B------:R-:W-:Y:S01]  /*2d420*/  IMAD.MOV.U32 R13, RZ, RZ, R29 ;  /* 0x000000ffff0d7224 */ /* 0x000fe200078e001d */
[----:B------:R-:W-:Y:S01]  /*2d430*/  LDS R28, [R3+0xc080] ;  /* 0x00c08000031c7984 */ /* 0x000fe20000000800 */
[----:B------:R-:W-:Y:S02]  /*2d440*/  IMAD.MOV.U32 R2, RZ, RZ, R30 ;  /* 0x000000ffff027224 */ /* 0x000fe400078e001e */
[----:B------:R-:W-:Y:S01]  /*2d450*/  IMAD.MOV.U32 R0, RZ, RZ, R31 ;  /* 0x000000ffff007224 */ /* 0x000fe200078e001f */
[----:B------:R-:W-:Y:S04]  /*2d460*/  LDS R30, [R3+0xe080] ;  /* 0x00e08000031e7984 */ /* 0x000fe80000000800 */
[----:B------:R-:W-:Y:S04]  /*2d470*/  LDS R29, [R240+0xc080] ;  /* 0x00c08000f01d7984 */ /* 0x000fe80000000800 */
[----:B------:R-:W1:Y:S04]  /*2d480*/  LDS R31, [R240+0xe080] ;  /* 0x00e08000f01f7984 */ /* 0x000e680000000800 */
[----:B------:R-:W-:Y:S04]  /*2d490*/  LDS R36, [R3+0xc100] ;  /* 0x00c1000003247984 */ /* 0x000fe80000000800 */
[----:B------:R-:W-:Y:S04]  /*2d4a0*/  LDS R38, [R3+0xe100] ;  /* 0x00e1000003267984 */ /* 0x000fe80000000800 */
[----:B------:R-:W-:Y:S04]  /*2d4b0*/  LDS R37, [R240+0xc100] ;  /* 0x00c10000f0257984 */ /* 0x000fe80000000800 */
[----:B------:R-:W2:Y:S01]  /*2d4c0*/  LDS R39, [R240+0xe100] ;  /* 0x00e10000f0277984 */ /* 0x000ea20000000800 */
[C---:B-1----:R-:W-:Y:S08]  /*2d4d0*/  HMMA.1688.F32.TF32 R244, R28.reuse, R26, R244 ;  /* 0x0000001a1cf4723c */ /* 0x042ff000000810f4 */
[C---:B------:R-:W-:Y:S11]  /*2d4e0*/  HMMA.1688.F32.TF32 R108, R28.reuse, R22, R108 ;  /* 0x000000161c6c723c */ /* 0x040ff6000008106c */
[----:B------:R-:W-:Y:S04]  /*2d4f0*/  @!UPT UIADD3 URZ, URZ, URZ, URZ ;  /* 0x0000003f3f3ff290 */ /* 0x000fe8000fffe03f */
[----:B------:R-:W-:Y:S04]  /*2d500*/  STL.64 [R1+0x730], R244 ;  /* 0x000730f401007387 */ /* 0x000fe80000100a00 */
[----:B------:R1:W-:Y:S04]  /*2d510*/  STL.64 [R1+0x738], R246 ;  /* 0x000738f601007387 */ /* 0x0003e80000100a00 */
[----:B-1----:R-:W3:Y:S04]  /*2d520*/  LDL.LU.64 R246, [R1+0x2760] ;  /* 0x0027600001f67983 */ /* 0x002ee80000300a00 */
[----:B------:R-:W3:Y:S04]  /*2d530*/  LDL.LU.64 R244, [R1+0x2758] ;  /* 0x0027580001f47983 */ /* 0x000ee80000300a00 */
[----:B------:R-:W-:Y:S04]  /*2d540*/  STL.64 [R1+0x5e0], R108 ;  /* 0x0005e06c01007387 */ /* 0x000fe80000100a00 */
[----:B------:R1:W-:Y:S04]  /*2d550*/  STL.64 [R1+0x5e8], R110 ;  /* 0x0005e86e01007387 */ /* 0x0003e80000100a00 */
[----:B-1----:R-:W3:Y:S04]  /*2d560*/  LDL.LU.64 R110, [R1+0x2750] ;  /* 0x00275000016e7983 */ /* 0x002ee80000300a00 */
[----:B------:R-:W3:Y:S01]  /*2d570*/  LDL.LU.64 R108, [R1+0x2748] ;  /* 0x00274800016c7983 */ /* 0x000ee20000300a00 */
[C---:B------:R-:W-:Y:S08]  /*2d580*/  HMMA.1688.F32.TF32 R76, R28.reuse, R14, R76 ;  /* 0x0000000e1c4c723c */ /* 0x040ff0000008104c */
[C---:B--2---:R-:W-:Y:S11]  /*2d590*/  HMMA.1688.F32.TF32 R144, R28.reuse, R50, R144 ;  /* 0x000000321c90723c */ /* 0x044ff60000081090 */
        /* <DEDUP_REMOVED lines=11> */
[C---:B-1----:R-:W-:Y:S08]  /*2d650*/  HMMA.1688.F32.TF32 R144, R28.reuse, R54, R148 ;  /* 0x000000361c90723c */ /* 0x042ff00000081094 */
[C---:B--2---:R-:W-:Y:S11]  /*2d660*/  HMMA.1688.F32.TF32 R84, R28.reuse, R6, R156 ;  /* 0x000000061c54723c */ /* 0x044ff6000008109c */
[----:B------:R-:W-:Y:S04]  /*2d670*/  @!UPT UIADD3 URZ, URZ, URZ, URZ ;  /* 0x0000003f3f3ff290 */ /* 0x000fe8000fffe03f */
        /* <DEDUP_REMOVED lines=20> */
[----:B------:R-:W-:Y:S01]  /*2d7c0*/  HMMA.1688.F32.TF32 R28, R28, R130, R40 ;  /* 0x000000821c1c723c */ /* 0x000fe20000081028 */
[----:B------:R-:W-:Y:S04]  /*2d7d0*/  STL.64 [R1+0x440], R88 ;  /* 0x0004405801007387 */ /* 0x000fe80000100a00 */
[----:B------:R-:W-:Y:S04]  /*2d7e0*/  STL.64 [R1+0x448], R90 ;  /* 0x0004485a01007387 */ /* 0x000fe80000100a00 */
[----:B------:R-:W-:Y:S04]  /*2d7f0*/  STL.64 [R1+0x410], R84 ;  /* 0x0004105401007387 */ /* 0x000fe80000100a00 */
[----:B------:R-:W-:Y:S04]  /*2d800*/  STL.64 [R1+0x418], R86 ;  /* 0x0004185601007387 */ /* 0x000fe80000100a00 */
[----:B------:R-:W2:Y:S04]  /*2d810*/  LDL.LU R164, [R1+0x130] ;  /* 0x0001300001a47983 */ /* 0x000ea80000300800 */
[----:B------:R1:W-:Y:S04]  /*2d820*/  STL.64 [R1+0x400], R76 ;  /* 0x0004004c01007387 */ /* 0x0003e80000100a00 */
[----:B------:R1:W-:Y:S04]  /*2d830*/  STL.64 [R1+0x408], R78 ;  /* 0x0004084e01007387 */ /* 0x0003e80000100a00 */
[----:B------:R-:W-:Y:S04]  /*2d840*/  STL.64 [R1+0x3c0], R28 ;  /* 0x0003c01c01007387 */ /* 0x000fe80000100a00 */
[----:B------:R-:W-:Y:S04]  /*2d850*/  STL.64 [R1+0x3c8], R30 ;  /* 0x0003c81e01007387 */ /* 0x000fe80000100a00 */
        /* <DEDUP_REMOVED lines=23> */
[----:B-1----:R-:W3:Y:S04]  /*2d9d0*/  LDL.LU R76, [R1+0xa30] ;  /* 0x000a3000014c7983 */ /* 0x002ee80000300800 */
        /* <DEDUP_REMOVED lines=32> */
[----:B------:R-:W-:Y:S04]  /*2dbe0*/  LDS R28, [R3+0xc180] ;  /* 0x00c18000031c7984 */ /* 0x000fe80000000800 */
[----:B------:R-:W-:Y:S04]  /*2dbf0*/  LDS R30, [R3+0xe180] ;  /* 0x00e18000031e7984 */ /* 0x000fe80000000800 */
[----:B------:R-:W-:Y:S04]  /*2dc00*/  LDS R29, [R240+0xc180] ;  /* 0x00c18000f01d7984 */ /* 0x000fe80000000800 */
[----:B------:R-:W1:Y:S01]  /*2dc10*/  LDS R31, [R240+0xe180] ;  /* 0x00e18000f01f7984 */ /* 0x000e620000000800 */
[C---:B--2---:R-:W-:Y:S08]  /*2dc20*/  HMMA.1688.F32.TF32 R248, R36.reuse, R22, R248 ;  /* 0x0000001624f8723c */ /* 0x044ff000000810f8 */
[C---:B---3--:R-:W-:Y:S11]  /*2dc30*/  HMMA.1688.F32.TF32 R76, R36.reuse, R26, R76 ;  /* 0x0000001a244c723c */ /* 0x048ff6000008104c */
[----:B------:R-:W-:Y:S11]  /*2dc40*/  @!UPT UIADD3 URZ, URZ, URZ, URZ ;  /* 0x0000003f3f3ff290 */ /* 0x000ff6000fffe03f */
[----:B------:R-:W-:Y:S01]  /*2dc50*/  @!UPT UIADD3 URZ, URZ, URZ, URZ ;  /* 0x0000003f3f3ff290 */ /* 0x000fe2000fffe03f */
[----:B------:R-:W-:Y:S04]  /*2dc60*/  STL.64 [R1+0x3f0], R76 ;  /* 0x0003f04c01007387 */ /* 0x000fe80000100a00 */
[----:B------:R2:W-:Y:S04]  /*2dc70*/  STL.64 [R1+0x3f8], R78 ;  /* 0x0003f84e01007387 */ /* 0x0005e80000100a00 */
[----:B--2---:R-:W2:Y:S04]  /*2dc80*/  LDL.LU.64 R78, [R1+0x2740] ;  /* 0x00274000014e7983 */ /* 0x004ea80000300a00 */
[----:B------:R-:W2:Y:S04]  /*2dc90*/  LDL.LU.64 R76, [R1+0x2738] ;  /* 0x00273800014c7983 */ /* 0x000ea80000300a00 */
[----:B------:R-:W-:Y:S04]  /*2dca0*/  STL.64 [R1+0x3e0], R248 ;  /* 0x0003e0f801007387 */ /* 0x000fe80000100a00 */
[----:B------:R3:W-:Y:S04]  /*2dcb0*/  STL.64 [R1+0x3e8], R250 ;  /* 0x0003e8fa01007387 */ /* 0x0007e80000100a00 */
[----:B---3--:R-:W3:Y:S04]  /*2dcc0*/  LDL.LU.64 R250, [R1+0x2730] ;  /* 0x0027300001fa7983 */ /* 0x008ee80000300a00 */
[----:B------:R-:W3:Y:S01]  /*2dcd0*/  LDL.LU.64 R248, [R1+0x2728] ;  /* 0x0027280001f87983 */ /* 0x000ee20000300a00 */
[C---:B----4-:R-:W-:Y:S08]  /*2dce0*/  HMMA.1688.F32.TF32 R40, R36.reuse, R50, R40 ;  /* 0x000000322428723c */ /* 0x050ff00000081028 */
[C---:B------:R-:W-:Y:S08]  /*2dcf0*/  HMMA.1688.F32.TF32 R188, R36.reuse, R46, R188 ;  /* 0x0000002e24bc723c */ /* 0x040ff000000810bc */
[C---:B------:R-:W-:Y:S07]  /*2dd00*/  HMMA.1688.F32.TF32 R184, R36.reuse, R58, R184 ;  /* 0x0000003a24b8723c */ /* 0x040fee00000810b8 */
[----:B------:R-:W-:Y:S04]  /*2dd10*/  STL.64 [R1+0x3d0], R40 ;  /* 0x0003d02801007387 */ /* 0x000fe80000100a00 */
[----:B------:R4:W-:Y:S02]  /*2dd20*/  STL.64 [R1+0x3d8], R42 ;  /* 0x0003d82a01007387 */ /* 0x0009e40000100a00 */
[C---:B----4-:R-:W-:Y:S02]  /*2dd30*/  HMMA.1688.F32.TF32 R40, R36.reuse, R54, R160 ;  /* 0x000000362428723c */ /* 0x050fe400000810a0 */
[----:B------:R-:W-:Y:S04]  /*2dd40*/  STL.64 [R1+0x3b0], R188 ;  /* 0x0003b0bc01007387 */ /* 0x000fe80000100a00 */
[----:B------:R-:W-:Y:S02]  /*2dd50*/  STL.64 [R1+0x3b8], R190 ;  /* 0x0003b8be01007387 */ /* 0x000fe40000100a00 */
[C---:B------:R-:W-:Y:S02]  /*2dd60*/  HMMA.1688.F32.TF32 R144, R36.reuse, R10, R144 ;  /* 0x0000000a2490723c */ /* 0x040fe40000081090 */
[----:B------:R-:W-:Y:S04]  /*2dd70*/  STL.64 [R1+0x3a0], R184 ;  /* 0x0003a0b801007387 */ /* 0x000fe80000100a00 */
[----:B------:R-:W-:Y:S09]  /*2dd80*/  STL.64 [R1+0x3a8], R186 ;  /* 0x0003a8ba01007387 */ /* 0x000ff20000100a00 */
[----:B------:R-:W-:Y:S04]  /*2dd90*/  STL.64 [R1+0x390], R40 ;  /* 0x0003902801007387 */ /* 0x000fe80000100a00 */
[----:B------:R4:W-:Y:S02]  /*2dda0*/  STL.64 [R1+0x398], R42 ;  /* 0x0003982a01007387 */ /* 0x0009e40000100a00 */
[C---:B----4-:R-:W-:Y:S02]  /*2ddb0*/  HMMA.1688.F32.TF32 R40, R36.reuse, R66, R244 ;  /* 0x000000422428723c */ /* 0x050fe400000810f4 */
[----:B------:R-:W-:Y:S04]  /*2ddc0*/  STL.64 [R1+0x380], R144 ;  /* 0x0003809001007387 */ /* 0x000fe80000100a00 */
[----:B------:R4:W-:Y:S04]  /*2ddd0*/  STL.64 [R1+0x388], R146 ;  /* 0x0003889201007387 */ /* 0x0009e80000100a00 */
[----:B------:R-:W-:Y:S04]  /*2dde0*/  LDS R244, [R3+0xc200] ;  /* 0x00c2000003f47984 */ /* 0x000fe80000000800 */
[----:B------:R-:W-:Y:S01]  /*2ddf0*/  LDS R246, [R3+0xe200] ;  /* 0x00e2000003f67984 */ /* 0x000fe20000000800 */
[C---:B----4-:R-:W-:Y:S03]  /*2de00*/  HMMA.1688.F32.TF32 R144, R36.reuse, R62, R236 ;  /* 0x0000003e2490723c */ /* 0x050fe600000810ec */
[----:B------:R-:W-:Y:S04]  /*2de10*/  LDS R245, [R240+0xc200] ;  /* 0x00c20000f0f57984 */ /* 0x000fe80000000800 */
[----:B------:R-:W4:Y:S01]  /*2de20*/  LDS R247, [R240+0xe200] ;  /* 0x00e20000f0f77984 */ /* 0x000f220000000800 */
[C---:B---3--:R-:W-:Y:S11]  /*2de30*/  HMMA.1688.F32.TF32 R160, R36.reuse, R6, R248 ;  /* 0x0000000624a0723c */ /* 0x048ff600000810f8 */
[----:B------:R-:W-:Y:S11]  /*2de40*/  @!UPT UIADD3 URZ, URZ, URZ, URZ ;  /* 0x0000003f3f3ff290 */ /* 0x000ff6000fffe03f */
[----:B------:R-:W-:Y:S01]  /*2de50*/  @!UPT UIADD3 URZ, URZ, URZ, URZ ;  /* 0x0000003f3f3ff290 */ /* 0x000fe2000fffe03f */
[----:B------:R-:W-:Y:S04]  /*2de60*/  STL.64 [R1+0x370], R160 ;  /* 0x000370a001007387 */ /* 0x000fe80000100a00 */
[----:B------:R-:W-:Y:S04]  /*2de70*/  STL.64 [R1+0x378], R162 ;  /* 0x000378a201007387 */ /* 0x000fe80000100a00 */
[----:B------:R-:W-:Y:S04]  /*2de80*/  STL.64 [R1+0x360], R40 ;  /* 0x0003602801007387 */ /* 0x000fe80000100a00 */
[----:B------:R3:W-:Y:S02]  /*2de90*/  STL.64 [R1+0x368], R42 ;  /* 0x0003682a01007387 */ /* 0x0007e40000100a00 */
[C---:B---3--:R-:W-:Y:S02]  /*2dea0*/  HMMA.1688.F32.TF32 R40, R36.reuse, R14, R72 ;  /* 0x0000000e2428723c */ /* 0x048fe40000081048 */
[----:B------:R-:W-:Y:S04]  /*2deb0*/  STL.64 [R1+0x350], R144 ;  /* 0x0003509001007387 */ /* 0x000fe80000100a00 */
[----:B------:R-:W-:Y:S02]  /*2dec0*/  STL.64 [R1+0x358], R146 ;  /* 0x0003589201007387 */ /* 0x000fe40000100a00 */
[C---:B------:R-:W-:Y:S02]  /*2ded0*/  HMMA.1688.F32.TF32 R72, R36.reuse, R142, R192 ;  /* 0x0000008e2448723c */ /* 0x040fe400000810c0 */
[----:B------:R-:W-:Y:S04]  /*2dee0*/  STL.64 [R1+0x340], R68 ;  /* 0x0003404401007387 */ /* 0x000fe80000100a00 */
[----:B------:R3:W-:Y:S09]  /*2def0*/  STL.64 [R1+0x348], R70 ;  /* 0x0003484601007387 */ /* 0x0007f20000100a00 */
[----:B------:R-:W-:Y:S01]  /*2df00*/  STL.64 [R1+0x330], R40 ;  /* 0x0003302801007387 */ /* 0x000fe20000100a00 */
[C---:B---3--:R-:W-:Y:S03]  /*2df10*/  HMMA.1688.F32.TF32 R68, R36.reuse, R138, R196 ;  /* 0x0000008a2444723c */ /* 0x048fe600000810c4 */
[----:B------:R3:W-:Y:S05]  /*2df20*/  STL.64 [R1+0x338], R42 ;  /* 0x0003382a01007387 */ /* 0x0007ea0000100a00 */
[C---:B---3--:R-:W-:Y:S08]  /*2df30*/  HMMA.1688.F32.TF32 R40, R36.reuse, R134, R200 ;  /* 0x000000862428723c */ /* 0x048ff000000810c8 */
[----:B------:R-:W-:Y:S01]  /*2df40*/  HMMA.1688.F32.TF32 R36, R36, R130, R80 ;  /* 0x000000822424723c */ /* 0x000fe20000081050 */
        /* <DEDUP_REMOVED lines=8> */
[C---:B-1----:R-:W-:Y:S08]  /*2dfd0*/  HMMA.1688.F32.TF32 R40, R28.reuse, R26, R84 ;  /* 0x0000001a1c28723c */ /* 0x042ff00000081054 */
[C---:B---3--:R-:W-:Y:S08]  /*2dfe0*/  HMMA.1688.F32.TF32 R36, R28.reuse, R22, R88 ;  /* 0x000000161c24723c */ /* 0x048ff00000081058 */
[C---:B------:R-:W-:Y:S07]  /*2dff0*/  HMMA.1688.F32.TF32 R68, R28.reuse, R50, R148 ;  /* 0x000000321c44723c */ /* 0x040fee0000081094 */
[----:B------:R-:W-:Y:S04]  /*2e000*/  STL.64 [R1+0x2c0], R40 ;  /* 0x0002c02801007387 */ /* 0x000fe80000100a00 */
[----:B------:R1:W-:Y:S04]  /*2e010*/  STL.64 [R1+0x2c8], R42 ;  /* 0x0002c82a01007387 */ /* 0x0003e80000100a00 */
[----:B------:R-:W-:Y:S04]  /*2e020*/  STL.64 [R1+0x2b0], R36 ;  /* 0x0002b02401007387 */ /* 0x000fe80000100a00 */
[----:B------:R3:W-:Y:S01]  /*2e030*/  STL.64 [R1+0x2b8], R38 ;  /* 0x0002b82601007387 */ /* 0x0007e20000100a00 */
[C---:B-1----:R-:W-:Y:S08]  /*2e040*/  HMMA.1688.F32.TF32 R40, R28.reuse, R46, R152 ;  /* 0x0000002e1c28723c */ /* 0x042ff00000081098 */
[C---:B---3--:R-:W-:Y:S01]  /*2e050*/  HMMA.1688.F32.TF32 R36, R28.reuse, R58, R156 ;  /* 0x0000003a1c24723c */ /* 0x048fe2000008109c */
        /* <DEDUP_REMOVED lines=10> */
[----:B------:R-:W-:Y:S04]  /*2e100*/  STL.64 [R1+0x268], R70 ;  /* 0x0002684601007387 */ /* 0x000fe80000100a00 */
[----:B------:R-:W2:Y:S04]  /*2e110*/  LDL.LU R148, [R1+0x8b0] ;  /* 0x0008b00001947983 */ /* 0x000ea80000300800 */
[----:B------:R-:W-:Y:S04]  /*2e120*/  STL.64 [R1+0x250], R40 ;  /* 0x0002502801007387 */ /* 0x000fe80000100a00 */
[----:B------:R-:W-:Y:S04]  /*2e130*/  STL.64 [R1+0x258], R42 ;  /* 0x0002582a01007387 */ /* 0x000fe80000100a00 */
        /* <DEDUP_REMOVED lines=38> */
[----:B------:R1:W-:Y:S02]  /*2e3a0*/  STL.64 [R1+0x218], R42 ;  /* 0x0002182a01007387 */ /* 0x0003e40000100a00 */
[C---:B-1----:R-:W-:Y:S02]  /*2e3b0*/  HMMA.1688.F32.TF32 R68, R28.reuse, R142, R204 ;  /* 0x0000008e1c44723c */ /* 0x042fe400000810cc */
[----:B------:R-:W-:Y:S04]  /*2e3c0*/  LDS R104, [R3+0xc300] ;  /* 0x00c3000003687984 */ /* 0x000fe80000000800 */
[----:B------:R-:W-:Y:S02]  /*2e3d0*/  LDS R106, [R3+0xe300] ;  /* 0x00e30000036a7984 */ /* 0x000fe40000000800 */
[C---:B------:R-:W-:Y:S02]  /*2e3e0*/  HMMA.1688.F32.TF32 R40, R28.reuse, R138, R208 ;  /* 0x0000008a1c28723c */ /* 0x040fe400000810d0 */
[----:B------:R-:W-:Y:S04]  /*2e3f0*/  STL.64 [R1+0x200], R36 ;  /* 0x0002002401007387 */ /* 0x000fe80000100a00 */
[----:B------:R1:W-:Y:S04]  /*2e400*/  STL.64 [R1+0x208], R38 ;  /* 0x0002082601007387 */ /* 0x0003e80000100a00 */
[----:B------:R-:W-:Y:S04]  /*2e410*/  LDS R105, [R240+0xc300] ;  /* 0x00c30000f0697984 */ /* 0x000fe80000000800 */
[----:B------:R-:W-:Y:S01]  /*2e420*/  LDS R107, [R240+0xe300] ;  /* 0x00e30000f06b7984 */ /* 0x000fe20000000800 */
[C---:B-1----:R-:W-:Y:S08]  /*2e430*/  HMMA.1688.F32.TF32 R36, R28.reuse, R134, R212 ;  /* 0x000000861c24723c */ /* 0x042ff000000810d4 */
        /* <DEDUP_REMOVED lines=21> */
[----:B------:R-:W-:Y:S04]  /*2e590*/  LDS R32, [R3+0xc280] ;  /* 0x00c2800003207984 */ /* 0x000fe80000000800 */
[----:B------:R-:W-:Y:S04]  /*2e5a0*/  LDS R34, [R3+0xe280] ;  /* 0x00e2800003227984 */ /* 0x000fe80000000800 */
[----:B------:R-:W-:Y:S04]  /*2e5b0*/  LDS R33, [R240+0xc280] ;  /* 0x00c28000f0217984 */ /* 0x000fe80000000800 */
[----:B------:R-:W3:Y:S01]  /*2e5c0*/  LDS R35, [R240+0xe280] ;  /* 0x00e28000f0237984 */ /* 0x000ee20000000800 */
[C---:B----4-:R-:W-:Y:S08]  /*2e5d0*/  HMMA.1688.F32.TF32 R36, R244.reuse, R22, R160 ;  /* 0x00000016f424723c */ /* 0x050ff000000810a0 */
[C---:B--2---:R-:W-:Y:S01]  /*2e5e0*/  HMMA.1688.F32.TF32 R40, R244.reuse, R26, R184 ;  /* 0x0000001af428723c */ /* 0x044fe200000810b8 */
[----:B------:R-:W-:Y:S04]  /*2e5f0*/  LDS R184, [R3+0xc380] ;  /* 0x00c3800003b87984 */ /* 0x000fe80000000800 */
[----:B------:R-:W-:Y:S03]  /*2e600*/  LDS R186, [R3+0xe380] ;  /* 0x00e3800003ba7984 */ /* 0x000fe60000000800 */
[C---:B-1----:R-:W-:Y:S01]  /*2e610*/  HMMA.1688.F32.TF32 R28, R244.reuse, R50, R144 ;  /* 0x00000032f41c723c */ /* 0x042fe20000081090 */
[----:B------:R-:W-:Y:S04]  /*2e620*/  LDS R185, [R240+0xc380] ;  /* 0x00c38000f0b97984 */ /* 0x000fe80000000800 */
[----:B------:R-:W1:Y:S10]  /*2e630*/  LDS R187, [R240+0xe380] ;  /* 0x00e38000f0bb7984 */ /* 0x000e740000000800 */
[----:B------:R-:W-:Y:S04]  /*2e640*/  STL.64 [R1+0x1c0], R40 ;  /* 0x0001c02801007387 */ /* 0x000fe80000100a00 */
[----:B------:R2:W-:Y:S04]  /*2e650*/  STL.64 [R1+0x1c8], R42 ;  /* 0x0001c82a01007387 */ /* 0x0005e80000100a00 */
[----:B------:R-:W-:Y:S04]  /*2e660*/  STL.64 [R1+0x1b0], R36 ;  /* 0x0001b02401007387 */ /* 0x000fe80000100a00 */
[----:B------:R4:W-:Y:S01]  /*2e670*/  STL.64 [R1+0x1b8], R38 ;  /* 0x0001b82601007387 */ /* 0x0009e20000100a00 */
[C---:B--2---:R-:W-:Y:S03]  /*2e680*/  HMMA.1688.F32.TF32 R40, R244.reuse, R46, R84 ;  /* 0x0000002ef428723c */ /* 0x044fe60000081054 */
[----:B------:R-:W-:Y:S04]  /*2e690*/  STL.64 [R1+0x1a0], R28 ;  /* 0x0001a01c01007387 */ /* 0x000fe80000100a00 */
[----:B------:R2:W-:Y:S01]  /*2e6a0*/  STL.64 [R1+0x1a8], R30 ;  /* 0x0001a81e01007387 */ /* 0x0005e20000100a00 */
[C---:B----4-:R-:W-:Y:S08]  /*2e6b0*/  HMMA.1688.F32.TF32 R36, R244.reuse, R58, R88 ;  /* 0x0000003af424723c */ /* 0x050ff00000081058 */
[C---:B--2---:R-:W-:Y:S07]  /*2e6c0*/  HMMA.1688.F32.TF32 R28, R244.reuse, R54, R148 ;  /* 0x00000036f41c723c */ /* 0x044fee0000081094 */
        /* <DEDUP_REMOVED lines=25> */
[C---:B----4-:R-:W-:Y:S03]  /*2e860*/  HMMA.1688.F32.TF32 R36, R244.reuse, R138, R220 ;  /* 0x0000008af424723c */ /* 0x050fe600000810dc */
[----:B------:R-:W-:Y:S04]  /*2e870*/  LDS R220, [R3+0xc400] ;  /* 0x00c4000003dc7984 */ /* 0x000fe80000000800 */
[----:B------:R-:W-:Y:S01]  /*2e880*/  LDS R222, [R3+0xe400] ;  /* 0x00e4000003de7984 */ /* 0x000fe20000000800 */
[C---:B--2---:R-:W-:Y:S03]  /*2e890*/  HMMA.1688.F32.TF32 R28, R244.reuse, R134, R224 ;  /* 0x00000086f41c723c */ /* 0x044fe600000810e0 */
[----:B------:R-:W-:Y:S04]  /*2e8a0*/  LDS R221, [R240+0xc400] ;  /* 0x00c40000f0dd7984 */ /* 0x000fe80000000800 */
[----:B------:R-:W2:Y:S04]  /*2e8b0*/  LDS R223, [R240+0xe400] ;  /* 0x00e40000f0df7984 */ /* 0x000ea80000000800 */
[----:B------:R-:W-:Y:S04]  /*2e8c0*/  STL.64 [R1+0xb0], R40 ;  /* 0x0000b02801007387 */ /* 0x000fe80000100a00 */
        /* <DEDUP_REMOVED lines=8> */
[----:B------:R-:W4:Y:S01]  /*2e950*/  LDL.LU R171, [R1+0xacc] ;  /* 0x000acc0001ab7983 */ /* 0x000f220000300800 */
[----:B------:R-:W-:Y:S08]  /*2e960*/  HMMA.1688.F32.TF32 R244, R244, R130, R180 ;  /* 0x00000082f4f4723c */ /* 0x000ff000000810b4 */
[C---:B---3--:R-:W-:Y:S08]  /*2e970*/  HMMA.1688.F32.TF32 R40, R32.reuse, R26, R152 ;  /* 0x0000001a2028723c */ /* 0x048ff00000081098 */
[C---:B-1----:R-:W-:Y:S08]  /*2e980*/  HMMA.1688.F32.TF32 R36, R32.reuse, R22, R156 ;  /* 0x000000162024723c */ /* 0x042ff0000008109c */
[C---:B------:R-:W-:Y:S01]  /*2e990*/  HMMA.1688.F32.TF32 R28, R32.reuse, R50, R164 ;  /* 0x00000032201c723c */ /* 0x040fe200000810a4 */
[----:B------:R-:W-:Y:S04]  /*2e9a0*/  STL.64 [R1+0x2580], R246 ;  /* 0x002580f601007387 */ /* 0x000fe80000100a00 */
[----:B------:R-:W-:Y:S04]  /*2e9b0*/  STL.64 [R1+0x2578], R244 ;  /* 0x002578f401007387 */ /* 0x000fe80000100a00 */
[----:B------:R-:W-:Y:S04]  /*2e9c0*/  STL.64 [R1+0x80], R40 ;  /* 0x0000802801007387 */ /* 0x000fe80000100a00 */
[----:B------:R-:W-:Y:S04]  /*2e9d0*/  STL.64 [R1+0x88], R42 ;  /* 0x0000882a01007387 */ /* 0x000fe80000100a00 */
[----:B------:R-:W3:Y:S04]  /*2e9e0*/  LDL.LU R84, [R1+0xa10] ;  /* 0x000a100001547983 */ /* 0x000ee80000300800 */
[----:B------:R-:W-:Y:S04]  /*2e9f0*/  STL.64 [R1+0x70], R36 ;  /* 0x0000702401007387 */ /* 0x000fe80000100a00 */
[----:B------:R-:W-:Y:S04]  /*2ea00*/  STL.64 [R1+0x78], R38 ;  /* 0x0000782601007387 */ /* 0x000fe80000100a00 */
        /* <DEDUP_REMOVED lines=25> */
[----:B----4-:R-:W-:Y:S03]  /*2eba0*/  HMMA.1688.F32.TF32 R28, R32, R46, R168 ;  /* 0x0000002e201c723c */ /* 0x010fe600000810a8 */
[----:B------:R-:W4:Y:S04]  /*2ebb0*/  LDL.LU R168, [R1+0x180] ;  /* 0x0001800001a87983 */ /* 0x000f280000300800 */
[----:B------:R-:W4:Y:S04]  /*2ebc0*/  LDL.LU R169, [R1+0x184] ;  /* 0x0001840001a97983 */ /* 0x000f280000300800 */
[----:B------:R-:W4:Y:S04]  /*2ebd0*/  LDL.LU R170, [R1+0x188] ;  /* 0x0001880001aa7983 */ /* 0x000f280000300800 */
[----:B------:R-:W4:Y:S09]  /*2ebe0*/  LDL.LU R171, [R1+0x18c] ;  /* 0x00018c0001ab7983 */ /* 0x000f320000300800 */
[----:B------:R-:W-:-:S02]  /*2ebf0*/  IMAD.MOV.U32 R247, RZ, RZ, R28 ;  /* 0x000000fffff77224 */ /* 0x000fc400078e001c */
[----:B------:R-:W-:Y:S02]  /*2ec00*/  IMAD.MOV.U32 R246, RZ, RZ, R29 ;  /* 0x000000fffff67224 */ /* 0x000fe400078e001d */
[----:B------:R-:W-:Y:S02]  /*2ec10*/  IMAD.MOV.U32 R245, RZ, RZ, R30 ;  /* 0x000000fffff57224 */ /* 0x000fe400078e001e */
[----:B------:R-:W-:-:S05]  /*2ec20*/  IMAD.MOV.U32 R244, RZ, RZ, R31 ;  /* 0x000000fffff47224 */ /* 0x000fca00078e001f */
[----:B------:R1:W-:Y:S04]  /*2ec30*/  STL [R1+0x2674], R244 ;  /* 0x002674f401007387 */ /* 0x0003e80000100800 */
[----:B------:R1:W-:Y:S04]  /*2ec40*/  STL [R1+0x2670], R246 ;  /* 0x002670f601007387 */ /* 0x0003e80000100800 */
[----:B------:R1:W-:Y:S04]  /*2ec50*/  STL [R1+0x266c], R247 ;  /* 0x00266cf701007387 */ /* 0x0003e80000100800 */
[----:B------:R1:W-:Y:S01]  /*2ec60*/  STL [R1+0x2668], R245 ;  /* 0x002668f501007387 */ /* 0x0003e20000100800 */
[C---:B---3--:R-:W-:Y:S08]  /*2ec70*/  HMMA.1688.F32.TF32 R36, R32.reuse, R58, R84 ;  /* 0x0000003a2024723c */ /* 0x048ff00000081054 */
[----:B--2---:R-:W-:Y:S11]  /*2ec80*/  HMMA.1688.F32.TF32 R28, R32, R54, R88 ;  /* 0x00000036201c723c */ /* 0x004ff60000081058 */
[----:B------:R-:W-:Y:S04]  /*2ec90*/  @!UPT UIADD3 URZ, URZ, URZ, URZ ;  /* 0x0000003f3f3ff290 */ /* 0x000fe8000fffe03f */
[----:B------:R-:W-:Y:S04]  /*2eca0*/  STL.64 [R1+0x40], R36 ;  /* 0x0000402401007387 */ /* 0x000fe80000100a00 */
[----:B------:R2:W-:Y:S05]  /*2ecb0*/  STL.64 [R1+0x48], R38 ;  /* 0x0000482601007387 */ /* 0x0005ea0000100a00 */
[----:B-1----:R-:W-:Y:S02]  /*2ecc0*/  IMAD.MOV.U32 R244, RZ, RZ, R28 ;  /* 0x000000fffff47224 */ /* 0x002fe400078e001c */
[----:B------:R-:W-:-:S02]  /*2ecd0*/  IMAD.MOV.U32 R246, RZ, RZ, R29 ;  /* 0x000000fffff67224 */ /* 0x000fc400078e001d */
[----:B------:R-:W-:Y:S02]  /*2ece0*/  IMAD.MOV.U32 R247, RZ, RZ, R30 ;  /* 0x000000fffff77224 */ /* 0x000fe400078e001e */
[----:B------:R-:W-:Y:S01]  /*2ecf0*/  IMAD.MOV.U32 R245, RZ, RZ, R31 ;  /* 0x000000fffff57224 */ /* 0x000fe200078e001f */
[C---:B--2---:R-:W-:Y:S08]  /*2ed00*/  HMMA.1688.F32.TF32 R36, R32.reuse, R10, R148 ;  /* 0x0000000a2024723c */ /* 0x044ff00000081094 */
[C---:B------:R-:W-:Y:S01]  /*2ed10*/  HMMA.1688.F32.TF32 R28, R32.reuse, R6, R152 ;  /* 0x00000006201c723c */ /* 0x040fe20000081098 */
[----:B------:R-:W-:Y:S04]  /*2ed20*/  STL [R1+0x2684], R245 ;  /* 0x002684f501007387 */ /* 0x000fe80000100800 */
[----:B------:R-:W-:Y:S04]  /*2ed30*/  STL [R1+0x2680], R247 ;  /* 0x002680f701007387 */ /* 0x000fe80000100800 */
[----:B------:R-:W-:Y:S04]  /*2ed40*/  STL [R1+0x267c], R244 ;  /* 0x00267cf401007387 */ /* 0x000fe80000100800 */
[----:B------:R-:W-:Y:S04]  /*2ed50*/  STL [R1+0x2678], R246 ;  /* 0x002678f601007387 */ /* 0x000fe80000100800 */
[----:B------:R-:W2:Y:S04]  /*2ed60*/  LDL.LU R88, [R1+0x190] ;  /* 0x0001900001587983 */ /* 0x000ea80000300800 */
[----:B------:R-:W-:Y:S04]  /*2ed70*/  STL.64 [R1+0x20], R36 ;  /* 0x0000202401007387 */ /* 0x000fe80000100a00 */
[----:B------:R-:W-:Y:S04]  /*2ed80*/  STL.64 [R1+0x28], R38 ;  /* 0x0000282601007387 */ /* 0x000fe80000100a00 */
[----:B------:R-:W-:Y:S04]  /*2ed90*/  STL.64 [R1+0x10], R28 ;  /* 0x0000101c01007387 */ /* 0x000fe80000100a00 */
[----:B------:R1:W-:Y:S01]  /*2eda0*/  STL.64 [R1+0x18], R30 ;  /* 0x0000181e01007387 */ /* 0x0003e20000100a00 */
[C---:B------:R-:W-:Y:S03]  /*2edb0*/  HMMA.1688.F32.TF32 R248, R32.reuse, R62, R164 ;  /* 0x0000003e20f8723c */ /* 0x040fe600000810a4 */
[----:B------:R-:W2:Y:S04]  /*2edc0*/  LDL.LU R89, [R1+0x194] ;  /* 0x0001940001597983 */ /* 0x000ea80000300800 */
[----:B------:R-:W2:Y:S01]  /*2edd0*/  LDL.LU R90, [R1+0x198] ;  /* 0x00019800015a7983 */ /* 0x000ea20000300800 */
[C---:B-1----:R-:W-:Y:S03]  /*2ede0*/  HMMA.1688.F32.TF32 R28, R32.reuse, R66, R156 ;  /* 0x00000042201c723c */ /* 0x042fe6000008109c */
[----:B------:R-:W2:Y:S11]  /*2edf0*/  LDL.LU R91, [R1+0x19c] ;  /* 0x00019c00015b7983 */ /* 0x000eb60000300800 */
[----:B------:R-:W-:Y:S10]  /*2ee00*/  @!UPT UIADD3 URZ, URZ, URZ, URZ ;  /* 0x0000003f3f3ff290 */ /* 0x000ff4000fffe03f */
[----:B------:R-:W-:Y:S02]  /*2ee10*/  IMAD.MOV.U32 R247, RZ, RZ, R29 ;  /* 0x000000fffff77224 */ /* 0x000fe400078e001d */
[----:B------:R-:W-:Y:S02]  /*2ee20*/  IMAD.MOV.U32 R246, RZ, RZ, R31 ;  /* 0x000000fffff67224 */ /* 0x000fe400078e001f */
[----:B------:R-:W-:Y:S02]  /*2ee30*/  IMAD.MOV.U32 R245, RZ, RZ, R28 ;  /* 0x000000fffff57224 */ /* 0x000fe400078e001c */
[----:B------:R-:W-:Y:S01]  /*2ee40*/  IMAD.MOV.U32 R244, RZ, RZ, R30 ;  /* 0x000000fffff47224 */ /* 0x000fe200078e001e */
[----:B------:R-:W-:Y:S04]  /*2ee50*/  STL.64 [R1+0x2690], R246 ;  /* 0x002690f601007387 */ /* 0x000fe80000100a00 */
[----:B------:R-:W-:Y:S04]  /*2ee60*/  STL.64 [R1+0x2688], R244 ;  /* 0x002688f401007387 */ /* 0x000fe80000100a00 */
[----:B------:R-:W3:Y:S04]  /*2ee70*/  LDL.LU R148, [R1+0x160] ;  /* 0x0001600001947983 */ /* 0x000ee80000300800 */
[----:B------:R-:W3:Y:S04]  /*2ee80*/  LDL.LU R149, [R1+0x164] ;  /* 0x0001640001957983 */ /* 0x000ee80000300800 */
[----:B------:R-:W3:Y:S04]  /*2ee90*/  LDL.LU R150, [R1+0x168] ;  /* 0x0001680001967983 */ /* 0x000ee80000300800 */
[----:B------:R-:W3:Y:S04]  /*2eea0*/  LDL.LU R151, [R1+0x16c] ;  /* 0x00016c0001977983 */ /* 0x000ee80000300800 */
[----:B------:R-:W-:Y:S04]  /*2eeb0*/  STL.64 [R1+0x2510], R250 ;  /* 0x002510fa01007387 */ /* 0x000fe80000100a00 */
[----:B------:R-:W-:Y:S04]  /*2eec0*/  STL.64 [R1+0x2508], R248 ;  /* 0x002508f801007387 */ /* 0x000fe80000100a00 */
        /* <DEDUP_REMOVED lines=12> */
[C---:B----4-:R-:W-:Y:S03]  /*2ef90*/  HMMA.1688.F32.TF32 R236, R32.reuse, R18, R168 ;  /* 0x0000001220ec723c */ /* 0x050fe600000810a8 */
[----:B------:R-:W4:Y:S04]  /*2efa0*/  LDL.LU R168, [R1+0xbf0] ;  /* 0x000bf00001a87983 */ /* 0x000f280000300800 */
[----:B------:R-:W4:Y:S04]  /*2efb0*/  LDL.LU R169, [R1+0xbf4] ;  /* 0x000bf40001a97983 */ /* 0x000f280000300800 */
[----:B------:R-:W4:Y:S04]  /*2efc0*/  LDL.LU R170, [R1+0xbf8] ;  /* 0x000bf80001aa7983 */ /* 0x000f280000300800 */
[----:B------:R-:W4:Y:S01]  /*2efd0*/  LDL.LU R171, [R1+0xbfc] ;  /* 0x000bfc0001ab7983 */ /* 0x000f220000300800 */
[C---:B------:R-:W-:Y:S08]  /*2efe0*/  HMMA.1688.F32.TF32 R228, R32.reuse, R142, R228 ;  /* 0x0000008e20e4723c */ /* 0x040ff000000810e4 */
[C---:B------:R-:W-:Y:S01]  /*2eff0*/  HMMA.1688.F32.TF32 R232, R32.reuse, R138, R232 ;  /* 0x0000008a20e8723c */ /* 0x040fe200000810e8 */
[----:B------:R-:W-:Y:S04]  /*2f000*/  STL.64 [R1+0x2520], R238 ;  /* 0x002520ee01007387 */ /* 0x000fe80000100a00 */
[----:B------:R-:W-:Y:S03]  /*2f010*/  STL.64 [R1+0x2518], R236 ;  /* 0x002518ec01007387 */ /* 0x000fe60000100a00 */
[C---:B--2---:R-:W-:Y:S11]  /*2f020*/  HMMA.1688.F32.TF32 R212, R32.reuse, R14, R88 ;  /* 0x0000000e20d4723c */ /* 0x044ff60000081058 */
[----:B------:R-:W-:Y:S11]  /*2f030*/  @!UPT UIADD3 URZ, URZ, URZ, URZ ;  /* 0x0000003f3f3ff290 */ /* 0x000ff6000fffe03f */
[----:B------:R-:W-:Y:S01]  /*2f040*/  @!UPT UIADD3 URZ, URZ, URZ, URZ ;  /* 0x0000003f3f3ff290 */ /* 0x000fe2000fffe03f */
[----:B------:R-:W-:Y:S04]  /*2f050*/  STL.64 [R1+0x2530], R214 ;  /* 0x002530d601007387 */ /* 0x000fe80000100a00 */
[----:B------:R-:W-:Y:S04]  /*2f060*/  STL.64 [R1+0x2528], R212 ;  /* 0x002528d401007387 */ /* 0x000fe80000100a00 */
[----:B------:R-:W-:Y:S01]  /*2f070*/  STL.64 [R1+0x2540], R230 ;  /* 0x002540e601007387 */ /* 0x000fe20000100a00 */
[C---:B---3--:R-:W-:Y:S08]  /*2f080*/  HMMA.1688.F32.TF32 R28, R32.reuse, R134, R148 ;  /* 0x00000086201c723c */ /* 0x048ff00000081094 */
[----:B------:R-:W-:Y:S08]  /*2f090*/  HMMA.1688.F32.TF32 R32, R32, R130, R176 ;  /* 0x000000822020723c */ /* 0x000ff000000810b0 */
[C---:B------:R-:W-:Y:S01]  /*2f0a0*/  HMMA.1688.F32.TF32 R108, R104.reuse, R26, R152 ;  /* 0x0000001a686c723c */ /* 0x040fe20000081098 */
[----:B------:R-:W-:Y:S07]  /*2f0b0*/  STL.64 [R1+0x2538], R228 ;  /* 0x002538e401007387 */ /* 0x000fee0000100a00 */
[C---:B------:R-:W-:Y:S01]  /*2f0c0*/  HMMA.1688.F32.TF32 R112, R104.reuse, R22, R156 ;  /* 0x000000166870723c */ /* 0x040fe2000008109c */
[----:B------:R-:W-:Y:S07]  /*2f0d0*/  STL.64 [R1+0x2550], R234 ;  /* 0x002550ea01007387 */ /* 0x000fee0000100a00 */
[C---:B------:R-:W-:Y:S01]  /*2f0e0*/  HMMA.1688.F32.TF32 R116, R104.reuse, R50, R164 ;  /* 0x000000326874723c */ /* 0x040fe200000810a4 */
[----:B------:R1:W-:Y:S04]  /*2f0f0*/  STL.64 [R1+0x2548], R232 ;  /* 0x002548e801007387 */ /* 0x0003e80000100a00 */
[----:B------:R-:W-:Y:S04]  /*2f100*/  STL.64 [R1+0x2560], R30 ;  /* 0x0025601e01007387 */ /* 0x000fe80000100a00 */
[----:B------:R-:W-:Y:S04]  /*2f110*/  STL.64 [R1+0x2558], R28 ;  /* 0x0025581c01007387 */ /* 0x000fe80000100a00 */
[----:B------:R-:W-:Y:S04]  /*2f120*/  STL.64 [R1+0x2570], R34 ;  /* 0x0025702201007387 */ /* 0x000fe80000100a00 */
[----:B------:R2:W-:Y:S04]  /*2f130*/  STL.64 [R1+0x2568], R32 ;  /* 0x0025682001007387 */ /* 0x0005e80000100a00 */
[----:B------:R-:W-:Y:S04]  /*2f140*/  STL.64 [R1+0x2590], R110 ;  /* 0x0025906e01007387 */ /* 0x000fe80000100a00 */
[----:B------:R-:W-:Y:S04]  /*2f150*/  STL.64 [R1+0x2588], R108 ;  /* 0x0025886c01007387 */ /* 0x000fe80000100a00 */
[----:B------:R-:W-:Y:S04]  /*2f160*/  STL.64 [R1+0x25a0], R114 ;  /* 0x0025a07201007387 */ /* 0x000fe80000100a00 */
[----:B------:R-:W-:Y:S04]  /*2f170*/  STL.64 [R1+0x2598], R112 ;  /* 0x0025987001007387 */ /* 0x000fe80000100a00 */
[----:B------:R-:W-:Y:S04]  /*2f180*/  STL.64 [R1+0x25b0], R118 ;  /* 0x0025b07601007387 */ /* 0x000fe80000100a00 */
[----:B------:R-:W-:Y:S04]  /*2f190*/  STL.64 [R1+0x25a8], R116 ;  /* 0x0025a87401007387 */ /* 0x000fe80000100a00 */
        /* <DEDUP_REMOVED lines=44> */
[----:B------:R-:W4:Y:S08]  /*2f460*/  LDL.LU R171, [R1+0x32c] ;  /* 0x00032c0001ab7983 */ /* 0x000f300000300800 */
[----:B------:R-:W-:Y:S04]  /*2f470*/  STL.64 [R1+0x25c0], R122 ;  /* 0x0025c07a01007387 */ /* 0x000fe80000100a00 */
[----:B------:R-:W-:Y:S01]  /*2f480*/  STL.64 [R1+0x25b8], R120 ;  /* 0x0025b87801007387 */ /* 0x000fe20000100a00 */
[----:B------:R-:W-:-:S02]  /*2f490*/  IMAD.MOV.U32 R224, RZ, RZ, R172 ;  /* 0x000000ffffe07224 */ /* 0x000fc400078e00ac */
[----:B------:R-:W-:Y:S02]  /*2f4a0*/  IMAD.MOV.U32 R225, RZ, RZ, R173 ;  /* 0x000000ffffe17224 */ /* 0x000fe400078e00ad */
[----:B------:R-:W-:Y:S02]  /*2f4b0*/  IMAD.MOV.U32 R226, RZ, RZ, R174 ;  /* 0x000000ffffe27224 */ /* 0x000fe400078e00ae */
[----:B------:R-:W-:Y:S01]  /*2f4c0*/  IMAD.MOV.U32 R227, RZ, RZ, R175 ;  /* 0x000000ffffe37224 */ /* 0x000fe200078e00af */
[C---:B---3--:R-:W-:Y:S08]  /*2f4d0*/  HMMA.1688.F32.TF32 R96, R104.reuse, R138, R164 ;  /* 0x0000008a6860723c */ /* 0x048ff000000810a4 */
[C---:B--2---:R-:W-:Y:S08]  /*2f4e0*/  HMMA.1688.F32.TF32 R80, R104.reuse, R62, R88 ;  /* 0x0000003e6850723c */ /* 0x044ff00000081058 */
[C---:B------:R-:W-:Y:S08]  /*2f4f0*/  HMMA.1688.F32.TF32 R36, R104.reuse, R58, R40 ;  /* 0x0000003a6824723c */ /* 0x040ff00000081028 */
[C---:B------:R-:W-:Y:S08]  /*2f500*/  HMMA.1688.F32.TF32 R40, R104.reuse, R54, R188 ;  /* 0x000000366828723c */ /* 0x040ff000000810bc */
[C---:B------:R-:W-:Y:S08]  /*2f510*/  HMMA.1688.F32.TF32 R68, R104.reuse, R10, R160 ;  /* 0x0000000a6844723c */ /* 0x040ff000000810a0 */
[C---:B------:R-:W-:Y:S01]  /*2f520*/  HMMA.1688.F32.TF32 R72, R104.reuse, R6, R144 ;  /* 0x000000066848723c */ /* 0x040fe20000081090 */
[----:B------:R-:W-:Y:S07]  /*2f530*/  STL.64 [R1+0x25d0], R38 ;  /* 0x0025d02601007387 */ /* 0x000fee0000100a00 */
[C---:B------:R-:W-:Y:S01]  /*2f540*/  HMMA.1688.F32.TF32 R76, R104.reuse, R66, R84 ;  /* 0x00000042684c723c */ /* 0x040fe20000081054 */
[----:B------:R-:W-:Y:S07]  /*2f550*/  STL.64 [R1+0x25c8], R36 ;  /* 0x0025c82401007387 */ /* 0x000fee0000100a00 */
[C---:B------:R-:W-:Y:S01]  /*2f560*/  HMMA.1688.F32.TF32 R84, R104.reuse, R18, R148 ;  /* 0x000000126854723c */ /* 0x040fe20000081094 */
[----:B------:R-:W-:Y:S07]  /*2f570*/  STL.64 [R1+0x25e0], R42 ;  /* 0x0025e02a01007387 */ /* 0x000fee0000100a00 */
[C---:B------:R-:W-:Y:S01]  /*2f580*/  HMMA.1688.F32.TF32 R88, R104.reuse, R14, R152 ;  /* 0x0000000e6858723c */ /* 0x040fe20000081098 */
[----:B------:R-:W-:Y:S04]  /*2f590*/  STL.64 [R1+0x25d8], R40 ;  /* 0x0025d82801007387 */ /* 0x000fe80000100a00 */
[----:B------:R-:W-:Y:S03]  /*2f5a0*/  STL.64 [R1+0x25f0], R70 ;  /* 0x0025f04601007387 */ /* 0x000fe60000100a00 */
[C---:B------:R-:W-:Y:S01]  /*2f5b0*/  HMMA.1688.F32.TF32 R92, R104.reuse, R142, R156 ;  /* 0x0000008e685c723c */ /* 0x040fe2000008109c */
        /* <DEDUP_REMOVED lines=86> */
[----:B------:R-:W-:Y:S08]  /*2fb20*/  HMMA.1688.F32.TF32 R176, R184, R138, R224 ;  /* 0x0000008ab8b0723c */ /* 0x000ff000000810e0 */
[----:B--2---:R-:W-:Y:S08]  /*2fb30*/  HMMA.1688.F32.TF32 R104, R104, R130, R172 ;  /* 0x000000826868723c */ /* 0x004ff000000810ac */
[C---:B---3--:R-:W-:Y:S11]  /*2fb40*/  HMMA.1688.F32.TF32 R172, R184.reuse, R142, R180 ;  /* 0x0000008eb8ac723c */ /* 0x048ff600000810b4 */
[----:B------:R-:W-:Y:S04]  /*2fb50*/  @!UPT UIADD3 URZ, URZ, URZ, URZ ;  /* 0x0000003f3f3ff290 */ /* 0x000fe8000fffe03f */
[----:B------:R-:W-:Y:S04]  /*2fb60*/  STL.64 [R1+0x26b0], R106 ;  /* 0x0026b06a01007387 */ /* 0x000fe80000100a00 */
[----:B------:R-:W-:Y:S01]  /*2fb70*/  STL.64 [R1+0x26a8], R104 ;  /* 0x0026a86801007387 */ /* 0x000fe20000100a00 */
[C---:B------:R-:W-:Y:S03]  /*2fb80*/  HMMA.1688.F32.TF32 R180, R184.reuse, R134, R216 ;  /* 0x00000086b8b4723c */ /* 0x040fe600000810d8 */
[----:B------:R-:W-:Y:S04]  /*2fb90*/  LDS R216, [R3+0xc480] ;  /* 0x00c4800003d87984 */ /* 0x000fe80000000800 */
[----:B------:R-:W-:Y:S01]  /*2fba0*/  LDS R218, [R3+0xe480] ;  /* 0x00e4800003da7984 */ /* 0x000fe20000000800 */
[C---:B------:R-:W-:Y:S03]  /*2fbb0*/  HMMA.1688.F32.TF32 R164, R184.reuse, R18, R164 ;  /* 0x00000012b8a4723c */ /* 0x040fe600000810a4 */
[----:B------:R-:W-:Y:S04]  /*2fbc0*/  LDS R217, [R240+0xc480] ;  /* 0x00c48000f0d97984 */ /* 0x000fe80000000800 */
[----:B------:R-:W2:Y:S01]  /*2fbd0*/  LDS R219, [R240+0xe480] ;  /* 0x00e48000f0db7984 */ /* 0x000ea20000000800 */
[C---:B------:R-:W-:Y:S08]  /*2fbe0*/  HMMA.1688.F32.TF32 R160, R184.reuse, R62, R160 ;  /* 0x0000003eb8a0723c */ /* 0x040ff000000810a0 */
[C---:B------:R-:W-:Y:S08]  /*2fbf0*/  HMMA.1688.F32.TF32 R156, R184.reuse, R66, R156 ;  /* 0x00000042b89c723c */ /* 0x040ff0000008109c */
[C---:B------:R-:W-:Y:S08]  /*2fc00*/  HMMA.1688.F32.TF32 R148, R184.reuse, R10, R148 ;  /* 0x0000000ab894723c */ /* 0x040ff00000081094 */
[C---:B------:R-:W-:Y:S08]  /*2fc10*/  HMMA.1688.F32.TF32 R144, R184.reuse, R54, R144 ;  /* 0x00000036b890723c */ /* 0x040ff00000081090 */
[C---:B------:R-:W-:Y:S08]  /*2fc20*/  HMMA.1688.F32.TF32 R188, R184.reuse, R26, R188 ;  /* 0x0000001ab8bc723c */ /* 0x040ff000000810bc */
[C---:B------:R-:W-:Y:S08]  /*2fc30*/  HMMA.1688.F32.TF32 R192, R184.reuse, R22, R192 ;  /* 0x00000016b8c0723c */ /* 0x040ff000000810c0 */
[C---:B------:R-:W-:Y:S07]  /*2fc40*/  HMMA.1688.F32.TF32 R196, R184.reuse, R50, R196 ;  /* 0x00000032b8c4723c */ /* 0x040fee00000810c4 */
[----:B------:R-:W-:Y:S04]  /*2fc50*/  STL.64 [R1+0x26c0], R190 ;  /* 0x0026c0be01007387 */ /* 0x000fe80000100a00 */
[----:B------:R-:W-:Y:S04]  /*2fc60*/  STL.64 [R1+0x26b8], R188 ;  /* 0x0026b8bc01007387 */ /* 0x000fe80000100a00 */
[----:B------:R-:W-:Y:S01]  /*2fc70*/  STL.64 [R1+0x26d0], R194 ;  /* 0x0026d0c201007387 */ /* 0x000fe20000100a00 */
[C---:B------:R-:W-:Y:S03]  /*2fc80*/  HMMA.1688.F32.TF32 R124, R184.reuse, R58, R124 ;  /* 0x0000003ab87c723c */ /* 0x040fe6000008107c */
[----:B------:R-:W-:Y:S05]  /*2fc90*/  STL.64 [R1+0x26c8], R192 ;  /* 0x0026c8c001007387 */ /* 0x000fea0000100a00 */
[C---:B------:R-:W-:Y:S01]  /*2fca0*/  HMMA.1688.F32.TF32 R200, R184.reuse, R46, R200 ;  /* 0x0000002eb8c8723c */ /* 0x040fe200000810c8 */
[----:B------:R-:W-:Y:S04]  /*2fcb0*/  STL.64 [R1+0x26e0], R198 ;  /* 0x0026e0c601007387 */ /* 0x000fe80000100a00 */
[----:B------:R-:W-:Y:S03]  /*2fcc0*/  STL.64 [R1+0x26d8], R196 ;  /* 0x0026d8c401007387 */ /* 0x000fe60000100a00 */
[C---:B----4-:R-:W-:Y:S08]  /*2fcd0*/  HMMA.1688.F32.TF32 R152, R184.reuse, R6, R152 ;  /* 0x00000006b898723c */ /* 0x050ff00000081098 */
[C---:B------:R-:W-:Y:S08]  /*2fce0*/  HMMA.1688.F32.TF32 R168, R184.reuse, R14, R168 ;  /* 0x0000000eb8a8723c */ /* 0x040ff000000810a8 */
[----:B------:R-:W-:Y:S01]  /*2fcf0*/  HMMA.1688.F32.TF32 R184, R184, R130, R208 ;  /* 0x00000082b8b8723c */ /* 0x000fe200000810d0 */
[----:B------:R-:W3:Y:S04]  /*2fd00*/  LDL.LU R208, [R1+0x1030] ;  /* 0x0010300001d07983 */ /* 0x000ee80000300800 */
[----:B------:R-:W3:Y:S04]  /*2fd10*/  LDL.LU R209, [R1+0x1034] ;  /* 0x0010340001d17983 */ /* 0x000ee80000300800 */
[----:B------:R-:W3:Y:S04]  /*2fd20*/  LDL.LU R210, [R1+0x1038] ;  /* 0x0010380001d27983 */ /* 0x000ee80000300800 */
[----:B------:R-:W3:Y:S04]  /*2fd30*/  LDL.LU R211, [R1+0x103c] ;  /* 0x00103c0001d37983 */ /* 0x000ee80000300800 */
[----:B-1----:R-:W4:Y:S04]  /*2fd40*/  LDL.LU R232, [R1+0xf30] ;  /* 0x000f300001e87983 */ /* 0x002f280000300800 */
        /* <DEDUP_REMOVED lines=27> */
[C---:B------:R-:W-:Y:S11]  /*2ff00*/  HMMA.1688.F32.TF32 R204, R220.reuse, R26, R204 ;  /* 0x0000001adccc723c */ /* 0x040ff600000810cc */
[----:B------:R-:W-:Y:S11]  /*2ff10*/  @!UPT UIADD3 URZ, URZ, URZ, URZ ;  /* 0x0000003f3f3ff290 */ /* 0x000ff6000fffe03f */
[----:B------:R-:W-:Y:S01]  /*2ff20*/  @!UPT UIADD3 URZ, URZ, URZ, URZ ;  /* 0x0000003f3f3ff290 */ /* 0x000fe2000fffe03f */
[----:B------:R1:W-:Y:S04]  /*2ff30*/  STL [R1+0x24d4], R204 ;  /* 0x0024d4cc01007387 */ /* 0x0003e80000100800 */
[----:B------:R1:W-:Y:S04]  /*2ff40*/  STL [R1+0x24d0], R205 ;  /* 0x0024d0cd01007387 */ /* 0x0003e80000100800 */
[----:B------:R1:W-:Y:S04]  /*2ff50*/  STL [R1+0x24cc], R206 ;  /* 0x0024ccce01007387 */ /* 0x0003e80000100800 */
[----:B------:R-:W-:Y:S01]  /*2ff60*/  STL [R1+0x24c8], R207 ;  /* 0x0024c8cf01007387 */ /* 0x000fe20000100800 */
[C---:B---3--:R-:W-:Y:S08]  /*2ff70*/  HMMA.1688.F32.TF32 R208, R220.reuse, R22, R208 ;  /* 0x00000016dcd0723c */ /* 0x048ff000000810d0 */
[C---:B----4-:R-:W-:Y:S08]  /*2ff80*/  HMMA.1688.F32.TF32 R32, R220.reuse, R50, R232 ;  /* 0x00000032dc20723c */ /* 0x050ff000000810e8 */
[----:B--2---:R-:W-:Y:S07]  /*2ff90*/  HMMA.1688.F32.TF32 R28, R220, R46, R228 ;  /* 0x0000002edc1c723c */ /* 0x004fee00000810e4 */
[----:B------:R-:W-:Y:S04]  /*2ffa0*/  STL [R1+0x24c4], R208 ;  /* 0x0024c4d001007387 */ /* 0x000fe80000100800 */
[----:B------:R-:W-:Y:S04]  /*2ffb0*/  STL [R1+0x24c0], R209 ;  /* 0x0024c0d101007387 */ /* 0x000fe80000100800 */
[----:B------:R-:W-:Y:S04]  /*2ffc0*/  STL [R1+0x24bc], R210 ;  /* 0x0024bcd201007387 */ /* 0x000fe80000100800 */
[----:B------:R-:W-:Y:S04]  /*2ffd0*/  STL [R1+0x24b8], R211 ;  /* 0x0024b8d301007387 */ /* 0x000fe80000100800 */
[----:B------:R-:W-:Y:S04]  /*2ffe0*/  STL.64 [R1+0x160], R32 ;  /* 0x0001602001007387 */ /* 0x000fe80000100a00 */
[----:B------:R2:W-:Y:S01]  /*2fff0*/  STL.64 [R1+0x168], R34 ;  /* 0x0001682201007387 */ /* 0x0005e20000100a00 */
[----:B-1----:R-:W-:-:S03]  /*30000*/  IMAD.MOV.U32 R204, RZ, RZ, R29 ;  /* 0x000000ffffcc7224 */ /* 0x002fc600078e001d */
[----:B------:R1:W-:Y:S01]  /*30010*/  STL [R1+0x170], R28 ;  /* 0x0001701c01007387 */ /* 0x0003e20000100800 */
[----:B------:R-:W-:Y:S02]  /*30020*/  IMAD.MOV.U32 R205, RZ, RZ, R30 ;  /* 0x000000ffffcd7224 */ /* 0x000fe400078e001e */
[----:B------:R-:W-:Y:S01]  /*30030*/  IMAD.MOV.U32 R206, RZ, RZ, R31 ;  /* 0x000000ffffce7224 */ /* 0x000fe200078e001f */
[C---:B--2---:R-:W-:Y:S08]  /*30040*/  HMMA.1688.F32.TF32 R32, R220.reuse, R58, R212 ;  /* 0x0000003adc20723c */ /* 0x044ff000000810d4 */
[----:B-1----:R-:W-:Y:S01]  /*30050*/  HMMA.1688.F32.TF32 R28, R220, R54, R236 ;  /* 0x00000036dc1c723c */ /* 0x002fe200000810ec */
[----:B------:R1:W-:Y:S04]  /*30060*/  STL [R1+0x24e0], R206 ;  /* 0x0024e0ce01007387 */ /* 0x0003e80000100800 */
[----:B------:R2:W-:Y:S04]  /*30070*/  STL [R1+0x24dc], R205 ;  /* 0x0024dccd01007387 */ /* 0x0005e80000100800 */
[----:B------:R3:W-:Y:S06]  /*30080*/  STL [R1+0x24d8], R204 ;  /* 0x0024d8cc01007387 */ /* 0x0007ec0000100800 */
[----:B------:R-:W-:Y:S04]  /*30090*/  STL.64 [R1+0x180], R32 ;  /* 0x0001802001007387 */ /* 0x000fe80000100a00 */
[----:B------:R-:W-:Y:S04]  /*300a0*/  STL.64 [R1+0x188], R34 ;  /* 0x0001882201007387 */ /* 0x000fe80000100a00 */
[----:B------:R4:W-:Y:S01]  /*300b0*/  STL [R1+0x190], R28 ;  /* 0x0001901c01007387 */ /* 0x0009e20000100800 */
[----:B-1----:R-:W-:-:S02]  /*300c0*/  IMAD.MOV.U32 R206, RZ, RZ, R29 ;  /* 0x000000ffffce7224 */ /* 0x002fc400078e001d */
[----:B--2---:R-:W-:Y:S02]  /*300d0*/  IMAD.MOV.U32 R205, RZ, RZ, R30 ;  /* 0x000000ffffcd7224 */ /* 0x004fe400078e001e */
[----:B---3--:R-:W-:Y:S02]  /*300e0*/  IMAD.MOV.U32 R204, RZ, RZ, R31 ;  /* 0x000000ffffcc7224 */ /* 0x008fe400078e001f */
[----:B----4-:R-:W-:Y:S01]  /*300f0*/  HMMA.1688.F32.TF32 R28, R220, R10, R248 ;  /* 0x0000000adc1c723c */ /* 0x010fe200000810f8 */
[----:B------:R-:W-:Y:S04]  /*30100*/  STL [R1+0x24ec], R206 ;  /* 0x0024ecce01007387 */ /* 0x000fe80000100800 */
[----:B------:R-:W-:Y:S04]  /*30110*/  STL [R1+0x24e8], R205 ;  /* 0x0024e8cd01007387 */ /* 0x000fe80000100800 */
[----:B------:R-:W-:Y:S11]  /*30120*/  STL [R1+0x24e4], R204 ;  /* 0x0024e4cc01007387 */ /* 0x000ff60000100800 */
[----:B------:R-:W-:Y:S03]  /*30130*/  @!UPT UIADD3 URZ, URZ, URZ, URZ ;  /* 0x0000003f3f3ff290 */ /* 0x000fe6000fffe03f */
[----:B------:R-:W-:Y:S01]  /*30140*/  STL [R1+0x2e4], R29 ;  /* 0x0002e41d01007387 */ /* 0x000fe20000100800 */
[----:B------:R-:W-:-:S03]  /*30150*/  IMAD.MOV.U32 R207, RZ, RZ, R28 ;  /* 0x000000ffffcf7224 */ /* 0x000fc600078e001c */
[----:B------:R1:W-:Y:S02]  /*30160*/  STL.64 [R1+0x2e8], R30 ;  /* 0x0002e81e01007387 */ /* 0x0003e40000100a00 */
[C---:B-1----:R-:W-:Y:S02]  /*30170*/  HMMA.1688.F32.TF32 R28, R220.reuse, R6, R244 ;  /* 0x00000006dc1c723c */ /* 0x042fe400000810f4 */
[----:B------:R-:W-:Y:S11]  /*30180*/  STL [R1+0x24f0], R207 ;  /* 0x0024f0cf01007387 */ /* 0x000ff60000100800 */
[----:B------:R-:W-:Y:S10]  /*30190*/  @!UPT UIADD3 URZ, URZ, URZ, URZ ;  /* 0x0000003f3f3ff290 */ /* 0x000ff4000fffe03f */
[----:B------:R1:W-:Y:S01]  /*301a0*/  STL.64 [R1+0x308], R30 ;  /* 0x0003081e01007387 */ /* 0x0003e20000100a00 */
[----:B------:R-:W-:Y:S02]  /*301b0*/  IMAD.MOV.U32 R205, RZ, RZ, R28 ;  /* 0x000000ffffcd7224 */ /* 0x000fe400078e001c */
[----:B------:R-:W-:Y:S02]  /*301c0*/  IMAD.MOV.U32 R204, RZ, RZ, R29 ;  /* 0x000000ffffcc7224 */ /* 0x000fe400078e001d */
[----:B-1----:R-:W-:Y:S01]  /*301d0*/  HMMA.1688.F32.TF32 R28, R220, R66, R224 ;  /* 0x00000042dc1c723c */ /* 0x002fe200000810e0 */
[----:B------:R-:W-:Y:S04]  /*301e0*/  STL [R1+0x24f8], R205 ;  /* 0x0024f8cd01007387 */ /* 0x000fe80000100800 */
[----:B------:R-:W-:Y:S11]  /*301f0*/  STL [R1+0x24f4], R204 ;  /* 0x0024f4cc01007387 */ /* 0x000ff60000100800 */
[----:B------:R-:W-:Y:S07]  /*30200*/  @!UPT UIADD3 URZ, URZ, URZ, URZ ;  /* 0x0000003f3f3ff290 */ /* 0x000fee000fffe03f */
        /* <DEDUP_REMOVED lines=21> */
[----:B------:R-:W-:-:S03]  /*30360*/  IMAD.MOV.U32 R206, RZ, RZ, R31 ;  /* 0x000000ffffce7224 */ /* 0x000fc600078e001f */
[----:B------:R-:W2:Y:S04]  /*30370*/  LDL.LU R235, [R1+0xe5c] ;  /* 0x000e5c0001eb7983 */ /* 0x000ea80000300800 */
[----:B-1----:R-:W2:Y:S04]  /*30380*/  LDL.LU R28, [R1+0xf40] ;  /* 0x000f4000011c7983 */ /* 0x002ea80000300800 */
        /* <DEDUP_REMOVED lines=51> */
[----:B------:R-:W-:Y:S04]  /*306c0*/  STL [R1+0x2500], R206 ;  /* 0x002500ce01007387 */ /* 0x000fe80000100800 */
[----:B------:R-:W-:Y:S01]  /*306d0*/  STL [R1+0x24fc], R207 ;  /* 0x0024fccf01007387 */ /* 0x000fe20000100800 */
[C---:B--2---:R-:W-:Y:S08]  /*306e0*/  HMMA.1688.F32.TF32 R40, R220.reuse, R142, R40 ;  /* 0x0000008edc28723c */ /* 0x044ff00000081028 */
[C---:B---3--:R-:W-:Y:S08]  /*306f0*/  HMMA.1688.F32.TF32 R72, R220.reuse, R18, R72 ;  /* 0x00000012dc48723c */ /* 0x048ff00000081048 */
[C---:B----4-:R-:W-:Y:S08]  /*30700*/  HMMA.1688.F32.TF32 R76, R220.reuse, R62, R76 ;  /* 0x0000003edc4c723c */ /* 0x050ff0000008104c */
[C---:B------:R-:W-:Y:S01]  /*30710*/  HMMA.1688.F32.TF32 R68, R220.reuse, R14, R68 ;  /* 0x0000000edc44723c */ /* 0x040fe20000081044 */
[----:B------:R-:W-:Y:S11]  /*30720*/  IMAD.MOV.U32 R208, RZ, RZ, R43 ;  /* 0x000000ffffd07224 */ /* 0x000ff600078e002b */
[----:B------:R-:W-:Y:S03]  /*30730*/  @!UPT UIADD3 URZ, URZ, URZ, URZ ;  /* 0x0000003f3f3ff290 */ /* 0x000fe6000fffe03f */
[----:B------:R-:W-:Y:S04]  /*30740*/  STL.64 [R1+0x880], R76 ;  /* 0x0008804c01007387 */ /* 0x000fe80000100a00 */
[----:B------:R-:W-:Y:S04]  /*30750*/  STL.64 [R1+0x8b0], R72 ;  /* 0x0008b04801007387 */ /* 0x000fe80000100a00 */
[----:B------:R-:W-:Y:S04]  /*30760*/  STL.64 [R1+0x8f0], R40 ;  /* 0x0008f02801007387 */ /* 0x000fe80000100a00 */
[----:B------:R-:W-:Y:S04]  /*30770*/  STL.64 [R1+0x900], R68 ;  /* 0x0009004401007387 */ /* 0x000fe80000100a00 */
[----:B------:R-:W-:Y:S04]  /*30780*/  STL.64 [R1+0x908], R70 ;  /* 0x0009084601007387 */ /* 0x000fe80000100a00 */
[----:B------:R1:W-:Y:S02]  /*30790*/  STL [R1+0x8f8], R42 ;  /* 0x0008f82a01007387 */ /* 0x0003e40000100800 */
[C---:B-1----:R-:W-:Y:S08]  /*307a0*/  HMMA.1688.F32.TF32 R40, R220.reuse, R138, R36 ;  /* 0x0000008adc28723c */ /* 0x042ff00000081024 */
[----:B------:R-:W-:Y:S11]  /*307b0*/  HMMA.1688.F32.TF32 R36, R220, R134, R120 ;  /* 0x00000086dc24723c */ /* 0x000ff60000081078 */
[----:B------:R-:W-:Y:S04]  /*307c0*/  @!UPT UIADD3 URZ, URZ, URZ, URZ ;  /* 0x0000003f3f3ff290 */ /* 0x000fe8000fffe03f */
[----:B------:R-:W-:Y:S04]  /*307d0*/  STL.64 [R1+0x8e0], R40 ;  /* 0x0008e02801007387 */ /* 0x000fe80000100a00 */
[----:B------:R-:W-:Y:S04]  /*307e0*/  STL.64 [R1+0x8e8], R42 ;  /* 0x0008e82a01007387 */ /* 0x000fe80000100a00 */
[----:B------:R1:W-:Y:S01]  /*307f0*/  STL [R1+0x8dc], R39 ;  /* 0x0008dc2701007387 */ /* 0x0003e20000100800 */
[----:B------:R-:W-:Y:S02]  /*30800*/  IMAD.MOV.U32 R209, RZ, RZ, R36 ;  /* 0x000000ffffd17224 */ /* 0x000fe400078e0024 */
[----:B------:R-:W-:-:S02]  /*30810*/  IMAD.MOV.U32 R210, RZ, RZ, R37 ;  /* 0x000000ffffd27224 */ /* 0x000fc400078e0025 */
[----:B------:R-:W-:Y:S02]  /*30820*/  IMAD.MOV.U32 R211, RZ, RZ, R38 ;  /* 0x000000ffffd37224 */ /* 0x000fe400078e0026 */
[----:B-1----:R-:W-:Y:S01]  /*30830*/  HMMA.1688.F32.TF32 R36, R220, R130, R116 ;  /* 0x00000082dc24723c */ /* 0x002fe20000081074 */
[----:B------:R-:W-:Y:S01]  /*30840*/  IMAD.MOV.U32 R205, RZ, RZ, R78 ;  /* 0x000000ffffcd7224 */ /* 0x000fe200078e004e */
[----:B------:R-:W-:Y:S01]  /*30850*/  LDS R220, [R3+0xc500] ;  /* 0x00c5000003dc7984 */ /* 0x000fe20000000800 */
[----:B------:R-:W-:Y:S02]  /*30860*/  IMAD.MOV.U32 R204, RZ, RZ, R79 ;  /* 0x000000ffffcc7224 */ /* 0x000fe400078e004f */
[----:B------:R-:W-:Y:S01]  /*30870*/  IMAD.MOV.U32 R206, RZ, RZ, R74 ;  /* 0x000000ffffce7224 */ /* 0x000fe200078e004a */
[----:B------:R-:W-:Y:S02]  /*30880*/  LDS R222, [R3+0xe500] ;  /* 0x00e5000003de7984 */ /* 0x000fe40000000800 */
[C---:B------:R-:W-:Y:S01]  /*30890*/  HMMA.1688.F32.TF32 R68, R216.reuse, R26, R112 ;  /* 0x0000001ad844723c */ /* 0x040fe20000081070 */
[----:B------:R-:W-:Y:S01]  /*308a0*/  IMAD.MOV.U32 R207, RZ, RZ, R75 ;  /* 0x000000ffffcf7224 */ /* 0x000fe200078e004b */
[----:B------:R-:W-:Y:S04]  /*308b0*/  LDS R221, [R240+0xc500] ;  /* 0x00c50000f0dd7984 */ /* 0x000fe80000000800 */
[----:B------:R-:W1:Y:S02]  /*308c0*/  LDS R223, [R240+0xe500] ;  /* 0x00e50000f0df7984 */ /* 0x000e640000000800 */
[C---:B------:R-:W-:Y:S07]  /*308d0*/  HMMA.1688.F32.TF32 R40, R216.reuse, R22, R108 ;  /* 0x00000016d828723c */ /* 0x040fee000008106c */
[----:B------:R-:W-:Y:S04]  /*308e0*/  STL.64 [R1+0x890], R36 ;  /* 0x0008902401007387 */ /* 0x000fe80000100a00 */
[----:B------:R2:W-:Y:S02]  /*308f0*/  STL.64 [R1+0x898], R38 ;  /* 0x0008982601007387 */ /* 0x0005e40000100a00 */
[C---:B--2---:R-:W-:Y:S08]  /*30900*/  HMMA.1688.F32.TF32 R36, R216.reuse, R50, R32 ;  /* 0x00000032d824723c */ /* 0x044ff00000081020 */
        /* <DEDUP_REMOVED lines=10> */
[C---:B--2---:R-:W-:Y:S03]  /*309b0*/  HMMA.1688.F32.TF32 R36, R216.reuse, R54, R228 ;  /* 0x00000036d824723c */ /* 0x044fe600000810e4 */
[----:B------:R-:W-:Y:S04]  /*309c0*/  STL.64 [R1+0x970], R28 ;  /* 0x0009701c01007387 */ /* 0x000fe80000100a00 */
[----:B------:R2:W-:Y:S01]  /*309d0*/  STL.64 [R1+0x978], R30 ;  /* 0x0009781e01007387 */ /* 0x0005e20000100a00 */
[C---:B---3--:R-:W-:Y:S08]  /*309e0*/  HMMA.1688.F32.TF32 R32, R216.reuse, R10, R212 ;  /* 0x0000000ad820723c */ /* 0x048ff000000810d4 */
        /* <DEDUP_REMOVED lines=9> */
[----:B--2---:R-:W-:Y:S07]  /*30a80*/  HMMA.1688.F32.TF32 R28, R216, R18, R224 ;  /* 0x00000012d81c723c */ /* 0x004fee00000810e0 */
        /* <DEDUP_REMOVED lines=98> */
[C---:B-1----:R-:W-:Y:S08]  /*310b0*/  HMMA.1688.F32.TF32 R36, R220.reuse, R58, R36 ;  /* 0x0000003adc24723c */ /* 0x042ff00000081024 */
[C---:B--2---:R-:W-:Y:S08]  /*310c0*/  HMMA.1688.F32.TF32 R40, R220.reuse, R46, R40 ;  /* 0x0000002edc28723c */ /* 0x044ff00000081028 */
[----:B---3--:R-:W-:Y:S08]  /*310d0*/  HMMA.1688.F32.TF32 R68, R220, R50, R68 ;  /* 0x00000032dc44723c */ /* 0x008ff00000081044 */
[C---:B----4-:R-:W-:Y:S08]  /*310e0*/  HMMA.1688.F32.TF32 R80, R216.reuse, R130, R80 ;  /* 0x00000082d850723c */ /* 0x050ff00000081050 */
[C---:B------:R-:W-:Y:S08]  /*310f0*/  HMMA.1688.F32.TF32 R84, R216.reuse, R134, R84 ;  /* 0x00000086d854723c */ /* 0x040ff00000081054 */
[C---:B------:R-:W-:Y:S08]  /*31100*/  HMMA.1688.F32.TF32 R92, R216.reuse, R142, R92 ;  /* 0x0000008ed85c723c */ /* 0x040ff0000008105c */
[C---:B------:R-:W-:Y:S08]  /*31110*/  HMMA.1688.F32.TF32 R96, R216.reuse, R14, R96 ;  /* 0x0000000ed860723c */ /* 0x040ff00000081060 */
[----:B------:R-:W-:Y:S01]  /*31120*/  HMMA.1688.F32.TF32 R88, R216, R138, R88 ;  /* 0x0000008ad858723c */ /* 0x000fe20000081058 */
[----:B------:R-:W-:Y:S04]  /*31130*/  LDS R216, [R3+0xc580] ;  /* 0x00c5800003d87984 */ /* 0x000fe80000000800 */
[----:B------:R-:W-:Y:S03]  /*31140*/  LDS R218, [R3+0xe580] ;  /* 0x00e5800003da7984 */ /* 0x000fe60000000800 */
[C---:B------:R-:W-:Y:S07]  /*31150*/  HMMA.1688.F32.TF32 R76, R220.reuse, R26, R76 ;  /* 0x0000001adc4c723c */ /* 0x040fee000008104c */
[----:B------:R-:W-:Y:S01]  /*31160*/  STL.64 [R1+0xa30], R96 ;  /* 0x000a306001007387 */ /* 0x000fe20000100a00 */
[C---:B------:R-:W-:Y:S03]  /*31170*/  HMMA.1688.F32.TF32 R72, R220.reuse, R22, R72 ;  /* 0x00000016dc48723c */ /* 0x040fe60000081048 */
        /* <DEDUP_REMOVED lines=20> */
[C---:B--2---:R-:W-:Y:S03]  /*312c0*/  HMMA.1688.F32.TF32 R40, R220.reuse, R10, R116 ;  /* 0x0000000adc28723c */ /* 0x044fe60000081074 */
[----:B------:R-:W-:Y:S04]  /*312d0*/  LDS R217, [R240+0xc580] ;  /* 0x00c58000f0d97984 */ /* 0x000fe80000000800 */
[----:B------:R-:W2:Y:S01]  /*312e0*/  LDS R219, [R240+0xe580] ;  /* 0x00e58000f0db7984 */ /* 0x000ea20000000800 */
        /* <DEDUP_REMOVED lines=9> */
[C---:B-1----:R-:W-:Y:S08]  /*31380*/  HMMA.1688.F32.TF32 R36, R220.reuse, R18, R28 ;  /* 0x00000012dc24723c */ /* 0x042ff0000008101c */
        /* <DEDUP_REMOVED lines=14> */
[----:B-1----:R-:W-:Y:S01]  /*31470*/  HMMA.1688.F32.TF32 R28, R220, R130, R248 ;  /* 0x00000082dc1c723c */ /* 0x002fe200000810f8 */
[----:B------:R-:W-:Y:S04]  /*31480*/  LDS R220, [R3+0xc600] ;  /* 0x00c6000003dc7984 */ /* 0x000fe80000000800 */
[----:B------:R-:W-:Y:S04]  /*31490*/  LDS R222, [R3+0xe600] ;  /* 0x00e6000003de7984 */ /* 0x000fe80000000800 */
[----:B------:R-:W-:Y:S04]  /*314a0*/  STL.64 [R1+0xb50], R36 ;  /* 0x000b502401007387 */ /* 0x000fe80000100a00 */
[----:B------:R-:W-:Y:S04]  /*314b0*/  STL.64 [R1+0xb58], R38 ;  /* 0x000b582601007387 */ /* 0x000fe80000100a00 */
[----:B------:R-:W-:Y:S04]  /*314c0*/  STL.64 [R1+0xb40], R32 ;  /* 0x000b402001007387 */ /* 0x000fe80000100a00 */
[----:B------:R2:W-:Y:S04]  /*314d0*/  STL.64 [R1+0xb48], R34 ;  /* 0x000b482201007387 */ /* 0x0005e80000100a00 */
[----:B------:R-:W-:Y:S04]  /*314e0*/  STL.64 [R1+0xb20], R28 ;  /* 0x000b201c01007387 */ /* 0x000fe80000100a00 */
[----:B------:R1:W-:Y:S01]  /*314f0*/  STL.64 [R1+0xb28], R30 ;  /* 0x000b281e01007387 */ /* 0x0003e20000100a00 */
[C---:B--2---:R-:W-:Y:S03]  /*31500*/  HMMA.1688.F32.TF32 R32, R216.reuse, R26, R244 ;  /* 0x0000001ad820723c */ /* 0x044fe600000810f4 */
[----:B------:R-:W2:Y:S04]  /*31510*/  LDL.LU R244, [R1+0xc40] ;  /* 0x000c400001f47983 */ /* 0x000ea80000300800 */
[----:B------:R-:W-:Y:S01]  /*31520*/  LDS R221, [R240+0xc600] ;  /* 0x00c60000f0dd7984 */ /* 0x000fe20000000800 */
[C---:B-1----:R-:W-:Y:S03]  /*31530*/  HMMA.1688.F32.TF32 R28, R216.reuse, R22, R224 ;  /* 0x00000016d81c723c */ /* 0x042fe600000810e0 */
[----:B------:R-:W1:Y:S11]  /*31540*/  LDS R223, [R240+0xe600] ;  /* 0x00e60000f0df7984 */ /* 0x000e760000000800 */
[----:B------:R-:W-:Y:S01]  /*31550*/  @!UPT UIADD3 URZ, URZ, URZ, URZ ;  /* 0x0000003f3f3ff290 */ /* 0x000fe2000fffe03f */
        /* <DEDUP_REMOVED lines=112> */
[C---:B---3--:R-:W-:Y:S08]  /*31c60*/  HMMA.1688.F32.TF32 R40, R216.reuse, R134, R40 ;  /* 0x00000086d828723c */ /* 0x048ff00000081028 */
[C---:B----4-:R-:W-:Y:S08]  /*31c70*/  HMMA.1688.F32.TF32 R68, R216.reuse, R138, R68 ;  /* 0x0000008ad844723c */ /* 0x050ff00000081044 */
[C---:B------:R-:W-:Y:S08]  /*31c80*/  HMMA.1688.F32.TF32 R76, R216.reuse, R14, R76 ;  /* 0x0000000ed84c723c */ /* 0x040ff0000008104c */
        /* <DEDUP_REMOVED lines=12> */
[----:B------:R-:W-:Y:S03]  /*31d50*/  HMMA.1688.F32.TF32 R72, R216, R142, R72 ;  /* 0x0000008ed848723c */ /* 0x000fe60000081048 */
        /* <DEDUP_REMOVED lines=26> */
[----:B------:R-:W-:Y:S04]  /*31f00*/  LDS R216, [R3+0xc680] ;  /* 0x00c6800003d87984 */ /* 0x000fe80000000800 */
[----:B------:R-:W-:Y:S01]  /*31f10*/  LDS R218, [R3+0xe680] ;  /* 0x00e6800003da7984 */ /* 0x000fe20000000800 */
[C---:B--2---:R-:W-:Y:S03]  /*31f20*/  HMMA.1688.F32.TF32 R36, R220.reuse, R22, R116 ;  /* 0x00000016dc24723c */ /* 0x044fe60000081074 */
[----:B------:R-:W-:Y:S04]  /*31f30*/  LDS R217, [R240+0xc680] ;  /* 0x00c68000f0d97984 */ /* 0x000fe80000000800 */
[----:B------:R-:W1:Y:S01]  /*31f40*/  LDS R219, [R240+0xe680] ;  /* 0x00e68000f0db7984 */ /* 0x000e620000000800 */
[C---:B------:R-:W-:Y:S07]  /*31f50*/  HMMA.1688.F32.TF32 R68, R220.reuse, R50, R112 ;  /* 0x00000032dc44723c */ /* 0x040fee0000081070 */
[----:B------:R-:W-:Y:S04]  /*31f60*/  STL.64 [R1+0xcf0], R40 ;  /* 0x000cf02801007387 */ /* 0x000fe80000100a00 */
[----:B------:R2:W-:Y:S04]  /*31f70*/  STL.64 [R1+0xcf8], R42 ;  /* 0x000cf82a01007387 */ /* 0x0005e80000100a00 */
[----:B------:R-:W-:Y:S04]  /*31f80*/  STL.64 [R1+0xd10], R36 ;  /* 0x000d102401007387 */ /* 0x000fe80000100a00 */
[----:B------:R3:W-:Y:S01]  /*31f90*/  STL.64 [R1+0xd18], R38 ;  /* 0x000d182601007387 */ /* 0x0007e20000100a00 */
[C---:B--2---:R-:W-:Y:S08]  /*31fa0*/  HMMA.1688.F32.TF32 R40, R220.reuse, R46, R108 ;  /* 0x0000002edc28723c */ /* 0x044ff0000008106c */
[C---:B---3--:R-:W-:Y:S08]  /*31fb0*/  HMMA.1688.F32.TF32 R36, R220.reuse, R58, R32 ;  /* 0x0000003adc24723c */ /* 0x048ff00000081020 */
        /* <DEDUP_REMOVED lines=46> */
[----:B---3--:R-:W1:Y:S04]  /*322a0*/  LDL.LU R28, [R1+0x750] ;  /* 0x00075000011c7983 */ /* 0x008e680000300800 */
[----:B------:R-:W1:Y:S04]  /*322b0*/  LDL.LU R29, [R1+0x754] ;  /* 0x00075400011d7983 */ /* 0x000e680000300800 */
[----:B----4-:R-:W1:Y:S04]  /*322c0*/  LDL.LU R30, [R1+0x758] ;  /* 0x00075800011e7983 */ /* 0x010e680000300800 */
        /* <DEDUP_REMOVED lines=74> */
[----:B---3--:R-:W-:Y:S08]  /*32770*/  HMMA.1688.F32.TF32 R32, R216, R142, R32 ;  /* 0x0000008ed820723c */ /* 0x008ff00000081020 */
[C---:B--2---:R-:W-:Y:S08]  /*32780*/  HMMA.1688.F32.TF32 R92, R220.reuse, R134, R92 ;  /* 0x00000086dc5c723c */ /* 0x044ff0000008105c */
[C---:B----4-:R-:W-:Y:S08]  /*32790*/  HMMA.1688.F32.TF32 R96, R220.reuse, R138, R96 ;  /* 0x0000008adc60723c */ /* 0x050ff00000081060 */
[----:B------:R-:W-:Y:S01]  /*327a0*/  HMMA.1688.F32.TF32 R88, R220, R130, R88 ;  /* 0x00000082dc58723c */ /* 0x000fe20000081058 */
[----:B------:R-:W-:Y:S04]  /*327b0*/  LDS R220, [R3+0xc700] ;  /* 0x00c7000003dc7984 */ /* 0x000fe80000000800 */
[----:B------:R-:W-:Y:S10]  /*327c0*/  LDS R222, [R3+0xe700] ;  /* 0x00e7000003de7984 */ /* 0x000ff40000000800 */
[----:B------:R-:W-:Y:S04]  /*327d0*/  STL.64 [R1+0xe60], R96 ;  /* 0x000e606001007387 */ /* 0x000fe80000100a00 */
[----:B------:R-:W-:Y:S04]  /*327e0*/  STL.64 [R1+0xe68], R98 ;  /* 0x000e686201007387 */ /* 0x000fe80000100a00 */
[----:B------:R-:W-:Y:S04]  /*327f0*/  STL.64 [R1+0xe50], R92 ;  /* 0x000e505c01007387 */ /* 0x000fe80000100a00 */
[----:B------:R-:W-:Y:S04]  /*32800*/  STL.64 [R1+0xe58], R94 ;  /* 0x000e585e01007387 */ /* 0x000fe80000100a00 */
[----:B------:R-:W-:Y:S04]  /*32810*/  STL.64 [R1+0xe20], R88 ;  /* 0x000e205801007387 */ /* 0x000fe80000100a00 */
[----:B------:R1:W-:Y:S04]  /*32820*/  STL.64 [R1+0xe28], R90 ;  /* 0x000e285a01007387 */ /* 0x0003e80000100a00 */
[----:B------:R-:W-:Y:S04]  /*32830*/  LDS R221, [R240+0xc700] ;  /* 0x00c70000f0dd7984 */ /* 0x000fe80000000800 */
[----:B------:R-:W2:Y:S01]  /*32840*/  LDS R223, [R240+0xe700] ;  /* 0x00e70000f0df7984 */ /* 0x000ea20000000800 */
[C---:B-1----:R-:W-:Y:S03]  /*32850*/  HMMA.1688.F32.TF32 R88, R216.reuse, R26, R224 ;  /* 0x0000001ad858723c */ /* 0x042fe600000810e0 */
[----:B------:R-:W-:Y:S04]  /*32860*/  LDS R224, [R3+0xc780] ;  /* 0x00c7800003e07984 */ /* 0x000fe80000000800 */
[----:B------:R-:W-:Y:S04]  /*32870*/  LDS R226, [R3+0xe780] ;  /* 0x00e7800003e27984 */ /* 0x000fe80000000800 */
[----:B------:R-:W-:Y:S04]  /*32880*/  LDS R225, [R240+0xc780] ;  /* 0x00c78000f0e17984 */ /* 0x000fe80000000800 */
[----:B------:R-:W1:Y:S08]  /*32890*/  LDS R227, [R240+0xe780] ;  /* 0x00e78000f0e37984 */ /* 0x000e700000000800 */
[----:B------:R-:W-:Y:S04]  /*328a0*/  STL.64 [R1+0xef0], R88 ;  /* 0x000ef05801007387 */ /* 0x000fe80000100a00 */
[----:B------:R3:W-:Y:S02]  /*328b0*/  STL.64 [R1+0xef8], R90 ;  /* 0x000ef85a01007387 */ /* 0x0007e40000100a00 */
[C---:B---3--:R-:W-:Y:S08]  /*328c0*/  HMMA.1688.F32.TF32 R88, R216.reuse, R22, R84 ;  /* 0x00000016d858723c */ /* 0x048ff00000081054 */
[C---:B------:R-:W-:Y:S08]  /*328d0*/  HMMA.1688.F32.TF32 R84, R216.reuse, R50, R80 ;  /* 0x00000032d854723c */ /* 0x040ff00000081050 */
[C---:B------:R-:W-:Y:S08]  /*328e0*/  HMMA.1688.F32.TF32 R80, R216.reuse, R46, R76 ;  /* 0x0000002ed850723c */ /* 0x040ff0000008104c */
[C---:B------:R-:W-:Y:S08]  /*328f0*/  HMMA.1688.F32.TF32 R76, R216.reuse, R58, R72 ;  /* 0x0000003ad84c723c */ /* 0x040ff00000081048 */
        /* <DEDUP_REMOVED lines=18> */
[C---:B---3--:R-:W-:Y:S03]  /*32a20*/  HMMA.1688.F32.TF32 R68, R216.reuse, R62, R116 ;  /* 0x0000003ed844723c */ /* 0x048fe60000081074 */
[----:B------:R-:W-:Y:S04]  /*32a30*/  STL.64 [R1+0xff0], R36 ;  /* 0x000ff02401007387 */ /* 0x000fe80000100a00 */
[----:B------:R3:W-:Y:S01]  /*32a40*/  STL.64 [R1+0xff8], R38 ;  /* 0x000ff82601007387 */ /* 0x0007e20000100a00 */
[C---:B----4-:R-:W-:Y:S08]  /*32a50*/  HMMA.1688.F32.TF32 R40, R216.reuse, R18, R112 ;  /* 0x00000012d828723c */ /* 0x050ff00000081070 */
[C---:B---3--:R-:W-:Y:S07]  /*32a60*/  HMMA.1688.F32.TF32 R36, R216.reuse, R14, R108 ;  /* 0x0000000ed824723c */ /* 0x048fee000008106c */
        /* <DEDUP_REMOVED lines=11> */
[----:B----4-:R-:W-:Y:S08]  /*32b20*/  HMMA.1688.F32.TF32 R32, R216, R130, R228 ;  /* 0x00000082d820723c */ /* 0x010ff000000810e4 */
        /* <DEDUP_REMOVED lines=9> */
[----:B--2---:R-:W-:Y:S01]  /*32bc0*/  HMMA.1688.F32.TF32 R28, R220, R46, R244 ;  /* 0x0000002edc1c723c */ /* 0x004fe200000810f4 */
[----:B------:R-:W-:-:S06]  /*32bd0*/  IMAD.MOV.U32 R212, RZ, RZ, R243 ;  /* 0x000000ffffd47224 */ /* 0x000fcc00078e00f3 */
[----:B------:R-:W-:Y:S04]  /*32be0*/  STL.64 [R1+0x10b0], R36 ;  /* 0x0010b02401007387 */ /* 0x000fe80000100a00 */
[----:B------:R-:W-:Y:S04]  /*32bf0*/  STL.64 [R1+0x10b8], R38 ;  /* 0x0010b82601007387 */ /* 0x000fe80000100a00 */
[----:B------:R-:W-:Y:S01]  /*32c00*/  STL.64 [R1+0x10d0], R32 ;  /* 0x0010d02001007387 */ /* 0x000fe20000100a00 */
[----:B------:R-:W-:-:S03]  /*32c10*/  IMAD.MOV.U32 R213, RZ, RZ, R242 ;  /* 0x000000ffffd57224 */ /* 0x000fc600078e00f2 */
[----:B------:R-:W-:Y:S04]  /*32c20*/  STL.64 [R1+0x10d8], R34 ;  /* 0x0010d82201007387 */ /* 0x000fe80000100a00 */
[----:B------:R2:W-:Y:S04]  /*32c30*/  STL.64 [R1+0x1110], R28 ;  /* 0x0011101c01007387 */ /* 0x0005e80000100a00 */
[----:B------:R3:W-:Y:S04]  /*32c40*/  STL.64 [R1+0x1118], R30 ;  /* 0x0011181e01007387 */ /* 0x0007e80000100a00 */
        /* <DEDUP_REMOVED lines=35> */
[----:B------:R-:W1:Y:S01]  /*32e80*/  LDL.LU R73, [R1+0x13f4] ;  /* 0x0013f40001497983 */ /* 0x000e620000300800 */
[----:B------:R-:W-:-:S03]  /*32e90*/  IMAD.MOV.U32 R78, RZ, RZ, R64 ;  /* 0x000000ffff4e7224 */ /* 0x000fc600078e0040 */
[----:B------:R-:W1:Y:S01]  /*32ea0*/  LDL.LU R74, [R1+0x13f8] ;  /* 0x0013f800014a7983 */ /* 0x000e620000300800 */
[----:B------:R-:W-:-:S03]  /*32eb0*/  IMAD.MOV.U32 R79, RZ, RZ, R65 ;  /* 0x000000ffff4f7224 */ /* 0x000fc600078e0041 */
[----:B------:R-:W1:Y:S04]  /*32ec0*/  LDL.LU R75, [R1+0x13fc] ;  /* 0x0013fc00014b7983 */ /* 0x000e680000300800 */
[----:B------:R-:W2:Y:S04]  /*32ed0*/  LDL.LU R76, [R1+0x580] ;  /* 0x00058000014c7983 */ /* 0x000ea80000300800 */
[----:B------:R-:W2:Y:S04]  /*32ee0*/  LDL.LU R77, [R1+0x584] ;  /* 0x00058400014d7983 */ /* 0x000ea80000300800 */
[----:B------:R-:W2:Y:S04]  /*32ef0*/  LDL.LU R64, [R1+0x2708] ;  /* 0x0027080001407983 */ /* 0x000ea80000300800 */
[----:B------:R-:W3:Y:S04]  /*32f00*/  LDL.LU R65, [R1+0x2704] ;  /* 0x0027040001417983 */ /* 0x000ee80000300800 */
[----:B------:R-:W4:Y:S04]  /*32f10*/  LDL.LU R84, [R1+0x610] ;  /* 0x0006100001547983 */ /* 0x000f280000300800 */
[----:B------:R-:W4:Y:S04]  /*32f20*/  LDL.LU R85, [R1+0x614] ;  /* 0x0006140001557983 */ /* 0x000f280000300800 */
[----:B------:R-:W4:Y:S04]  /*32f30*/  LDL.LU R86, [R1+0x618] ;  /* 0x0006180001567983 */ /* 0x000f280000300800 */
[----:B------:R-:W4:Y:S01]  /*32f40*/  LDL.LU R87, [R1+0x61c] ;  /* 0x00061c0001577983 */ /* 0x000f220000300800 */
[----:B--2---:R-:W-:-:S03]  /*32f50*/  IMAD.MOV.U32 R88, RZ, RZ, R64 ;  /* 0x000000ffff587224 */ /* 0x004fc600078e0040 */
[----:B------:R-:W2:Y:S01]  /*32f60*/  LDL.LU R64, [R1+0x2700] ;  /* 0x0027000001407983 */ /* 0x000ea20000300800 */
[----:B---3--:R-:W-:-:S03]  /*32f70*/  IMAD.MOV.U32 R89, RZ, RZ, R65 ;  /* 0x000000ffff597224 */ /* 0x008fc600078e0041 */
[----:B------:R-:W3:Y:S04]  /*32f80*/  LDL.LU R65, [R1+0x26fc] ;  /* 0x0026fc0001417983 */ /* 0x000ee80000300800 */
[----:B------:R-:W3:Y:S04]  /*32f90*/  LDL.LU R90, [R1+0x628] ;  /* 0x00062800015a7983 */ /* 0x000ee80000300800 */
[----:B------:R-:W3:Y:S04]  /*32fa0*/  LDL.LU R91, [R1+0x62c] ;  /* 0x00062c00015b7983 */ /* 0x000ee80000300800 */
[----:B------:R-:W3:Y:S04]  /*32fb0*/  LDL.LU R92, [R1+0xca0] ;  /* 0x000ca000015c7983 */ /* 0x000ee80000300800 */
[----:B------:R-:W3:Y:S01]  /*32fc0*/  LDL.LU R93, [R1+0xca4] ;  /* 0x000ca400015d7983 */ /* 0x000ee20000300800 */
[----:B----4-:R-:W-:-:S02]  /*32fd0*/  IMAD.MOV.U32 R80, RZ, RZ, R242 ;  /* 0x000000ffff507224 */ /* 0x010fc400078e00f2 */
[----:B------:R-:W-:Y:S02]  /*32fe0*/  IMAD.MOV.U32 R81, RZ, RZ, R243 ;  /* 0x000000ffff517224 */ /* 0x000fe400078e00f3 */
[----:B------:R-:W-:Y:S02]  /*32ff0*/  IMAD.MOV.U32 R82, RZ, RZ, R252 ;  /* 0x000000ffff527224 */ /* 0x000fe400078e00fc */
[----:B--2---:R-:W-:Y:S02]  /*33000*/  IMAD.MOV.U32 R94, RZ, RZ, R64 ;  /* 0x000000ffff5e7224 */ /* 0x004fe400078e0040 */
[----:B------:R-:W2:Y:S01]  /*33010*/  LDL.LU R64, [R1+0x26f8] ;  /* 0x0026f80001407983 */ /* 0x000ea20000300800 */
[----:B---3--:R-:W-:-:S03]  /*33020*/  IMAD.MOV.U32 R95, RZ, RZ, R65 ;  /* 0x000000ffff5f7224 */ /* 0x008fc600078e0041 */
        /* <DEDUP_REMOVED lines=39> */
[----:B------:R-:W-:Y:S01]  /*332a0*/  IMAD.MOV.U32 R83, RZ, RZ, R241 ;  /* 0x000000ffff537224 */ /* 0x000fe200078e00f1 */
[C---:B------:R-:W-:Y:S08]  /*332b0*/  HMMA.1688.F32.TF32 R92, R220.reuse, R14, R92 ;  /* 0x0000000edc5c723c */ /* 0x040ff0000008105c */
[C---:B------:R-:W-:Y:S08]  /*332c0*/  HMMA.1688.F32.TF32 R88, R220.reuse, R142, R88 ;  /* 0x0000008edc58723c */ /* 0x040ff00000081058 */
[C---:B------:R-:W-:Y:S08]  /*332d0*/  HMMA.1688.F32.TF32 R84, R220.reuse, R138, R84 ;  /* 0x0000008adc54723c */ /* 0x040ff00000081054 */
[C---:B------:R-:W-:Y:S08]  /*332e0*/  HMMA.1688.F32.TF32 R80, R220.reuse, R134, R80 ;  /* 0x00000086dc50723c */ /* 0x040ff00000081050 */
[----:B------:R-:W-:Y:S08]  /*332f0*/  HMMA.1688.F32.TF32 R76, R220, R130, R76 ;  /* 0x00000082dc4c723c */ /* 0x000ff0000008104c */
[C---:B-1----:R-:W-:Y:S08]  /*33300*/  HMMA.1688.F32.TF32 R72, R224.reuse, R26, R72 ;  /* 0x0000001ae048723c */ /* 0x042ff00000081048 */
[C---:B------:R-:W-:Y:S08]  /*33310*/  HMMA.1688.F32.TF32 R68, R224.reuse, R22, R68 ;  /* 0x00000016e044723c */ /* 0x040ff00000081044 */
[----:B------:R-:W-:Y:S01]  /*33320*/  HMMA.1688.F32.TF32 R36, R224, R46, R36 ;  /* 0x0000002ee024723c */ /* 0x000fe20000081024 */
[----:B------:R-:W-:-:S02]  /*33330*/  IMAD.MOV.U32 R238, RZ, RZ, R57 ;  /* 0x000000ffffee7224 */ /* 0x000fc400078e0039 */
[----:B------:R-:W-:Y:S02]  /*33340*/  IMAD.MOV.U32 R239, RZ, RZ, R56 ;  /* 0x000000ffffef7224 */ /* 0x000fe400078e0038 */
[----:B------:R-:W-:-:S03]  /*33350*/  IMAD.MOV.U32 R245, RZ, RZ, R13 ;  /* 0x000000fffff57224 */ /* 0x000fc600078e000d */
[C---:B----4-:R-:W-:Y:S08]  /*33360*/  HMMA.1688.F32.TF32 R100, R220.reuse, R62, R100 ;  /* 0x0000003edc64723c */ /* 0x050ff00000081064 */
[C---:B--2---:R-:W-:Y:S08]  /*33370*/  HMMA.1688.F32.TF32 R104, R220.reuse, R66, R104 ;  /* 0x00000042dc68723c */ /* 0x044ff00000081068 */
[C---:B---3--:R-:W-:Y:S08]  /*33380*/  HMMA.1688.F32.TF32 R188, R220.reuse, R6, R188 ;  /* 0x00000006dcbc723c */ /* 0x048ff000000810bc */
[C---:B------:R-:W-:Y:S08]  /*33390*/  HMMA.1688.F32.TF32 R216, R220.reuse, R54, R216 ;  /* 0x00000036dcd8723c */ /* 0x040ff000000810d8 */
[C---:B------:R-:W-:Y:S08]  /*333a0*/  HMMA.1688.F32.TF32 R196, R220.reuse, R58, R196 ;  /* 0x0000003adcc4723c */ /* 0x040ff000000810c4 */
[C---:B------:R-:W-:Y:S11]  /*333b0*/  HMMA.1688.F32.TF32 R192, R220.reuse, R10, R192 ;  /* 0x0000000adcc0723c */ /* 0x040ff600000810c0 */
[----:B------:R-:W-:Y:S04]  /*333c0*/  @!UPT UIADD3 URZ, URZ, URZ, URZ ;  /* 0x0000003f3f3ff290 */ /* 0x000fe8000fffe03f */
[----:B------:R-:W-:Y:S01]  /*333d0*/  STL.64 [R1+0x1130], R196 ;  /* 0x001130c401007387 */ /* 0x000fe20000100a00 */
[----:B------:R-:W-:Y:S03]  /*333e0*/  HMMA.1688.F32.TF32 R96, R220, R18, R96 ;  /* 0x00000012dc60723c */ /* 0x000fe60000081060 */
[----:B------:R1:W-:Y:S01]  /*333f0*/  STL.64 [R1+0x1138], R198 ;  /* 0x001138c601007387 */ /* 0x0003e20000100a00 */
[----:B------:R-:W-:Y:S02]  /*33400*/  IMAD.MOV.U32 R234, RZ, RZ, R65 ;  /* 0x000000ffffea7224 */ /* 0x000fe400078e0041 */
[----:B------:R-:W-:Y:S01]  /*33410*/  IMAD.MOV.U32 R233, RZ, RZ, R242 ;  /* 0x000000ffffe97224 */ /* 0x000fe200078e00f2 */
[----:B------:R-:W-:Y:S01]  /*33420*/  LDS R220, [R3+0x10080] ;  /* 0x0100800003dc7984 */ /* 0x000fe20000000800 */
[----:B------:R-:W-:Y:S03]  /*33430*/  HMMA.1688.F32.TF32 R40, R224, R50, R40 ;  /* 0x00000032e028723c */ /* 0x000fe60000081028 */
[----:B-1----:R-:W2:Y:S04]  /*33440*/  LDL.LU.64 R198, [R1+0x26e0] ;  /* 0x0026e00001c67983 */ /* 0x002ea80000300a00 */
[----:B------:R-:W2:Y:S04]  /*33450*/  LDL.LU.64 R196, [R1+0x26d8] ;  /* 0x0026d80001c47983 */ /* 0x000ea80000300a00 */
        /* <DEDUP_REMOVED lines=19> */
[----:B------:R-:W-:Y:S01]  /*33590*/  STL.64 [R1+0x1278], R82 ;  /* 0x0012785201007387 */ /* 0x000fe20000100a00 */
[----:B------:R-:W-:-:S03]  /*335a0*/  IMAD.MOV.U32 R115, RZ, RZ, R252 ;  /* 0x000000ffff737224 */ /* 0x000fc600078e00fc */
[----:B------:R-:W-:Y:S04]  /*335b0*/  STL.64 [R1+0x11d0], R76 ;  /* 0x0011d04c01007387 */ /* 0x000fe80000100a00 */
[----:B------:R-:W-:Y:S04]  /*335c0*/  STL.64 [R1+0x11d8], R78 ;  /* 0x0011d84e01007387 */ /* 0x000fe80000100a00 */
[----:B------:R-:W-:Y:S01]  /*335d0*/  STL.64 [R1+0x11c0], R72 ;  /* 0x0011c04801007387 */ /* 0x000fe20000100a00 */
[C---:B------:R-:W-:Y:S03]  /*335e0*/  HMMA.1688.F32.TF32 R56, R224.reuse, R58, R120 ;  /* 0x0000003ae038723c */ /* 0x040fe60000081078 */
[----:B------:R-:W-:Y:S04]  /*335f0*/  STL.64 [R1+0x11c8], R74 ;  /* 0x0011c84a01007387 */ /* 0x000fe80000100a00 */
[----:B------:R-:W-:Y:S04]  /*33600*/  STL.64 [R1+0x11b0], R68 ;  /* 0x0011b04401007387 */ /* 0x000fe80000100a00 */
[----:B------:R-:W-:Y:S04]  /*33610*/  STL.64 [R1+0x11b8], R70 ;  /* 0x0011b84601007387 */ /* 0x000fe80000100a00 */
[----:B------:R-:W-:Y:S04]  /*33620*/  STL.64 [R1+0x1260], R40 ;  /* 0x0012602801007387 */ /* 0x000fe80000100a00 */
[----:B------:R1:W-:Y:S04]  /*33630*/  STL.64 [R1+0x1268], R42 ;  /* 0x0012682a01007387 */ /* 0x0003e80000100a00 */
[----:B------:R-:W-:Y:S04]  /*33640*/  STL.64 [R1+0x1250], R36 ;  /* 0x0012502401007387 */ /* 0x000fe80000100a00 */
[----:B------:R3:W-:Y:S01]  /*33650*/  STL.64 [R1+0x1258], R38 ;  /* 0x0012582601007387 */ /* 0x0007e20000100a00 */
[----:B-1----:R-:W-:Y:S01]  /*33660*/  HMMA.1688.F32.TF32 R40, R224, R54, R116 ;  /* 0x00000036e028723c */ /* 0x002fe20000081074 */
[----:B------:R-:W-:-:S02]  /*33670*/  IMAD.MOV.U32 R232, RZ, RZ, R243 ;  /* 0x000000ffffe87224 */ /* 0x000fc400078e00f3 */
[----:B------:R-:W-:Y:S01]  /*33680*/  LDS R216, [R3+0x10000] ;  /* 0x0100000003d87984 */ /* 0x000fe20000000800 */
[----:B------:R-:W-:Y:S02]  /*33690*/  IMAD.MOV.U32 R235, RZ, RZ, R64 ;  /* 0x000000ffffeb7224 */ /* 0x000fe400078e0040 */
[----:B------:R-:W-:Y:S01]  /*336a0*/  IMAD.MOV.U32 R214, RZ, RZ, R141 ;  /* 0x000000ffffd67224 */ /* 0x000fe200078e008d */
[----:B------:R-:W-:Y:S01]  /*336b0*/  LDS R218, [R3+0x12000] ;  /* 0x0120000003da7984 */ /* 0x000fe20000000800 */
[----:B---3--:R-:W-:Y:S03]  /*336c0*/  HMMA.1688.F32.TF32 R36, R224, R10, R112 ;  /* 0x0000000ae024723c */ /* 0x008fe60000081070 */
[----:B------:R-:W-:Y:S04]  /*336d0*/  STL.64 [R1+0x1240], R56 ;  /* 0x0012403801007387 */ /* 0x000fe80000100a00 */
[----:B------:R1:W-:Y:S01]  /*336e0*/  STL.64 [R1+0x1248], R58 ;  /* 0x0012483a01007387 */ /* 0x0003e20000100a00 */
[----:B------:R-:W-:-:S02]  /*336f0*/  IMAD.MOV.U32 R215, RZ, RZ, R140 ;  /* 0x000000ffffd77224 */ /* 0x000fc400078e008c */
[----:B------:R-:W-:Y:S01]  /*33700*/  IMAD.MOV.U32 R236, RZ, RZ, R61 ;  /* 0x000000ffffec7224 */ /* 0x000fe200078e003d */
[----:B------:R-:W-:Y:S01]  /*33710*/  LDS R217, [R240+0x10000] ;  /* 0x01000000f0d97984 */ /* 0x000fe20000000800 */
[----:B------:R-:W-:Y:S02]  /*33720*/  IMAD.MOV.U32 R237, RZ, RZ, R60 ;  /* 0x000000ffffed7224 */ /* 0x000fe400078e003c */
[----:B------:R-:W-:Y:S01]  /*33730*/  IMAD.MOV.U32 R248, RZ, RZ, R137 ;  /* 0x000000fffff87224 */ /* 0x000fe200078e0089 */
[----:B------:R-:W-:Y:S01]  /*33740*/  LDS R219, [R240+0x12000] ;  /* 0x01200000f0db7984 */ /* 0x000fe20000000800 */
[C---:B-1----:R-:W-:Y:S03]  /*33750*/  HMMA.1688.F32.TF32 R56, R224.reuse, R6, R108 ;  /* 0x00000006e038723c */ /* 0x042fe6000008106c */
        /* <DEDUP_REMOVED lines=12> */
[----:B------:R-:W-:Y:S01]  /*33820*/  STL.64 [R1+0x1218], R58 ;  /* 0x0012183a01007387 */ /* 0x000fe20000100a00 */
[----:B------:R-:W-:-:S02]  /*33830*/  IMAD.MOV.U32 R244, RZ, RZ, R53 ;  /* 0x000000fffff47224 */ /* 0x000fc400078e0035 */
[----:B------:R-:W-:Y:S01]  /*33840*/  IMAD.MOV.U32 R246, RZ, RZ, R2 ;  /* 0x000000fffff67224 */ /* 0x000fe200078e0002 */
[----:B------:R-:W-:Y:S04]  /*33850*/  LDS R223, [R240+0x12080] ;  /* 0x01208000f0df7984 */ /* 0x000fe80000000800 */
[----:B------:R-:W-:Y:S04]  /*33860*/  STL.64 [R1+0x1200], R40 ;  /* 0x0012002801007387 */ /* 0x000fe80000100a00 */
[----:B------:R-:W-:Y:S04]  /*33870*/  STL.64 [R1+0x1208], R42 ;  /* 0x0012082a01007387 */ /* 0x000fe80000100a00 */
[----:B------:R-:W-:Y:S04]  /*33880*/  STL.64 [R1+0x11f0], R36 ;  /* 0x0011f02401007387 */ /* 0x000fe80000100a00 */
[----:B------:R1:W-:Y:S04]  /*33890*/  STL.64 [R1+0x11f8], R38 ;  /* 0x0011f82601007387 */ /* 0x0003e80000100a00 */
[----:B------:R-:W3:Y:S01]  /*338a0*/  LDL.LU R13, [R1+0x1540] ;  /* 0x00154000010d7983 */ /* 0x000ee20000300800 */
[C---:B------:R-:W-:Y:S08]  /*338b0*/  HMMA.1688.F32.TF32 R32, R224.reuse, R18, R232 ;  /* 0x00000012e020723c */ /* 0x040ff000000810e8 */
[C---:B------:R-:W-:Y:S08]  /*338c0*/  HMMA.1688.F32.TF32 R28, R224.reuse, R14, R228 ;  /* 0x0000000ee01c723c */ /* 0x040ff000000810e4 */
[C---:B-1----:R-:W-:Y:S07]  /*338d0*/  HMMA.1688.F32.TF32 R36, R224.reuse, R142, R212 ;  /* 0x0000008ee024723c */ /* 0x042fee00000810d4 */
[----:B------:R-:W-:Y:S04]  /*338e0*/  STL.64 [R1+0x11e0], R32 ;  /* 0x0011e02001007387 */ /* 0x000fe80000100a00 */
[----:B------:R1:W-:Y:S04]  /*338f0*/  STL.64 [R1+0x11e8], R34 ;  /* 0x0011e82201007387 */ /* 0x0003e80000100a00 */
[----:B------:R-:W-:Y:S04]  /*33900*/  STL.64 [R1+0x11a0], R28 ;  /* 0x0011a01c01007387 */ /* 0x000fe80000100a00 */
[----:B------:R4:W-:Y:S01]  /*33910*/  STL.64 [R1+0x11a8], R30 ;  /* 0x0011a81e01007387 */ /* 0x0009e20000100a00 */
[C---:B-1----:R-:W-:Y:S08]  /*33920*/  HMMA.1688.F32.TF32 R32, R224.reuse, R138, R236 ;  /* 0x0000008ae020723c */ /* 0x042ff000000810ec */
[----:B----4-:R-:W-:Y:S01]  /*33930*/  HMMA.1688.F32.TF32 R28, R224, R134, R248 ;  /* 0x00000086e01c723c */ /* 0x010fe200000810f8 */
[----:B------:R-:W-:Y:S01]  /*33940*/  IMAD.MOV.U32 R247, RZ, RZ, R0 ;  /* 0x000000fffff77224 */ /* 0x000fe200078e0000 */
[----:B------:R-:W-:Y:S01]  /*33950*/  STL.64 [R1+0x1180], R36 ;  /* 0x0011802401007387 */ /* 0x000fe20000100a00 */
[----:B------:R-:W-:-:S02]  /*33960*/  IMAD.MOV.U32 R237, RZ, RZ, R17 ;  /* 0x000000ffffed7224 */ /* 0x000fc400078e0011 */
[----:B------:R-:W-:Y:S01]  /*33970*/  IMAD.MOV.U32 R238, RZ, RZ, R16 ;  /* 0x000000ffffee7224 */ /* 0x000fe200078e0010 */
[----:B------:R-:W-:Y:S01]  /*33980*/  STL.64 [R1+0x1188], R38 ;  /* 0x0011882601007387 */ /* 0x000fe20000100a00 */
[----:B------:R-:W-:Y:S02]  /*33990*/  IMAD.MOV.U32 R214, RZ, RZ, R5 ;  /* 0x000000ffffd67224 */ /* 0x000fe400078e0005 */
[----:B------:R-:W-:-:S06]  /*339a0*/  IMAD.MOV.U32 R215, RZ, RZ, R4 ;  /* 0x000000ffffd77224 */ /* 0x000fcc00078e0004 */
[----:B------:R-:W-:Y:S04]  /*339b0*/  STL.64 [R1+0x1160], R32 ;  /* 0x0011602001007387 */ /* 0x000fe80000100a00 */
[----:B------:R-:W-:Y:S04]  /*339c0*/  STL.64 [R1+0x1168], R34 ;  /* 0x0011682201007387 */ /* 0x000fe80000100a00 */
[----:B------:R1:W-:Y:S01]  /*339d0*/  STL.64 [R1+0x1140], R28 ;  /* 0x0011401c01007387 */ /* 0x0003e20000100a00 */
[----:B------:R-:W-:Y:S02]  /*339e0*/  IMAD.MOV.U32 R252, RZ, RZ, R30 ;  /* 0x000000fffffc7224 */ /* 0x000fe400078e001e */
[----:B------:R-:W-:-:S02]  /*339f0*/  IMAD.MOV.U32 R243, RZ, RZ, R31 ;  /* 0x000000fffff37224 */ /* 0x000fc400078e001f */
[----:B-1----:R-:W-:Y:S01]  /*33a00*/  HMMA.1688.F32.TF32 R28, R224, R130, R244 ;  /* 0x00000082e01c723c */ /* 0x002fe200000810f4 */
[----:B------:R-:W-:-:S06]  /*33a10*/  IMAD.MOV.U32 R248, RZ, RZ, R44 ;  /* 0x000000fffff87224 */ /* 0x000fcc00078e002c */
        /* <DEDUP_REMOVED lines=14> */
[----:B------:R-:W-:Y:S01]  /*33b00*/  IMAD.MOV.U32 R0, RZ, RZ, R31 ;  /* 0x000000ffff007224 */ /* 0x000fe200078e001f */
[----:B---3--:R-:W1:Y:S04]  /*33b10*/  LDSM.16.M88.4 R140, [R13+0x40080] ;  /* 0x040080000d8c783b */ /* 0x008e680000000200 */
[----:B------:R-:W3:Y:S04]  /*33b20*/  LDSM.16.M88.4 R136, [R13+0x42080] ;  /* 0x042080000d88783b */ /* 0x000ee80000000200 */
[----:B------:R-:W4:Y:S04]  /*33b30*/  LDSM.16.M88.4 R16, [R13+0x44080] ;  /* 0x044080000d10783b */ /* 0x000f280000000200 */
[----:B------:R-:W1:Y:S04]  /*33b40*/  LDSM.16.M88.4 R4, [R13+0x46080] ;  /* 0x046080000d04783b */ /* 0x000e680000000200 */
[----:B------:R-:W1:Y:S04]  /*33b50*/  LDSM.16.M88.4 R132, [R13+0x48080] ;  /* 0x048080000d84783b */ /* 0x000e680000000200 */
[----:B------:R-:W1:Y:S04]  /*33b60*/  LDSM.16.M88.4 R128, [R13+0x4a080] ;  /* 0x04a080000d80783b */ /* 0x000e680000000200 */
[----:B------:R-:W1:Y:S04]  /*33b70*/  LDSM.16.M88.4 R64, [R13+0x4c080] ;  /* 0x04c080000d40783b */ /* 0x000e680000000200 */
[----:B------:R-:W2:Y:S04]  /*33b80*/  LDSM.16.M88.4 R60, [R13+0x4e080] ;  /* 0x04e080000d3c783b */ /* 0x000ea80000000200 */
        /* <DEDUP_REMOVED lines=8> */
[----:B-1----:R-:W-:Y:S04]  /*33c10*/  STL [R1+0x2410], R142 ;  /* 0x0024108e01007387 */ /* 0x002fe80000100800 */
[----:B------:R-:W-:Y:S04]  /*33c20*/  STL [R1+0x240c], R143 ;  /* 0x00240c8f01007387 */ /* 0x000fe80000100800 */
[----:B---3--:R-:W-:Y:S04]  /*33c30*/  STL [R1+0x2408], R138 ;  /* 0x0024088a01007387 */ /* 0x008fe80000100800 */
[----:B------:R-:W-:Y:S04]  /*33c40*/  STL [R1+0x2404], R139 ;  /* 0x0024048b01007387 */ /* 0x000fe80000100800 */
[----:B----4-:R-:W-:Y:S04]  /*33c50*/  STL [R1+0x2414], R18 ;  /* 0x0024141201007387 */ /* 0x010fe80000100800 */
[----:B------:R-:W-:Y:S01]  /*33c60*/  STL [R1+0x2400], R19 ;  /* 0x0024001301007387 */ /* 0x000fe20000100800 */
[C---:B------:R-:W-:Y:S03]  /*33c70*/  HMMA.1688.F32.TF32 R32, R216.reuse, R140, R212 ;  /* 0x0000008cd820723c */ /* 0x040fe600000810d4 */
[----:B------:R-:W-:Y:S04]  /*33c80*/  STL [R1+0x241c], R6 ;  /* 0x00241c0601007387 */ /* 0x000fe80000100800 */
[----:B------:R-:W-:Y:S01]  /*33c90*/  STL [R1+0x2418], R7 ;  /* 0x0024180701007387 */ /* 0x000fe20000100800 */
[----:B------:R-:W-:Y:S03]  /*33ca0*/  HMMA.1688.F32.TF32 R28, R216, R136, R236 ;  /* 0x00000088d81c723c */ /* 0x000fe600000810ec */
[----:B------:R-:W-:Y:S04]  /*33cb0*/  STL [R1+0x2424], R134 ;  /* 0x0024248601007387 */ /* 0x000fe80000100800 */
[----:B------:R-:W-:Y:S04]  /*33cc0*/  STL [R1+0x2420], R135 ;  /* 0x0024208701007387 */ /* 0x000fe80000100800 */
[----:B------:R-:W-:Y:S04]  /*33cd0*/  STL [R1+0x242c], R130 ;  /* 0x00242c8201007387 */ /* 0x000fe80000100800 */
[----:B------:R-:W-:Y:S04]  /*33ce0*/  STL [R1+0x2428], R131 ;  /* 0x0024288301007387 */ /* 0x000fe80000100800 */
[----:B------:R-:W-:Y:S04]  /*33cf0*/  STL [R1+0x2434], R66 ;  /* 0x0024344201007387 */ /* 0x000fe80000100800 */
[----:B------:R-:W-:Y:S04]  /*33d00*/  STL [R1+0x2430], R67 ;  /* 0x0024304301007387 */ /* 0x000fe80000100800 */
[----:B--2---:R-:W-:Y:S04]  /*33d10*/  STL [R1+0x243c], R62 ;  /* 0x00243c3e01007387 */ /* 0x004fe80000100800 */
        /* <DEDUP_REMOVED lines=9> */
[----:B------:R1:W-:Y:S04]  /*33db0*/  STL [R1+0x2464], R26 ;  /* 0x0024641a01007387 */ /* 0x0003e80000100800 */
[----:B------:R2:W-:Y:S04]  /*33dc0*/  STL [R1+0x2460], R27 ;  /* 0x0024601b01007387 */ /* 0x0005e80000100800 */
[----:B------:R-:W-:Y:S04]  /*33dd0*/  STL [R1+0x23f4], R22 ;  /* 0x0023f41601007387 */ /* 0x000fe80000100800 */
[----:B------:R-:W-:Y:S04]  /*33de0*/  STL [R1+0x23f0], R23 ;  /* 0x0023f01701007387 */ /* 0x000fe80000100800 */
[----:B------:R-:W-:Y:S04]  /*33df0*/  STL [R1+0x23e8], R10 ;  /* 0x0023e80a01007387 */ /* 0x000fe80000100800 */
[----:B------:R-:W-:Y:S04]  /*33e00*/  STL [R1+0x23e4], R11 ;  /* 0x0023e40b01007387 */ /* 0x000fe80000100800 */
[----:B------:R-:W-:Y:S04]  /*33e10*/  STL [R1+0x23ec], R14 ;  /* 0x0023ec0e01007387 */ /* 0x000fe80000100800 */
[----:B------:R-:W-:Y:S04]  /*33e20*/  STL [R1+0x23e0], R15 ;  /* 0x0023e00f01007387 */ /* 0x000fe80000100800 */
[----:B------:R-:W-:Y:S04]  /*33e30*/  STL.64 [R1+0x1120], R32 ;  /* 0x0011202001007387 */ /* 0x000fe80000100a00 */
[----:B------:R-:W-:Y:S04]  /*33e40*/  STL.64 [R1+0x1128], R34 ;  /* 0x0011282201007387 */ /* 0x000fe80000100a00 */
[----:B------:R3:W-:Y:S04]  /*33e50*/  STL.64 [R1+0x10f0], R28 ;  /* 0x0010f01c01007387 */ /* 0x0007e80000100a00 */
[----:B------:R-:W4:Y:S04]  /*33e60*/  LDL.LU R228, [R1+0x820] ;  /* 0x0008200001e47983 */ /* 0x000f280000300800 */
[----:B------:R-:W4:Y:S04]  /*33e70*/  LDL.LU R229, [R1+0x824] ;  /* 0x0008240001e57983 */ /* 0x000f280000300800 */
[----:B------:R-:W4:Y:S04]  /*33e80*/  LDL.LU R230, [R1+0x828] ;  /* 0x0008280001e67983 */ /* 0x000f280000300800 */
[----:B------:R-:W4:Y:S01]  /*33e90*/  LDL.LU R231, [R1+0x82c] ;  /* 0x00082c0001e77983 */ /* 0x000f220000300800 */
[----:B-1----:R-:W-:-:S02]  /*33ea0*/  IMAD.MOV.U32 R26, RZ, RZ, R30 ;  /* 0x000000ffff1a7224 */ /* 0x002fc400078e001e */
[----:B--2---:R-:W-:Y:S02]  /*33eb0*/  IMAD.MOV.U32 R27, RZ, RZ, R31 ;  /* 0x000000ffff1b7224 */ /* 0x004fe400078e001f */
[----:B---3--:R-:W-:Y:S03]  /*33ec0*/  HMMA.1688.F32.TF32 R28, R216, R16, R248 ;  /* 0x00000010d81c723c */ /* 0x008fe600000810f8 */
[----:B------:R-:W-:Y:S04]  /*33ed0*/  STL [R1+0x246c], R27 ;  /* 0x00246c1b01007387 */ /* 0x000fe80000100800 */
[----:B------:R-:W-:Y:S04]  /*33ee0*/  STL [R1+0x2468], R26 ;  /* 0x0024681a01007387 */ /* 0x000fe80000100800 */
[----:B------:R-:W2:Y:S04]  /*33ef0*/  LDL.LU R212, [R1+0x810] ;  /* 0x0008100001d47983 */ /* 0x000ea80000300800 */
[----:B------:R-:W2:Y:S04]  /*33f00*/  LDL.LU R213, [R1+0x814] ;  /* 0x0008140001d57983 */ /* 0x000ea80000300800 */
[----:B------:R-:W2:Y:S04]  /*33f10*/  LDL.LU R214, [R1+0x818] ;  /* 0x0008180001d67983 */ /* 0x000ea80000300800 */
[----:B------:R-:W2:Y:S01]  /*33f20*/  LDL.LU R215, [R1+0x81c] ;  /* 0x00081c0001d77983 */ /* 0x000ea20000300800 */
[----:B------:R-:W-:-:S02]  /*33f30*/  IMAD.MOV.U32 R59, RZ, RZ, R31 ;  /* 0x000000ffff3b7224 */ /* 0x000fc400078e001f */
[----:B------:R-:W-:Y:S02]  /*33f40*/  IMAD.MOV.U32 R58, RZ, RZ, R30 ;  /* 0x000000ffff3a7224 */ /* 0x000fe400078e001e */
[----:B------:R-:W-:Y:S02]  /*33f50*/  IMAD.MOV.U32 R55, RZ, RZ, R29 ;  /* 0x000000ffff377224 */ /* 0x000fe400078e001d */
[----:B------:R-:W-:Y:S01]  /*33f60*/  IMAD.MOV.U32 R54, RZ, RZ, R28 ;  /* 0x000000ffff367224 */ /* 0x000fe200078e001c */
[----:B------:R-:W-:Y:S04]  /*33f70*/  STL [R1+0x247c], R59 ;  /* 0x00247c3b01007387 */ /* 0x000fe80000100800 */
[----:B------:R-:W-:Y:S04]  /*33f80*/  STL [R1+0x2478], R58 ;  /* 0x0024783a01007387 */ /* 0x000fe80000100800 */
[----:B------:R1:W-:Y:S04]  /*33f90*/  STL [R1+0x2474], R55 ;  /* 0x0024743701007387 */ /* 0x0003e80000100800 */
[----:B------:R3:W-:Y:S04]  /*33fa0*/  STL [R1+0x2470], R54 ;  /* 0x0024703601007387 */ /* 0x0007e80000100800 */
        /* <DEDUP_REMOVED lines=8> */
[----:B------:R-:W-:Y:S03]  /*34030*/  HMMA.1688.F32.TF32 R28, R216, R4, R244 ;  /* 0x00000004d81c723c */ /* 0x000fe600000810f4 */
[----:B------:R-:W3:Y:S04]  /*34040*/  LDL.LU R244, [R1+0x7d0] ;  /* 0x0007d00001f47983 */ /* 0x000ee80000300800 */
[----:B------:R-:W3:Y:S04]  /*34050*/  LDL.LU R245, [R1+0x7d4] ;  /* 0x0007d40001f57983 */ /* 0x000ee80000300800 */
[----:B------:R-:W3:Y:S04]  /*34060*/  LDL.LU R246, [R1+0x7d8] ;  /* 0x0007d80001f67983 */ /* 0x000ee80000300800 */
[----:B------:R-:W3:Y:S09]  /*34070*/  LDL.LU R247, [R1+0x7dc] ;  /* 0x0007dc0001f77983 */ /* 0x000ef20000300800 */
[----:B------:R-:W-:-:S02]  /*34080*/  IMAD.MOV.U32 R62, RZ, RZ, R28 ;  /* 0x000000ffff3e7224 */ /* 0x000fc400078e001c */
[----:B------:R-:W-:Y:S02]  /*34090*/  IMAD.MOV.U32 R63, RZ, RZ, R29 ;  /* 0x000000ffff3f7224 */ /* 0x000fe400078e001d */
[----:B------:R-:W-:Y:S02]  /*340a0*/  IMAD.MOV.U32 R66, RZ, RZ, R30 ;  /* 0x000000ffff427224 */ /* 0x000fe400078e001e */
[----:B------:R-:W-:-:S05]  /*340b0*/  IMAD.MOV.U32 R67, RZ, RZ, R31 ;  /* 0x000000ffff437224 */ /* 0x000fca00078e001f */
[----:B------:R-:W-:Y:S04]  /*340c0*/  STL [R1+0x248c], R67 ;  /* 0x00248c4301007387 */ /* 0x000fe80000100800 */
[----:B------:R-:W-:Y:S04]  /*340d0*/  STL [R1+0x2488], R66 ;  /* 0x0024884201007387 */ /* 0x000fe80000100800 */
[----:B------:R1:W-:Y:S04]  /*340e0*/  STL [R1+0x2484], R63 ;  /* 0x0024843f01007387 */ /* 0x0003e80000100800 */
[----:B------:R1:W-:Y:S01]  /*340f0*/  STL [R1+0x2480], R62 ;  /* 0x0024803e01007387 */ /* 0x0003e20000100800 */
[C---:B----4-:R-:W-:Y:S11]  /*34100*/  HMMA.1688.F32.TF32 R28, R216.reuse, R132, R228 ;  /* 0x00000084d81c723c */ /* 0x050ff600000810e4 */
[----:B------:R-:W-:Y:S11]  /*34110*/  @!UPT UIADD3 URZ, URZ, URZ, URZ ;  /* 0x0000003f3f3ff290 */ /* 0x000ff6000fffe03f */
[----:B------:R-:W-:Y:S02]  /*34120*/  @!UPT UIADD3 URZ, URZ, URZ, URZ ;  /* 0x0000003f3f3ff290 */ /* 0x000fe4000fffe03f */
[----:B------:R-:W-:Y:S02]  /*34130*/  IMAD.MOV.U32 R130, RZ, RZ, R28 ;  /* 0x000000ffff827224 */ /* 0x000fe400078e001c */
[----:B------:R-:W-:Y:S02]  /*34140*/  IMAD.MOV.U32 R131, RZ, RZ, R29 ;  /* 0x000000ffff837224 */ /* 0x000fe400078e001d */
[----:B------:R-:W-:Y:S02]  /*34150*/  IMAD.MOV.U32 R134, RZ, RZ, R30 ;  /* 0x000000ffff867224 */ /* 0x000fe400078e001e */
[----:B------:R-:W-:Y:S02]  /*34160*/  IMAD.MOV.U32 R135, RZ, RZ, R31 ;  /* 0x000000ffff877224 */ /* 0x000fe400078e001f */
[C---:B--2---:R-:W-:Y:S11]  /*34170*/  HMMA.1688.F32.TF32 R28, R216.reuse, R128, R212 ;  /* 0x00000080d81c723c */ /* 0x044ff600000810d4 */
[----:B------:R-:W-:Y:S11]  /*34180*/  @!UPT UIADD3 URZ, URZ, URZ, URZ ;  /* 0x0000003f3f3ff290 */ /* 0x000ff6000fffe03f */
[----:B------:R-:W-:Y:S02]  /*34190*/  @!UPT UIADD3 URZ, URZ, URZ, URZ ;  /* 0x0000003f3f3ff290 */ /* 0x000fe4000fffe03f */
[----:B------:R-:W-:Y:S02]  /*341a0*/  IMAD.MOV.U32 R46, RZ, RZ, R28 ;  /* 0x000000ffff2e7224 */ /* 0x000fe400078e001c */
[----:B------:R-:W-:Y:S02]  /*341b0*/  IMAD.MOV.U32 R47, RZ, RZ, R29 ;  /* 0x000000ffff2f7224 */ /* 0x000fe400078e001d */
[----:B------:R-:W-:Y:S02]  /*341c0*/  IMAD.MOV.U32 R50, RZ, RZ, R30 ;  /* 0x000000ffff327224 */ /* 0x000fe400078e001e */
[----:B------:R-:W-:Y:S02]  /*341d0*/  IMAD.MOV.U32 R51, RZ, RZ, R31 ;  /* 0x000000ffff337224 */ /* 0x000fe400078e001f */
[----:B---3--:R-:W-:Y:S01]  /*341e0*/  HMMA.1688.F32.TF32 R28, R216, R64, R236 ;  /* 0x00000040d81c723c */ /* 0x008fe200000810ec */
[----:B------:R-:W-:Y:S04]  /*341f0*/  STL [R1+0x249c], R135 ;  /* 0x00249c8701007387 */ /* 0x000fe80000100800 */
[----:B------:R-:W-:Y:S04]  /*34200*/  STL [R1+0x2498], R134 ;  /* 0x0024988601007387 */ /* 0x000fe80000100800 */
[----:B------:R2:W-:Y:S04]  /*34210*/  STL [R1+0x2494], R131 ;  /* 0x0024948301007387 */ /* 0x0005e80000100800 */
[----:B------:R3:W-:Y:S04]  /*34220*/  STL [R1+0x2490], R130 ;  /* 0x0024908201007387 */ /* 0x0007e80000100800 */
[----:B------:R-:W-:Y:S04]  /*34230*/  STL [R1+0x24ac], R51 ;  /* 0x0024ac3301007387 */ /* 0x000fe80000100800 */
[----:B------:R-:W-:Y:S03]  /*34240*/  STL [R1+0x24a8], R50 ;  /* 0x0024a83201007387 */ /* 0x000fe60000100800 */
[----:B------:R-:W-:-:S02]  /*34250*/  IMAD.MOV.U32 R7, RZ, RZ, R29 ;  /* 0x000000ffff077224 */ /* 0x000fc400078e001d */
[----:B------:R-:W-:Y:S01]  /*34260*/  IMAD.MOV.U32 R6, RZ, RZ, R28 ;  /* 0x000000ffff067224 */ /* 0x000fe200078e001c */
[----:B------:R4:W-:Y:S01]  /*34270*/  STL [R1+0x24a4], R47 ;  /* 0x0024a42f01007387 */ /* 0x0009e20000100800 */
[----:B------:R-:W-:Y:S02]  /*34280*/  IMAD.MOV.U32 R18, RZ, RZ, R30 ;  /* 0x000000ffff127224 */ /* 0x000fe400078e001e */
[----:B------:R-:W-:Y:S01]  /*34290*/  IMAD.MOV.U32 R142, RZ, RZ, R31 ;  /* 0x000000ffff8e7224 */ /* 0x000fe200078e001f */
[----:B------:R1:W-:Y:S01]  /*342a0*/  STL [R1+0x24a0], R46 ;  /* 0x0024a02e01007387 */ /* 0x0003e20000100800 */
[----:B------:R-:W-:Y:S03]  /*342b0*/  HMMA.1688.F32.TF32 R28, R216, R60, R248 ;  /* 0x0000003cd81c723c */ /* 0x000fe600000810f8 */
[----:B------:R1:W-:Y:S04]  /*342c0*/  STL [R1+0x24b4], R7 ;  /* 0x0024b40701007387 */ /* 0x0003e80000100800 */
[----:B------:R1:W-:Y:S04]  /*342d0*/  STL [R1+0x24b0], R6 ;  /* 0x0024b00601007387 */ /* 0x0003e80000100800 */
        /* <DEDUP_REMOVED lines=17> */
[----:B------:R-:W3:Y:S01]  /*343f0*/  LDL.LU R233, [R1+0x774] ;  /* 0x0007740001e97983 */ /* 0x000ee20000300800 */
[----:B-1----:R-:W-:-:S03]  /*34400*/  IMAD.MOV.U32 R55, RZ, RZ, R28 ;  /* 0x000000ffff377224 */ /* 0x002fc600078e001c */
[----:B------:R-:W4:Y:S01]  /*34410*/  LDL.LU R234, [R1+0x778] ;  /* 0x0007780001ea7983 */ /* 0x000f220000300800 */
[----:B------:R-:W-:-:S03]  /*34420*/  IMAD.MOV.U32 R54, RZ, RZ, R29 ;  /* 0x000000ffff367224 */ /* 0x000fc600078e001d */
[----:B------:R-:W4:Y:S01]  /*34430*/  LDL.LU R235, [R1+0x77c] ;  /* 0x00077c0001eb7983 */ /* 0x000f220000300800 */
        /* <DEDUP_REMOVED lines=31> */
[C---:B--2---:R-:W-:Y:S11]  /*34630*/  HMMA.1688.F32.TF32 R36, R216.reuse, R52, R116 ;  /* 0x00000034d824723c */ /* 0x044ff60000081074 */
[----:B------:R-:W-:Y:S11]  /*34640*/  @!UPT UIADD3 URZ, URZ, URZ, URZ ;  /* 0x0000003f3f3ff290 */ /* 0x000ff6000fffe03f */
[----:B------:R-:W-:Y:S02]  /*34650*/  @!UPT UIADD3 URZ, URZ, URZ, URZ ;  /* 0x0000003f3f3ff290 */ /* 0x000fe4000fffe03f */
[----:B------:R-:W-:Y:S02]  /*34660*/  IMAD.MOV.U32 R131, RZ, RZ, R36 ;  /* 0x000000ffff837224 */ /* 0x000fe400078e0024 */
[----:B---3--:R-:W-:Y:S02]  /*34670*/  IMAD.MOV.U32 R130, RZ, RZ, R37 ;  /* 0x000000ffff827224 */ /* 0x008fe400078e0025 */
[----:B------:R-:W-:Y:S02]  /*34680*/  IMAD.MOV.U32 R67, RZ, RZ, R38 ;  /* 0x000000ffff437224 */ /* 0x000fe400078e0026 */
[----:B------:R-:W-:Y:S02]  /*34690*/  IMAD.MOV.U32 R66, RZ, RZ, R39 ;  /* 0x000000ffff427224 */ /* 0x000fe400078e0027 */
[C---:B------:R-:W-:Y:S11]  /*346a0*/  HMMA.1688.F32.TF32 R36, R216.reuse, R48, R112 ;  /* 0x00000030d824723c */ /* 0x040ff60000081070 */
[----:B------:R-:W-:Y:S11]  /*346b0*/  @!UPT UIADD3 URZ, URZ, URZ, URZ ;  /* 0x0000003f3f3ff290 */ /* 0x000ff6000fffe03f */
[----:B------:R-:W-:Y:S02]  /*346c0*/  @!UPT UIADD3 URZ, URZ, URZ, URZ ;  /* 0x0000003f3f3ff290 */ /* 0x000fe4000fffe03f */
[----:B------:R-:W-:Y:S02]  /*346d0*/  IMAD.MOV.U32 R143, RZ, RZ, R36 ;  /* 0x000000ffff8f7224 */ /* 0x000fe400078e0024 */
[----:B------:R-:W-:Y:S02]  /*346e0*/  IMAD.MOV.U32 R138, RZ, RZ, R37 ;  /* 0x000000ffff8a7224 */ /* 0x000fe400078e0025 */
[----:B------:R-:W-:Y:S02]  /*346f0*/  IMAD.MOV.U32 R139, RZ, RZ, R38 ;  /* 0x000000ffff8b7224 */ /* 0x000fe400078e0026 */
[----:B------:R-:W-:Y:S02]  /*34700*/  IMAD.MOV.U32 R19, RZ, RZ, R39 ;  /* 0x000000ffff137224 */ /* 0x000fe400078e0027 */
[C---:B----4-:R-:W-:Y:S08]  /*34710*/  HMMA.1688.F32.TF32 R36, R216.reuse, R44, R108 ;  /* 0x0000002cd824723c */ /* 0x050ff0000008106c */
[C---:B------:R-:W-:Y:S11]  /*34720*/  HMMA.1688.F32.TF32 R32, R216.reuse, R24, R32 ;  /* 0x00000018d820723c */ /* 0x040ff60000081020 */
[----:B------:R-:W-:Y:S05]  /*34730*/  @!UPT UIADD3 URZ, URZ, URZ, URZ ;  /* 0x0000003f3f3ff290 */ /* 0x000fea000fffe03f */
        /* <DEDUP_REMOVED lines=8> */
[----:B------:R-:W-:Y:S02]  /*347c0*/  IMAD.MOV.U32 R50, RZ, RZ, R35 ;  /* 0x000000ffff327224 */ /* 0x000fe400078e0023 */
[C---:B------:R-:W-:Y:S08]  /*347d0*/  HMMA.1688.F32.TF32 R32, R216.reuse, R8, R232 ;  /* 0x00000008d820723c */ /* 0x040ff000000810e8 */
[----:B------:R-:W-:Y:S01]  /*347e0*/  HMMA.1688.F32.TF32 R28, R216, R12, R228 ;  /* 0x0000000cd81c723c */ /* 0x000fe200000810e4 */
[----:B------:R-:W-:Y:S04]  /*347f0*/  LDS R216, [R3+0x10100] ;  /* 0x0101000003d87984 */ /* 0x000fe80000000800 */
[----:B------:R-:W-:Y:S04]  /*34800*/  LDS R218, [R3+0x12100] ;  /* 0x0121000003da7984 */ /* 0x000fe80000000800 */
        /* <DEDUP_REMOVED lines=8> */
[C---:B-1----:R-:W-:Y:S08]  /*34890*/  HMMA.1688.F32.TF32 R28, R220.reuse, R140, R212 ;  /* 0x0000008cdc1c723c */ /* 0x042ff000000810d4 */
[C---:B------:R-:W-:Y:S08]  /*348a0*/  HMMA.1688.F32.TF32 R36, R220.reuse, R136, R236 ;  /* 0x00000088dc24723c */ /* 0x040ff000000810ec */
[C---:B------:R-:W-:Y:S07]  /*348b0*/  HMMA.1688.F32.TF32 R32, R220.reuse, R16, R248 ;  /* 0x00000010dc20723c */ /* 0x040fee00000810f8 */
[----:B------:R-:W-:Y:S04]  /*348c0*/  STL.64 [R1+0xed0], R28 ;  /* 0x000ed01c01007387 */ /* 0x000fe80000100a00 */
[----:B------:R1:W-:Y:S02]  /*348d0*/  STL.64 [R1+0xed8], R30 ;  /* 0x000ed81e01007387 */ /* 0x0003e40000100a00 */
[C---:B-1----:R-:W-:Y:S02]  /*348e0*/  HMMA.1688.F32.TF32 R28, R220.reuse, R4, R244 ;  /* 0x00000004dc1c723c */ /* 0x042fe400000810f4 */
[----:B------:R-:W-:Y:S04]  /*348f0*/  STL.64 [R1+0xec0], R36 ;  /* 0x000ec02401007387 */ /* 0x000fe80000100a00 */
[----:B------:R-:W-:Y:S04]  /*34900*/  STL.64 [R1+0xec8], R38 ;  /* 0x000ec82601007387 */ /* 0x000fe80000100a00 */
[----:B------:R-:W3:Y:S04]  /*34910*/  LDL.LU R248, [R1+0x3b0] ;  /* 0x0003b00001f87983 */ /* 0x000ee80000300800 */
[----:B------:R1:W-:Y:S04]  /*34920*/  STL.64 [R1+0xeb0], R32 ;  /* 0x000eb02001007387 */ /* 0x0003e80000100a00 */
[----:B------:R4:W-:Y:S05]  /*34930*/  STL.64 [R1+0xeb8], R34 ;  /* 0x000eb82201007387 */ /* 0x0009ea0000100a00 */
[----:B------:R1:W-:Y:S04]  /*34940*/  STL.64 [R1+0xea0], R28 ;  /* 0x000ea01c01007387 */ /* 0x0003e80000100a00 */
        /* <DEDUP_REMOVED lines=8> */
[----:B-1----:R-:W2:Y:S04]  /*349d0*/  LDL.LU R32, [R1+0x410] ;  /* 0x0004100001207983 */ /* 0x002ea80000300800 */
[----:B------:R-:W2:Y:S04]  /*349e0*/  LDL.LU R33, [R1+0x414] ;  /* 0x0004140001217983 */ /* 0x000ea80000300800 */
[----:B----4-:R-:W2:Y:S04]  /*349f0*/  LDL.LU R34, [R1+0x418] ;  /* 0x0004180001227983 */ /* 0x010ea80000300800 */
        /* <DEDUP_REMOVED lines=61> */
[C---:B------:R-:W-:Y:S11]  /*34dd0*/  HMMA.1688.F32.TF32 R68, R220.reuse, R64, R68 ;  /* 0x00000040dc44723c */ /* 0x040ff60000081044 */
[----:B------:R-:W-:Y:S04]  /*34de0*/  @!UPT UIADD3 URZ, URZ, URZ, URZ ;  /* 0x0000003f3f3ff290 */ /* 0x000fe8000fffe03f */
        /* <DEDUP_REMOVED lines=16> */
[----:B------:R-:W-:Y:S01]  /*34ef0*/  STL.64 [R1+0xd88], R42 ;  /* 0x000d882a01007387 */ /* 0x000fe20000100a00 */
[----:B------:R-:W-:Y:S03]  /*34f00*/  HMMA.1688.F32.TF32 R32, R220, R20, R32 ;  /* 0x00000014dc20723c */ /* 0x000fe60000081020 */
[----:B------:R-:W-:Y:S01]  /*34f10*/  STL [R1+0xd60], R36 ;  /* 0x000d602401007387 */ /* 0x000fe20000100800 */
[----:B------:R-:W-:-:S02]  /*34f20*/  IMAD.MOV.U32 R22, RZ, RZ, R37 ;  /* 0x000000ffff167224 */ /* 0x000fc400078e0025 */
[----:B------:R-:W-:Y:S01]  /*34f30*/  IMAD.MOV.U32 R23, RZ, RZ, R38 ;  /* 0x000000ffff177224 */ /* 0x000fe200078e0026 */
[----:B------:R1:W-:Y:S02]  /*34f40*/  STL [R1+0xd6c], R39 ;  /* 0x000d6c2701007387 */ /* 0x0003e40000100800 */
[----:B-1----:R-:W-:Y:S02]  /*34f50*/  HMMA.1688.F32.TF32 R36, R220, R24, R108 ;  /* 0x00000018dc24723c */ /* 0x002fe4000008106c */
[----:B------:R1:W-:Y:S04]  /*34f60*/  STL [R1+0x23fc], R23 ;  /* 0x0023fc1701007387 */ /* 0x0003e80000100800 */
[----:B------:R2:W-:Y:S09]  /*34f70*/  STL [R1+0x23f8], R22 ;  /* 0x0023f81601007387 */ /* 0x0005f20000100800 */
[----:B-1----:R-:W-:-:S02]  /*34f80*/  IMAD.MOV.U32 R23, RZ, RZ, R34 ;  /* 0x000000ffff177224 */ /* 0x002fc400078e0022 */
[----:B--2---:R-:W-:-:S06]  /*34f90*/  IMAD.MOV.U32 R22, RZ, RZ, R35 ;  /* 0x000000ffff167224 */ /* 0x004fcc00078e0023 */
[----:B------:R-:W-:Y:S04]  /*34fa0*/  STL.64 [R1+0xd40], R36 ;  /* 0x000d402401007387 */ /* 0x000fe80000100a00 */
[----:B------:R-:W-:Y:S04]  /*34fb0*/  STL.64 [R1+0xd48], R38 ;  /* 0x000d482601007387 */ /* 0x000fe80000100a00 */
[----:B------:R1:W-:Y:S02]  /*34fc0*/  STL.64 [R1+0xd20], R32 ;  /* 0x000d202001007387 */ /* 0x0003e40000100a00 */
[C---:B-1----:R-:W-:Y:S08]  /*34fd0*/  HMMA.1688.F32.TF32 R32, R220.reuse, R8, R28 ;  /* 0x00000008dc20723c */ /* 0x042ff0000008101c */
[----:B------:R-:W-:Y:S01]  /*34fe0*/  HMMA.1688.F32.TF32 R28, R220, R12, R232 ;  /* 0x0000000cdc1c723c */ /* 0x000fe200000810e8 */
[----:B------:R-:W-:Y:S04]  /*34ff0*/  LDS R220, [R3+0x10180] ;  /* 0x0101800003dc7984 */ /* 0x000fe80000000800 */
[----:B------:R-:W-:Y:S03]  /*35000*/  LDS R222, [R3+0x12180] ;  /* 0x0121800003de7984 */ /* 0x000fe60000000800 */
[----:B------:R-:W-:Y:S01]  /*35010*/  HMMA.1688.F32.TF32 R36, R216, R16, R236 ;  /* 0x00000010d824723c */ /* 0x000fe200000810ec */
[----:B------:R-:W-:Y:S04]  /*35020*/  LDS R221, [R240+0x10180] ;  /* 0x01018000f0dd7984 */ /* 0x000fe80000000800 */
[----:B------:R-:W1:Y:S04]  /*35030*/  LDS R223, [R240+0x12180] ;  /* 0x01218000f0df7984 */ /* 0x000e680000000800 */
[----:B------:R-:W-:Y:S04]  /*35040*/  STL.64 [R1+0xd00], R32 ;  /* 0x000d002001007387 */ /* 0x000fe80000100a00 */
[----:B------:R-:W-:Y:S03]  /*35050*/  STL.64 [R1+0xd08], R34 ;  /* 0x000d082201007387 */ /* 0x000fe60000100a00 */
[----:B------:R-:W-:Y:S01]  /*35060*/  IMAD.MOV.U32 R14, RZ, RZ, R29 ;  /* 0x000000ffff0e7224 */ /* 0x000fe200078e001d */
[----:B------:R2:W-:Y:S01]  /*35070*/  STL [R1+0xca0], R28 ;  /* 0x000ca01c01007387 */ /* 0x0005e20000100800 */
[----:B------:R-:W-:-:S02]  /*35080*/  IMAD.MOV.U32 R10, RZ, RZ, R30 ;  /* 0x000000ffff0a7224 */ /* 0x000fc400078e001e */
[----:B------:R-:W-:Y:S02]  /*35090*/  IMAD.MOV.U32 R11, RZ, RZ, R31 ;  /* 0x000000ffff0b7224 */ /* 0x000fe400078e001f */
[----:B--2---:R-:W-:Y:S11]  /*350a0*/  HMMA.1688.F32.TF32 R28, R216, R140, R228 ;  /* 0x0000008cd81c723c */ /* 0x004ff600000810e4 */
[----:B------:R-:W-:Y:S11]  /*350b0*/  @!UPT UIADD3 URZ, URZ, URZ, URZ ;  /* 0x0000003f3f3ff290 */ /* 0x000ff6000fffe03f */
[----:B------:R-:W-:Y:S01]  /*350c0*/  @!UPT UIADD3 URZ, URZ, URZ, URZ ;  /* 0x0000003f3f3ff290 */ /* 0x000fe2000fffe03f */
[----:B------:R-:W-:Y:S01]  /*350d0*/  STL [R1+0xc94], R29 ;  /* 0x000c941d01007387 */ /* 0x000fe20000100800 */
[----:B------:R-:W-:-:S03]  /*350e0*/  IMAD.MOV.U32 R15, RZ, RZ, R28 ;  /* 0x000000ffff0f7224 */ /* 0x000fc600078e001c */
[----:B------:R2:W-:Y:S02]  /*350f0*/  STL.64 [R1+0xc98], R30 ;  /* 0x000c981e01007387 */ /* 0x0005e40000100a00 */
[C---:B--2---:R-:W-:Y:S08]  /*35100*/  HMMA.1688.F32.TF32 R28, R216.reuse, R136, R212 ;  /* 0x00000088d81c723c */ /* 0x044ff000000810d4 */
[C---:B------:R-:W-:Y:S11]  /*35110*/  HMMA.1688.F32.TF32 R32, R216.reuse, R4, R248 ;  /* 0x00000004d820723c */ /* 0x040ff600000810f8 */
[----:B------:R-:W-:Y:S04]  /*35120*/  @!UPT UIADD3 URZ, URZ, URZ, URZ ;  /* 0x0000003f3f3ff290 */ /* 0x000fe8000fffe03f */
[----:B------:R-:W-:Y:S04]  /*35130*/  STL.64 [R1+0xc60], R28 ;  /* 0x000c601c01007387 */ /* 0x000fe80000100a00 */
[----:B------:R2:W-:Y:S02]  /*35140*/  STL.64 [R1+0xc68], R30 ;  /* 0x000c681e01007387 */ /* 0x0005e40000100a00 */
[C---:B--2---:R-:W-:Y:S02]  /*35150*/  HMMA.1688.F32.TF32 R28, R216.reuse, R132, R244 ;  /* 0x00000084d81c723c */ /* 0x044fe400000810f4 */
[----:B------:R-:W-:Y:S04]  /*35160*/  STL.64 [R1+0xc40], R36 ;  /* 0x000c402401007387 */ /* 0x000fe80000100a00 */
[----:B------:R-:W-:Y:S04]  /*35170*/  STL.64 [R1+0xc48], R38 ;  /* 0x000c482601007387 */ /* 0x000fe80000100a00 */
[----:B------:R-:W2:Y:S04]  /*35180*/  LDL.LU R236, [R1+0x1d0] ;  /* 0x0001d00001ec7983 */ /* 0x000ea80000300800 */
[----:B------:R-:W-:Y:S04]  /*35190*/  STL.64 [R1+0xbf0], R32 ;  /* 0x000bf02001007387 */ /* 0x000fe80000100a00 */
[----:B------:R-:W-:Y:S05]  /*351a0*/  STL.64 [R1+0xbf8], R34 ;  /* 0x000bf82201007387 */ /* 0x000fea0000100a00 */
        /* <DEDUP_REMOVED lines=116> */
[----:B------:R2:W-:Y:S04]  /*358f0*/  STL.64 [R1+0xb88], R194 ;  /* 0x000b88c201007387 */ /* 0x0005e80000100a00 */
[----:B--2---:R-:W2:Y:S04]  /*35900*/  LDL.LU.64 R194, [R1+0x26d0] ;  /* 0x0026d00001c27983 */ /* 0x004ea80000300a00 */
[----:B------:R-:W2:Y:S04]  /*35910*/  LDL.LU.64 R192, [R1+0x26c8] ;  /* 0x0026c80001c07983 */ /* 0x000ea80000300a00 */
[----:B------:R-:W-:Y:S04]  /*35920*/  STL.64 [R1+0xae0], R188 ;  /* 0x000ae0bc01007387 */ /* 0x000fe80000100a00 */
[----:B------:R3:W-:Y:S04]  /*35930*/  STL.64 [R1+0xae8], R190 ;  /* 0x000ae8be01007387 */ /* 0x0007e80000100a00 */
[----:B---3--:R-:W3:Y:S04]  /*35940*/  LDL.LU.64 R190, [R1+0x26c0] ;  /* 0x0026c00001be7983 */ /* 0x008ee80000300a00 */
[----:B------:R-:W3:Y:S04]  /*35950*/  LDL.LU.64 R188, [R1+0x26b8] ;  /* 0x0026b80001bc7983 */ /* 0x000ee80000300a00 */
[----:B------:R-:W-:Y:S04]  /*35960*/  STL.64 [R1+0xab0], R104 ;  /* 0x000ab06801007387 */ /* 0x000fe80000100a00 */
[----:B------:R4:W-:Y:S04]  /*35970*/  STL.64 [R1+0xab8], R106 ;  /* 0x000ab86a01007387 */ /* 0x0009e80000100a00 */
[----:B----4-:R-:W4:Y:S04]  /*35980*/  LDL.LU.64 R106, [R1+0x26b0] ;  /* 0x0026b000016a7983 */ /* 0x010f280000300a00 */
        /* <DEDUP_REMOVED lines=8> */
[----:B------:R-:W3:Y:S01]  /*35a10*/  LDL.LU.64 R244, [R1+0x2688] ;  /* 0x0026880001f47983 */ /* 0x000ee20000300a00 */
[C---:B------:R-:W-:Y:S08]  /*35a20*/  HMMA.1688.F32.TF32 R224, R216.reuse, R48, R224 ;  /* 0x00000030d8e0723c */ /* 0x040ff000000810e0 */
[C---:B------:R-:W-:Y:S08]  /*35a30*/  HMMA.1688.F32.TF32 R96, R216.reuse, R44, R96 ;  /* 0x0000002cd860723c */ /* 0x040ff00000081060 */
[C---:B------:R-:W-:Y:S08]  /*35a40*/  HMMA.1688.F32.TF32 R92, R216.reuse, R24, R92 ;  /* 0x00000018d85c723c */ /* 0x040ff0000008105c */
[C---:B------:R-:W-:Y:S08]  /*35a50*/  HMMA.1688.F32.TF32 R88, R216.reuse, R20, R88 ;  /* 0x00000014d858723c */ /* 0x040ff00000081058 */
[C---:B------:R-:W-:Y:S08]  /*35a60*/  HMMA.1688.F32.TF32 R84, R216.reuse, R8, R84 ;  /* 0x00000008d854723c */ /* 0x040ff00000081054 */
[----:B------:R-:W-:Y:S08]  /*35a70*/  HMMA.1688.F32.TF32 R80, R216, R12, R80 ;  /* 0x0000000cd850723c */ /* 0x000ff00000081050 */
        /* <DEDUP_REMOVED lines=24> */
[----:B------:R1:W-:Y:S02]  /*35c00*/  STL.64 [R1+0x838], R42 ;  /* 0x0008382a01007387 */ /* 0x0003e40000100a00 */
[C---:B-1----:R-:W-:Y:S02]  /*35c10*/  HMMA.1688.F32.TF32 R68, R220.reuse, R128, R120 ;  /* 0x00000080dc44723c */ /* 0x042fe40000081078 */
[----:B------:R-:W-:Y:S04]  /*35c20*/  STL.64 [R1+0x820], R36 ;  /* 0x0008202401007387 */ /* 0x000fe80000100a00 */
[----:B------:R1:W-:Y:S02]  /*35c30*/  STL.64 [R1+0x828], R38 ;  /* 0x0008282601007387 */ /* 0x0003e40000100a00 */
[C---:B------:R-:W-:Y:S02]  /*35c40*/  HMMA.1688.F32.TF32 R40, R220.reuse, R64, R116 ;  /* 0x00000040dc28723c */ /* 0x040fe40000081074 */
[----:B------:R-:W-:Y:S04]  /*35c50*/  LDS R216, [R3+0x10200] ;  /* 0x0102000003d87984 */ /* 0x000fe80000000800 */
[----:B------:R-:W-:Y:S02]  /*35c60*/  LDS R218, [R3+0x12200] ;  /* 0x0122000003da7984 */ /* 0x000fe40000000800 */
[C---:B-1----:R-:W-:Y:S02]  /*35c70*/  HMMA.1688.F32.TF32 R36, R220.reuse, R60, R112 ;  /* 0x0000003cdc24723c */ /* 0x042fe40000081070 */
[----:B------:R-:W-:Y:S04]  /*35c80*/  LDS R217, [R240+0x10200] ;  /* 0x01020000f0d97984 */ /* 0x000fe80000000800 */
[----:B------:R-:W1:Y:S04]  /*35c90*/  LDS R219, [R240+0x12200] ;  /* 0x01220000f0db7984 */ /* 0x000e680000000800 */
[----:B------:R-:W-:Y:S04]  /*35ca0*/  STL.64 [R1+0x810], R68 ;  /* 0x0008104401007387 */ /* 0x000fe80000100a00 */
[----:B------:R1:W-:Y:S04]  /*35cb0*/  STL.64 [R1+0x818], R70 ;  /* 0x0008184601007387 */ /* 0x0003e80000100a00 */
[----:B------:R-:W-:Y:S04]  /*35cc0*/  STL.64 [R1+0x800], R40 ;  /* 0x0008002801007387 */ /* 0x000fe80000100a00 */
[----:B------:R1:W-:Y:S02]  /*35cd0*/  STL.64 [R1+0x808], R42 ;  /* 0x0008082a01007387 */ /* 0x0003e40000100a00 */
[C---:B-1----:R-:W-:Y:S02]  /*35ce0*/  HMMA.1688.F32.TF32 R68, R220.reuse, R56, R108 ;  /* 0x00000038dc44723c */ /* 0x042fe4000008106c */
[----:B------:R-:W-:Y:S04]  /*35cf0*/  STL.64 [R1+0x7f0], R36 ;  /* 0x0007f02401007387 */ /* 0x000fe80000100a00 */
[----:B------:R1:W-:Y:S02]  /*35d00*/  STL.64 [R1+0x7f8], R38 ;  /* 0x0007f82601007387 */ /* 0x0003e40000100a00 */
[C---:B------:R-:W-:Y:S08]  /*35d10*/  HMMA.1688.F32.TF32 R40, R220.reuse, R52, R32 ;  /* 0x00000034dc28723c */ /* 0x040ff00000081020 */
        /* <DEDUP_REMOVED lines=14> */
[C---:B----4-:R-:W-:Y:S08]  /*35e00*/  HMMA.1688.F32.TF32 R32, R220.reuse, R8, R236 ;  /* 0x00000008dc20723c */ /* 0x050ff000000810ec */
[----:B-1----:R-:W-:Y:S01]  /*35e10*/  HMMA.1688.F32.TF32 R28, R220, R12, R248 ;  /* 0x0000000cdc1c723c */ /* 0x002fe200000810f8 */
[----:B------:R-:W-:Y:S04]  /*35e20*/  LDS R220, [R3+0x10280] ;  /* 0x0102800003dc7984 */ /* 0x000fe80000000800 */
[----:B------:R-:W-:Y:S04]  /*35e30*/  LDS R222, [R3+0x12280] ;  /* 0x0122800003de7984 */ /* 0x000fe80000000800 */
[----:B------:R1:W-:Y:S04]  /*35e40*/  STL.64 [R1+0x790], R36 ;  /* 0x0007902401007387 */ /* 0x0003e80000100a00 */
[----:B------:R4:W-:Y:S04]  /*35e50*/  STL.64 [R1+0x798], R38 ;  /* 0x0007982601007387 */ /* 0x0009e80000100a00 */
[----:B------:R-:W-:Y:S04]  /*35e60*/  STL.64 [R1+0x780], R32 ;  /* 0x0007802001007387 */ /* 0x000fe80000100a00 */
[----:B------:R-:W-:Y:S01]  /*35e70*/  STL.64 [R1+0x788], R34 ;  /* 0x0007882201007387 */ /* 0x000fe20000100a00 */
[----:B--2---:R-:W-:-:S02]  /*35e80*/  IMAD.MOV.U32 R225, RZ, RZ, R247 ;  /* 0x000000ffffe17224 */ /* 0x004fc400078e00f7 */
[----:B---3--:R-:W-:Y:S01]  /*35e90*/  IMAD.MOV.U32 R224, RZ, RZ, R245 ;  /* 0x000000ffffe07224 */ /* 0x008fe200078e00f5 */
[----:B------:R-:W-:Y:S01]  /*35ea0*/  LDS R221, [R240+0x10280] ;  /* 0x01028000f0dd7984 */ /* 0x000fe20000000800 */
[----:B------:R-:W-:-:S03]  /*35eb0*/  IMAD.MOV.U32 R226, RZ, RZ, R244 ;  /* 0x000000ffffe27224 */ /* 0x000fc600078e00f4 */
[----:B------:R-:W2:Y:S01]  /*35ec0*/  LDL.LU R245, [R1+0x2684] ;  /* 0x0026840001f57983 */ /* 0x000ea20000300800 */
[----:B------:R-:W-:-:S03]  /*35ed0*/  IMAD.MOV.U32 R227, RZ, RZ, R246 ;  /* 0x000000ffffe37224 */ /* 0x000fc600078e00f6 */
[----:B------:R3:W-:Y:S04]  /*35ee0*/  STL.64 [R1+0x770], R28 ;  /* 0x0007701c01007387 */ /* 0x0007e80000100a00 */
[----:B------:R1:W-:Y:S04]  /*35ef0*/  STL.64 [R1+0x778], R30 ;  /* 0x0007781e01007387 */ /* 0x0003e80000100a00 */
[----:B------:R-:W3:Y:S04]  /*35f00*/  LDL.LU R247, [R1+0x2680] ;  /* 0x0026800001f77983 */ /* 0x000ee80000300800 */
[----:B------:R-:W4:Y:S04]  /*35f10*/  LDL.LU R244, [R1+0x267c] ;  /* 0x00267c0001f47983 */ /* 0x000f280000300800 */
[----:B------:R-:W4:Y:S04]  /*35f20*/  LDL.LU R246, [R1+0x2678] ;  /* 0x0026780001f67983 */ /* 0x000f280000300800 */
[----:B------:R-:W4:Y:S04]  /*35f30*/  LDL.LU R248, [R1+0x20] ;  /* 0x0000200001f87983 */ /* 0x000f280000300800 */
[----:B------:R-:W4:Y:S04]  /*35f40*/  LDL.LU R249, [R1+0x24] ;  /* 0x0000240001f97983 */ /* 0x000f280000300800 */
[----:B------:R-:W4:Y:S04]  /*35f50*/  LDL.LU R250, [R1+0x28] ;  /* 0x0000280001fa7983 */ /* 0x000f280000300800 */
[----:B------:R-:W4:Y:S04]  /*35f60*/  LDL.LU R251, [R1+0x2c] ;  /* 0x00002c0001fb7983 */ /* 0x000f280000300800 */
[----:B------:R-:W1:Y:S01]  /*35f70*/  LDS R223, [R240+0x12280] ;  /* 0x01228000f0df7984 */ /* 0x000e620000000800 */
[----:B--2---:R-:W-:-:S02]  /*35f80*/  IMAD.MOV.U32 R239, RZ, RZ, R245 ;  /* 0x000000ffffef7224 */ /* 0x004fc400078e00f5 */
[----:B---3--:R-:W-:Y:S02]  /*35f90*/  IMAD.MOV.U32 R238, RZ, RZ, R247 ;  /* 0x000000ffffee7224 */ /* 0x008fe400078e00f7 */
[----:B----4-:R-:W-:Y:S02]  /*35fa0*/  IMAD.MOV.U32 R236, RZ, RZ, R244 ;  /* 0x000000ffffec7224 */ /* 0x010fe400078e00f4 */
[----:B------:R-:W2:Y:S01]  /*35fb0*/  LDL.LU R244, [R1+0x2674] ;  /* 0x0026740001f47983 */ /* 0x000ea20000300800 */
[----:B------:R-:W-:-:S03]  /*35fc0*/  IMAD.MOV.U32 R237, RZ, RZ, R246 ;  /* 0x000000ffffed7224 */ /* 0x000fc600078e00f6 */
        /* <DEDUP_REMOVED lines=63> */
[----:B--2---:R-:W-:-:S03]  /*363c0*/  IMAD.MOV.U32 R231, RZ, RZ, R244 ;  /* 0x000000ffffe77224 */ /* 0x004fc600078e00f4 */
[----:B------:R-:W2:Y:S01]  /*363d0*/  LDL.LU R244, [R1+0x90] ;  /* 0x0000900001f47983 */ /* 0x000ea20000300800 */
[----:B---3--:R-:W-:Y:S02]  /*363e0*/  IMAD.MOV.U32 R229, RZ, RZ, R246 ;  /* 0x000000ffffe57224 */ /* 0x008fe400078e00f6 */
[----:B----4-:R-:W-:Y:S02]  /*363f0*/  IMAD.MOV.U32 R228, RZ, RZ, R247 ;  /* 0x000000ffffe47224 */ /* 0x010fe400078e00f7 */
[----:B------:R-:W-:Y:S02]  /*36400*/  IMAD.MOV.U32 R230, RZ, RZ, R245 ;  /* 0x000000ffffe67224 */ /* 0x000fe400078e00f5 */
        /* <DEDUP_REMOVED lines=14> */
[----:B------:R-:W3:Y:S01]  /*364f0*/  LDL.LU R235, [R1+0x6c] ;  /* 0x00006c0001eb7983 */ /* 0x000ee20000300800 */
        /* <DEDUP_REMOVED lines=10> */
[C---:B------:R-:W-:Y:S11]  /*365a0*/  HMMA.1688.F32.TF32 R88, R216.reuse, R16, R88 ;  /* 0x00000010d858723c */ /* 0x040ff60000081058 */
[----:B------:R-:W-:Y:S04]  /*365b0*/  @!UPT UIADD3 URZ, URZ, URZ, URZ ;  /* 0x0000003f3f3ff290 */ /* 0x000fe8000fffe03f */
[----:B------:R-:W-:Y:S04]  /*365c0*/  STL.64 [R1+0x760], R96 ;  /* 0x0007606001007387 */ /* 0x000fe80000100a00 */
[----:B------:R1:W-:Y:S01]  /*365d0*/  STL.64 [R1+0x768], R98 ;  /* 0x0007686201007387 */ /* 0x0003e20000100a00 */
[C---:B------:R-:W-:Y:S03]  /*365e0*/  HMMA.1688.F32.TF32 R72, R216.reuse, R64, R72 ;  /* 0x00000040d848723c */ /* 0x040fe60000081048 */
[----:B-1----:R-:W3:Y:S04]  /*365f0*/  LDL.LU.64 R98, [R1+0x2660] ;  /* 0x0026600001627983 */ /* 0x002ee80000300a00 */
[----:B------:R-:W3:Y:S04]  /*36600*/  LDL.LU.64 R96, [R1+0x2658] ;  /* 0x0026580001607983 */ /* 0x000ee80000300a00 */
[----:B------:R-:W-:Y:S04]  /*36610*/  STL.64 [R1+0x750], R92 ;  /* 0x0007505c01007387 */ /* 0x000fe80000100a00 */
[----:B------:R1:W-:Y:S01]  /*36620*/  STL.64 [R1+0x758], R94 ;  /* 0x0007585e01007387 */ /* 0x0003e20000100a00 */
[C---:B------:R-:W-:Y:S03]  /*36630*/  HMMA.1688.F32.TF32 R120, R216.reuse, R48, R120 ;  /* 0x00000030d878723c */ /* 0x040fe60000081078 */
[----:B-1----:R-:W3:Y:S04]  /*36640*/  LDL.LU.64 R94, [R1+0x2650] ;  /* 0x00265000015e7983 */ /* 0x002ee80000300a00 */
[----:B------:R-:W3:Y:S04]  /*36650*/  LDL.LU.64 R92, [R1+0x2648] ;  /* 0x00264800015c7983 */ /* 0x000ee80000300a00 */
[----:B------:R-:W-:Y:S04]  /*36660*/  STL.64 [R1+0x740], R88 ;  /* 0x0007405801007387 */ /* 0x000fe80000100a00 */
[----:B------:R1:W-:Y:S04]  /*36670*/  STL.64 [R1+0x748], R90 ;  /* 0x0007485a01007387 */ /* 0x0003e80000100a00 */
[----:B-1----:R-:W3:Y:S04]  /*36680*/  LDL.LU.64 R90, [R1+0x2640] ;  /* 0x00264000015a7983 */ /* 0x002ee80000300a00 */
[----:B------:R-:W3:Y:S04]  /*36690*/  LDL.LU.64 R88, [R1+0x2638] ;  /* 0x0026380001587983 */ /* 0x000ee80000300a00 */
[----:B------:R-:W-:Y:S04]  /*366a0*/  STL.64 [R1+0x730], R84 ;  /* 0x0007305401007387 */ /* 0x000fe80000100a00 */
[----:B------:R1:W-:Y:S04]  /*366b0*/  STL.64 [R1+0x738], R86 ;  /* 0x0007385601007387 */ /* 0x0003e80000100a00 */
        /* <DEDUP_REMOVED lines=8> */
[----:B------:R1:W-:Y:S01]  /*36740*/  STL.64 [R1+0x718], R78 ;  /* 0x0007184e01007387 */ /* 0x0003e20000100a00 */
[----:B--2---:R-:W-:Y:S03]  /*36750*/  HMMA.1688.F32.TF32 R244, R216, R8, R244 ;  /* 0x00000008d8f4723c */ /* 0x004fe600000810f4 */
        /* <DEDUP_REMOVED lines=38> */
[C---:B----4-:R-:W-:Y:S08]  /*369c0*/  HMMA.1688.F32.TF32 R32, R220.reuse, R140, R32 ;  /* 0x0000008cdc20723c */ /* 0x050ff00000081020 */
[C---:B---3--:R-:W-:Y:S08]  /*369d0*/  HMMA.1688.F32.TF32 R28, R220.reuse, R136, R28 ;  /* 0x00000088dc1c723c */ /* 0x048ff0000008101c */
[C---:B------:R-:W-:Y:S08]  /*369e0*/  HMMA.1688.F32.TF32 R232, R220.reuse, R16, R232 ;  /* 0x00000010dce8723c */ /* 0x040ff000000810e8 */
[C---:B------:R-:W-:Y:S08]  /*369f0*/  HMMA.1688.F32.TF32 R228, R220.reuse, R4, R228 ;  /* 0x00000004dce4723c */ /* 0x040ff000000810e4 */
[C---:B------:R-:W-:Y:S08]  /*36a00*/  HMMA.1688.F32.TF32 R212, R220.reuse, R132, R212 ;  /* 0x00000084dcd4723c */ /* 0x040ff000000810d4 */
[C---:B------:R-:W-:Y:S08]  /*36a10*/  HMMA.1688.F32.TF32 R236, R220.reuse, R128, R236 ;  /* 0x00000080dcec723c */ /* 0x040ff000000810ec */
[----:B------:R-:W-:Y:S08]  /*36a20*/  HMMA.1688.F32.TF32 R248, R220, R64, R248 ;  /* 0x00000040dcf8723c */ /* 0x000ff000000810f8 */
[----:B--2---:R-:W-:Y:S01]  /*36a30*/  HMMA.1688.F32.TF32 R216, R216, R12, R244 ;  /* 0x0000000cd8d8723c */ /* 0x004fe200000810f4 */
[----:B------:R-:W2:Y:S11]  /*36a40*/  LDL.LU R244, [R1+0x10] ;  /* 0x0000100001f47983 */ /* 0x000eb60000300800 */
[----:B------:R-:W-:Y:S11]  /*36a50*/  @!UPT UIADD3 URZ, URZ, URZ, URZ ;  /* 0x0000003f3f3ff290 */ /* 0x000ff6000fffe03f */
[----:B------:R-:W-:Y:S04]  /*36a60*/  STL.64 [R1+0x670], R216 ;  /* 0x000670d801007387 */ /* 0x000fe80000100a00 */
[----:B------:R-:W-:Y:S04]  /*36a70*/  STL.64 [R1+0x678], R218 ;  /* 0x000678da01007387 */ /* 0x000fe80000100a00 */
[----:B------:R-:W2:Y:S04]  /*36a80*/  LDL.LU R245, [R1+0x14] ;  /* 0x0000140001f57983 */ /* 0x000ea80000300800 */
[----:B------:R-:W2:Y:S04]  /*36a90*/  LDL.LU R246, [R1+0x18] ;  /* 0x0000180001f67983 */ /* 0x000ea80000300800 */
[----:B------:R-:W2:Y:S04]  /*36aa0*/  LDL.LU R247, [R1+0x1c] ;  /* 0x00001c0001f77983 */ /* 0x000ea80000300800 */
[----:B------:R-:W-:Y:S04]  /*36ab0*/  STL.64 [R1+0x660], R32 ;  /* 0x0006602001007387 */ /* 0x000fe80000100a00 */
[----:B------:R1:W-:Y:S01]  /*36ac0*/  STL.64 [R1+0x668], R34 ;  /* 0x0006682201007387 */ /* 0x0003e20000100a00 */
[C---:B------:R-:W-:Y:S03]  /*36ad0*/  HMMA.1688.F32.TF32 R224, R220.reuse, R56, R224 ;  /* 0x00000038dce0723c */ /* 0x040fe600000810e0 */
[----:B------:R-:W-:Y:S04]  /*36ae0*/  LDS R216, [R3+0x10300] ;  /* 0x0103000003d87984 */ /* 0x000fe80000000800 */
[----:B------:R-:W-:Y:S04]  /*36af0*/  LDS R218, [R3+0x12300] ;  /* 0x0123000003da7984 */ /* 0x000fe80000000800 */
[----:B-1----:R-:W3:Y:S04]  /*36b00*/  LDL.LU.64 R34, [R1+0x2570] ;  /* 0x0025700001227983 */ /* 0x002ee80000300a00 */
[----:B------:R-:W3:Y:S04]  /*36b10*/  LDL.LU.64 R32, [R1+0x2568] ;  /* 0x0025680001207983 */ /* 0x000ee80000300a00 */
[----:B------:R-:W-:Y:S04]  /*36b20*/  STL.64 [R1+0x650], R28 ;  /* 0x0006501c01007387 */ /* 0x000fe80000100a00 */
[----:B------:R1:W-:Y:S04]  /*36b30*/  STL.64 [R1+0x658], R30 ;  /* 0x0006581e01007387 */ /* 0x0003e80000100a00 */
[----:B------:R-:W-:Y:S04]  /*36b40*/  LDS R217, [R240+0x10300] ;  /* 0x01030000f0d97984 */ /* 0x000fe80000000800 */
[----:B------:R-:W4:Y:S04]  /*36b50*/  LDS R219, [R240+0x12300] ;  /* 0x01230000f0db7984 */ /* 0x000f280000000800 */
[----:B-1----:R-:W4:Y:S04]  /*36b60*/  LDL.LU.64 R30, [R1+0x2560] ;  /* 0x00256000011e7983 */ /* 0x002f280000300a00 */
[----:B------:R-:W4:Y:S04]  /*36b70*/  LDL.LU.64 R28, [R1+0x2558] ;  /* 0x00255800011c7983 */ /* 0x000f280000300a00 */
[----:B------:R-:W-:Y:S04]  /*36b80*/  STL.64 [R1+0x640], R232 ;  /* 0x000640e801007387 */ /* 0x000fe80000100a00 */
[----:B------:R1:W-:Y:S04]  /*36b90*/  STL.64 [R1+0x648], R234 ;  /* 0x000648ea01007387 */ /* 0x0003e80000100a00 */
        /* <DEDUP_REMOVED lines=17> */
[----:B------:R-:W4:Y:S01]  /*36cb0*/  LDL.LU.64 R248, [R1+0x2508] ;  /* 0x0025080001f87983 */ /* 0x000f220000300a00 */
[C---:B--2---:R-:W-:Y:S11]  /*36cc0*/  HMMA.1688.F32.TF32 R244, R220.reuse, R60, R244 ;  /* 0x0000003cdcf4723c */ /* 0x044ff600000810f4 */
[----:B------:R-:W-:Y:S11]  /*36cd0*/  @!UPT UIADD3 URZ, URZ, URZ, URZ ;  /* 0x0000003f3f3ff290 */ /* 0x000ff6000fffe03f */
[----:B------:R-:W-:Y:S01]  /*36ce0*/  @!UPT UIADD3 URZ, URZ, URZ, URZ ;  /* 0x0000003f3f3ff290 */ /* 0x000fe2000fffe03f */
[----:B------:R-:W-:Y:S04]  /*36cf0*/  STL.64 [R1+0x5f0], R244 ;  /* 0x0005f0f401007387 */ /* 0x000fe80000100a00 */
[----:B------:R-:W-:Y:S04]  /*36d00*/  STL.64 [R1+0x5f8], R246 ;  /* 0x0005f8f601007387 */ /* 0x000fe80000100a00 */
[----:B------:R-:W-:Y:S04]  /*36d10*/  STL.64 [R1+0x5e0], R224 ;  /* 0x0005e0e001007387 */ /* 0x000fe80000100a00 */
[----:B------:R1:W-:Y:S01]  /*36d20*/  STL.64 [R1+0x5e8], R226 ;  /* 0x0005e8e201007387 */ /* 0x0003e20000100a00 */
[C---:B---3--:R-:W-:Y:S08]  /*36d30*/  HMMA.1688.F32.TF32 R32, R220.reuse, R12, R32 ;  /* 0x0000000cdc20723c */ /* 0x048ff00000081020 */
[C---:B----4-:R-:W-:Y:S08]  /*36d40*/  HMMA.1688.F32.TF32 R228, R220.reuse, R24, R228 ;  /* 0x00000018dce4723c */ /* 0x050ff000000810e4 */
[C---:B------:R-:W-:Y:S08]  /*36d50*/  HMMA.1688.F32.TF32 R212, R220.reuse, R44, R212 ;  /* 0x0000002cdcd4723c */ /* 0x040ff000000810d4 */
[C---:B-1----:R-:W-:Y:S01]  /*36d60*/  HMMA.1688.F32.TF32 R224, R220.reuse, R48, R236 ;  /* 0x00000030dce0723c */ /* 0x042fe200000810ec */
[----:B------:R-:W-:Y:S04]  /*36d70*/  LDS R236, [R3+0x10400] ;  /* 0x0104000003ec7984 */ /* 0x000fe80000000800 */
[----:B------:R-:W-:Y:S04]  /*36d80*/  LDS R238, [R3+0x12400] ;  /* 0x0124000003ee7984 */ /* 0x000fe80000000800 */
[----:B------:R-:W-:Y:S04]  /*36d90*/  LDS R237, [R240+0x10400] ;  /* 0x01040000f0ed7984 */ /* 0x000fe80000000800 */
[----:B------:R-:W-:Y:S01]  /*36da0*/  LDS R239, [R240+0x12400] ;  /* 0x01240000f0ef7984 */ /* 0x000fe20000000800 */
[C---:B------:R-:W-:Y:S11]  /*36db0*/  HMMA.1688.F32.TF32 R244, R220.reuse, R52, R248 ;  /* 0x00000034dcf4723c */ /* 0x040ff600000810f8 */
[----:B------:R-:W-:Y:S11]  /*36dc0*/  @!UPT UIADD3 URZ, URZ, URZ, URZ ;  /* 0x0000003f3f3ff290 */ /* 0x000ff6000fffe03f */
[----:B------:R-:W-:Y:S01]  /*36dd0*/  @!UPT UIADD3 URZ, URZ, URZ, URZ ;  /* 0x0000003f3f3ff290 */ /* 0x000fe2000fffe03f */
[----:B------:R-:W-:Y:S04]  /*36de0*/  STL.64 [R1+0x5d0], R244 ;  /* 0x0005d0f401007387 */ /* 0x000fe80000100a00 */
[----:B------:R-:W-:Y:S04]  /*36df0*/  STL.64 [R1+0x5d8], R246 ;  /* 0x0005d8f601007387 */ /* 0x000fe80000100a00 */
[----:B------:R-:W-:Y:S04]  /*36e00*/  STL.64 [R1+0x5c0], R224 ;  /* 0x0005c0e001007387 */ /* 0x000fe80000100a00 */
[----:B------:R1:W-:Y:S04]  /*36e10*/  STL.64 [R1+0x5c8], R226 ;  /* 0x0005c8e201007387 */ /* 0x0003e80000100a00 */
[----:B------:R-:W-:Y:S04]  /*36e20*/  STL.64 [R1+0x5b0], R212 ;  /* 0x0005b0d401007387 */ /* 0x000fe80000100a00 */
[----:B------:R2:W-:Y:S01]  /*36e30*/  STL.64 [R1+0x5b8], R214 ;  /* 0x0005b8d601007387 */ /* 0x0005e20000100a00 */
[C---:B-1----:R-:W-:Y:S08]  /*36e40*/  HMMA.1688.F32.TF32 R224, R220.reuse, R20, R232 ;  /* 0x00000014dce0723c */ /* 0x042ff000000810e8 */
[----:B--2---:R-:W-:Y:S01]  /*36e50*/  HMMA.1688.F32.TF32 R212, R220, R8, R28 ;  /* 0x00000008dcd4723c */ /* 0x004fe2000008101c */
[----:B------:R-:W-:Y:S04]  /*36e60*/  STL.64 [R1+0x5a0], R228 ;  /* 0x0005a0e401007387 */ /* 0x000fe80000100a00 */
[----:B------:R-:W-:Y:S04]  /*36e70*/  STL.64 [R1+0x5a8], R230 ;  /* 0x0005a8e601007387 */ /* 0x000fe80000100a00 */
        /* <DEDUP_REMOVED lines=21> */
[----:B------:R-:W-:Y:S01]  /*36fd0*/  STL.64 [R1+0x530], R32 ;  /* 0x0005302001007387 */ /* 0x000fe20000100a00 */
[C---:B------:R-:W-:Y:S03]  /*36fe0*/  HMMA.1688.F32.TF32 R36, R216.reuse, R128, R40 ;  /* 0x00000080d824723c */ /* 0x040fe60000081028 */
[----:B------:R1:W-:Y:S05]  /*36ff0*/  STL.64 [R1+0x538], R34 ;  /* 0x0005382201007387 */ /* 0x0003ea0000100a00 */
[C---:B-1----:R-:W-:Y:S06]  /*37000*/  HMMA.1688.F32.TF32 R32, R216.reuse, R64, R68 ;  /* 0x00000040d820723c */ /* 0x042fec0000081044 */
[----:B------:R-:W-:Y:S04]  /*37010*/  STL.64 [R1+0x520], R108 ;  /* 0x0005206c01007387 */ /* 0x000fe80000100a00 */
[----:B------:R-:W-:Y:S01]  /*37020*/  STL.64 [R1+0x528], R110 ;  /* 0x0005286e01007387 */ /* 0x000fe20000100a00 */
[C---:B------:R-:W-:Y:S04]  /*37030*/  HMMA.1688.F32.TF32 R40, R216.reuse, R60, R72 ;  /* 0x0000003cd828723c */ /* 0x040fe80000081048 */
[----:B------:R-:W-:Y:S04]  /*37040*/  STL.64 [R1+0x510], R36 ;  /* 0x0005102401007387 */ /* 0x000fe80000100a00 */
[----:B------:R1:W-:Y:S04]  /*37050*/  STL.64 [R1+0x518], R38 ;  /* 0x0005182601007387 */ /* 0x0003e80000100a00 */
[----:B------:R-:W-:Y:S01]  /*37060*/  STL.64 [R1+0x500], R32 ;  /* 0x0005002001007387 */ /* 0x000fe20000100a00 */
[----:B-1----:R-:W-:Y:S03]  /*37070*/  HMMA.1688.F32.TF32 R36, R216, R56, R76 ;  /* 0x00000038d824723c */ /* 0x002fe6000008104c */
        /* <DEDUP_REMOVED lines=14> */
[----:B------:R-:W-:Y:S04]  /*37160*/  LDS R77, [R240+0x10580] ;  /* 0x01058000f04d7984 */ /* 0x000fe80000000800 */
[----:B------:R-:W-:Y:S01]  /*37170*/  STL.64 [R1+0x4d0], R32 ;  /* 0x0004d02001007387 */ /* 0x000fe20000100a00 */
[C---:B---3--:R-:W-:Y:S03]  /*37180*/  HMMA.1688.F32.TF32 R36, R216.reuse, R44, R88 ;  /* 0x0000002cd824723c */ /* 0x048fe60000081058 */
[----:B------:R1:W-:Y:S01]  /*37190*/  STL.64 [R1+0x4d8], R34 ;  /* 0x0004d82201007387 */ /* 0x0003e20000100a00 */
[----:B------:R-:W-:Y:S02]  /*371a0*/  IMAD.MOV.U32 R244, RZ, RZ, R209 ;  /* 0x000000fffff47224 */ /* 0x000fe400078e00d1 */
[----:B------:R-:W-:Y:S01]  /*371b0*/  IMAD.MOV.U32 R245, RZ, RZ, R210 ;  /* 0x000000fffff57224 */ /* 0x000fe200078e00d2 */
[----:B------:R-:W-:Y:S01]  /*371c0*/  LDS R79, [R240+0x12580] ;  /* 0x01258000f04f7984 */ /* 0x000fe20000000800 */
[C---:B-1----:R-:W-:Y:S07]  /*371d0*/  HMMA.1688.F32.TF32 R32, R216.reuse, R24, R92 ;  /* 0x00000018d820723c */ /* 0x042fee000008105c */
[----:B------:R-:W-:Y:S04]  /*371e0*/  STL.64 [R1+0x4c0], R40 ;  /* 0x0004c02801007387 */ /* 0x000fe80000100a00 */
[----:B------:R1:W-:Y:S04]  /*371f0*/  STL.64 [R1+0x4c8], R42 ;  /* 0x0004c82a01007387 */ /* 0x0003e80000100a00 */
        /* <DEDUP_REMOVED lines=8> */
[----:B------:R2:W-:Y:S04]  /*37280*/  STL.64 [R1+0x498], R42 ;  /* 0x0004982a01007387 */ /* 0x0005e80000100a00 */
[----:B------:R-:W-:Y:S04]  /*37290*/  STL.64 [R1+0x480], R36 ;  /* 0x0004802401007387 */ /* 0x000fe80000100a00 */
[----:B------:R1:W-:Y:S01]  /*372a0*/  STL.64 [R1+0x488], R38 ;  /* 0x0004882601007387 */ /* 0x0003e20000100a00 */
[C---:B--2---:R-:W-:Y:S03]  /*372b0*/  HMMA.1688.F32.TF32 R40, R28.reuse, R140, R188 ;  /* 0x0000008c1c28723c */ /* 0x044fe600000810bc */
[----:B------:R-:W-:Y:S05]  /*372c0*/  STL.64 [R1+0x470], R32 ;  /* 0x0004702001007387 */ /* 0x000fea0000100a00 */
[C---:B-1----:R-:W-:Y:S01]  /*372d0*/  HMMA.1688.F32.TF32 R36, R28.reuse, R136, R192 ;  /* 0x000000881c24723c */ /* 0x042fe200000810c0 */
[----:B------:R1:W-:Y:S07]  /*372e0*/  STL.64 [R1+0x478], R34 ;  /* 0x0004782201007387 */ /* 0x0003ee0000100a00 */
[C---:B-1----:R-:W-:Y:S07]  /*372f0*/  HMMA.1688.F32.TF32 R32, R28.reuse, R16, R196 ;  /* 0x000000101c20723c */ /* 0x042fee00000810c4 */
[----:B------:R-:W-:Y:S04]  /*37300*/  STL.64 [R1+0x460], R40 ;  /* 0x0004602801007387 */ /* 0x000fe80000100a00 */
[----:B------:R1:W-:Y:S04]  /*37310*/  STL.64 [R1+0x468], R42 ;  /* 0x0004682a01007387 */ /* 0x0003e80000100a00 */
[----:B------:R-:W-:Y:S04]  /*37320*/  STL.64 [R1+0x450], R36 ;  /* 0x0004502401007387 */ /* 0x000fe80000100a00 */
[----:B------:R2:W-:Y:S01]  /*37330*/  STL.64 [R1+0x458], R38 ;  /* 0x0004582601007387 */ /* 0x0005e20000100a00 */
[C---:B-1----:R-:W-:Y:S03]  /*37340*/  HMMA.1688.F32.TF32 R40, R28.reuse, R4, R200 ;  /* 0x000000041c28723c */ /* 0x042fe600000810c8 */
[----:B------:R-:W-:Y:S05]  /*37350*/  STL.64 [R1+0x440], R32 ;  /* 0x0004402001007387 */ /* 0x000fea0000100a00 */
[C---:B--2---:R-:W-:Y:S01]  /*37360*/  HMMA.1688.F32.TF32 R36, R28.reuse, R132, R124 ;  /* 0x000000841c24723c */ /* 0x044fe2000008107c */
        /* <DEDUP_REMOVED lines=28> */
[C---:B-1----:R-:W-:Y:S08]  /*37530*/  HMMA.1688.F32.TF32 R32, R28.reuse, R8, R180 ;  /* 0x000000081c20723c */ /* 0x042ff000000810b4 */
[----:B------:R-:W-:Y:S01]  /*37540*/  HMMA.1688.F32.TF32 R28, R28, R12, R184 ;  /* 0x0000000c1c1c723c */ /* 0x000fe200000810b8 */
[----:B------:R-:W-:Y:S04]  /*37550*/  STL.64 [R1+0x3a0], R40 ;  /* 0x0003a02801007387 */ /* 0x000fe80000100a00 */
[----:B------:R-:W-:Y:S04]  /*37560*/  STL.64 [R1+0x3a8], R42 ;  /* 0x0003a82a01007387 */ /* 0x000fe80000100a00 */
[----:B------:R1:W-:Y:S04]  /*37570*/  STL.64 [R1+0x380], R36 ;  /* 0x0003802401007387 */ /* 0x0003e80000100a00 */
[----:B------:R2:W-:Y:S04]  /*37580*/  STL.64 [R1+0x388], R38 ;  /* 0x0003882601007387 */ /* 0x0005e80000100a00 */
[----:B------:R-:W3:Y:S04]  /*37590*/  LDL.LU R228, [R1+0x8b0] ;  /* 0x0008b00001e47983 */ /* 0x000ee80000300800 */
[----:B------:R-:W-:Y:S04]  /*375a0*/  STL.64 [R1+0x370], R32 ;  /* 0x0003702001007387 */ /* 0x000fe80000100a00 */
[----:B------:R-:W-:Y:S04]  /*375b0*/  STL.64 [R1+0x378], R34 ;  /* 0x0003782201007387 */ /* 0x000fe80000100a00 */
[----:B------:R-:W-:Y:S04]  /*375c0*/  STL.64 [R1+0x1d0], R28 ;  /* 0x0001d01c01007387 */ /* 0x000fe80000100a00 */
[----:B------:R4:W-:Y:S04]  /*375d0*/  STL.64 [R1+0x1d8], R30 ;  /* 0x0001d81e01007387 */ /* 0x0009e80000100a00 */
[----:B------:R-:W3:Y:S04]  /*375e0*/  LDL.LU R229, [R1+0x8b4] ;  /* 0x0008b40001e57983 */ /* 0x000ee80000300800 */
[----:B------:R-:W2:Y:S04]  /*375f0*/  LDL.LU R206, [R1+0x2500] ;  /* 0x0025000001ce7983 */ /* 0x000ea80000300800 */
[----:B------:R-:W3:Y:S04]  /*37600*/  LDL.LU R207, [R1+0x24fc] ;  /* 0x0024fc0001cf7983 */ /* 0x000ee80000300800 */
[----:B------:R-:W4:Y:S04]  /*37610*/  LDL.LU R232, [R1+0x880] ;  /* 0x0008800001e87983 */ /* 0x000f280000300800 */
[----:B------:R-:W4:Y:S04]  /*37620*/  LDL.LU R233, [R1+0x884] ;  /* 0x0008840001e97983 */ /* 0x000f280000300800 */
[----:B------:R-:W4:Y:S04]  /*37630*/  LDL.LU R205, [R1+0x24f8] ;  /* 0x0024f80001cd7983 */ /* 0x000f280000300800 */
[----:B------:R-:W4:Y:S04]  /*37640*/  LDL.LU R204, [R1+0x24f4] ;  /* 0x0024f40001cc7983 */ /* 0x000f280000300800 */
[----:B------:R-:W4:Y:S04]  /*37650*/  LDL.LU R108, [R1+0x320] ;  /* 0x00032000016c7983 */ /* 0x000f280000300800 */
[----:B------:R-:W4:Y:S01]  /*37660*/  LDL.LU R109, [R1+0x324] ;  /* 0x00032400016d7983 */ /* 0x000f220000300800 */
[----:B------:R-:W-:-:S03]  /*37670*/  IMAD.MOV.U32 R246, RZ, RZ, R211 ;  /* 0x000000fffff67224 */ /* 0x000fc600078e00d3 */
[----:B------:R-:W-:Y:S04]  /*37680*/  LDS R32, [R3+0x10480] ;  /* 0x0104800003207984 */ /* 0x000fe80000000800 */
[----:B------:R-:W-:Y:S04]  /*37690*/  LDS R34, [R3+0x12480] ;  /* 0x0124800003227984 */ /* 0x000fe80000000800 */
[----:B------:R-:W-:Y:S04]  /*376a0*/  LDS R33, [R240+0x10480] ;  /* 0x01048000f0217984 */ /* 0x000fe80000000800 */
[----:B------:R-:W1:Y:S01]  /*376b0*/  LDS R35, [R240+0x12480] ;  /* 0x01248000f0237984 */ /* 0x000e620000000800 */
[----:B--2---:R-:W-:-:S02]  /*376c0*/  IMAD.MOV.U32 R111, RZ, RZ, R206 ;  /* 0x000000ffff6f7224 */ /* 0x004fc400078e00ce */
[----:B---3--:R-:W-:Y:S02]  /*376d0*/  IMAD.MOV.U32 R110, RZ, RZ, R207 ;  /* 0x000000ffff6e7224 */ /* 0x008fe400078e00cf */
[----:B------:R-:W2:Y:S04]  /*376e0*/  LDL.LU R207, [R1+0x24f0] ;  /* 0x0024f00001cf7983 */ /* 0x000ea80000300800 */
[----:B------:R-:W3:Y:S01]  /*376f0*/  LDL.LU R206, [R1+0x24ec] ;  /* 0x0024ec0001ce7983 */ /* 0x000ee20000300800 */
[----:B----4-:R-:W-:-:S03]  /*37700*/  IMAD.MOV.U32 R112, RZ, RZ, R205 ;  /* 0x000000ffff707224 */ /* 0x010fc600078e00cd */
[----:B------:R-:W4:Y:S01]  /*37710*/  LDL.LU R205, [R1+0x24e8] ;  /* 0x0024e80001cd7983 */ /* 0x000f220000300800 */
[----:B------:R-:W-:-:S03]  /*37720*/  IMAD.MOV.U32 R113, RZ, RZ, R204 ;  /* 0x000000ffff717224 */ /* 0x000fc600078e00cc */
[----:B------:R-:W2:Y:S04]  /*37730*/  LDL.LU R204, [R1+0x24e4] ;  /* 0x0024e40001cc7983 */ /* 0x000ea80000300800 */
[----:B------:R-:W2:Y:S04]  /*37740*/  LDL.LU R114, [R1+0x308] ;  /* 0x0003080001727983 */ /* 0x000ea80000300800 */
[----:B------:R-:W2:Y:S04]  /*37750*/  LDL.LU R115, [R1+0x30c] ;  /* 0x00030c0001737983 */ /* 0x000ea80000300800 */
[----:B------:R-:W2:Y:S01]  /*37760*/  LDL.LU R120, [R1+0x190] ;  /* 0x0001900001787983 */ /* 0x000ea20000300800 */
[----:B---3--:R-:W-:-:S03]  /*37770*/  IMAD.MOV.U32 R121, RZ, RZ, R206 ;  /* 0x000000ffff797224 */ /* 0x008fc600078e00ce */
[----:B------:R-:W3:Y:S01]  /*37780*/  LDL.LU R206, [R1+0x24e0] ;  /* 0x0024e00001ce7983 */ /* 0x000ee20000300800 */
[----:B----4-:R-:W-:-:S03]  /*37790*/  IMAD.MOV.U32 R122, RZ, RZ, R205 ;  /* 0x000000ffff7a7224 */ /* 0x010fc600078e00cd */
[----:B------:R-:W4:Y:S01]  /*377a0*/  LDL.LU R205, [R1+0x24dc] ;  /* 0x0024dc0001cd7983 */ /* 0x000f220000300800 */
[----:B--2---:R-:W-:-:S03]  /*377b0*/  IMAD.MOV.U32 R123, RZ, RZ, R204 ;  /* 0x000000ffff7b7224 */ /* 0x004fc600078e00cc */
[----:B------:R-:W2:Y:S04]  /*377c0*/  LDL.LU R204, [R1+0x24d8] ;  /* 0x0024d80001cc7983 */ /* 0x000ea80000300800 */
[----:B-1----:R-:W2:Y:S04]  /*377d0*/  LDL.LU R36, [R1+0x180] ;  /* 0x0001800001247983 */ /* 0x002ea80000300800 */
[----:B------:R-:W2:Y:S04]  /*377e0*/  LDL.LU R37, [R1+0x184] ;  /* 0x0001840001257983 */ /* 0x000ea80000300800 */
[----:B------:R-:W2:Y:S04]  /*377f0*/  LDL.LU R38, [R1+0x188] ;  /* 0x0001880001267983 */ /* 0x000ea80000300800 */
[----:B------:R-:W2:Y:S04]  /*37800*/  LDL.LU R39, [R1+0x18c] ;  /* 0x00018c0001277983 */ /* 0x000ea80000300800 */
[----:B------:R-:W2:Y:S01]  /*37810*/  LDL.LU R40, [R1+0x170] ;  /* 0x0001700001287983 */ /* 0x000ea20000300800 */
[----:B------:R-:W-:-:S02]  /*37820*/  IMAD.MOV.U32 R116, RZ, RZ, R207 ;  /* 0x000000ffff747224 */ /* 0x000fc400078e00cf */
[----:B---3--:R-:W-:Y:S02]  /*37830*/  IMAD.MOV.U32 R43, RZ, RZ, R206 ;  /* 0x000000ffff2b7224 */ /* 0x008fe400078e00ce */
[----:B----4-:R-:W-:Y:S02]  /*37840*/  IMAD.MOV.U32 R42, RZ, RZ, R205 ;  /* 0x000000ffff2a7224 */ /* 0x010fe400078e00cd */
[----:B--2---:R-:W-:Y:S02]  /*37850*/  IMAD.MOV.U32 R41, RZ, RZ, R204 ;  /* 0x000000ffff297224 */ /* 0x004fe400078e00cc */
        /* <DEDUP_REMOVED lines=8> */
[----:B------:R-:W4:Y:S04]  /*378e0*/  LDL.LU R117, [R1+0x2e4] ;  /* 0x0002e40001757983 */ /* 0x000f280000300800 */
[----:B------:R-:W4:Y:S04]  /*378f0*/  LDL.LU R118, [R1+0x2e8] ;  /* 0x0002e80001767983 */ /* 0x000f280000300800 */
[----:B------:R-:W4:Y:S04]  /*37900*/  LDL.LU R119, [R1+0x2ec] ;  /* 0x0002ec0001777983 */ /* 0x000f280000300800 */
[----:B------:R-:W3:Y:S01]  /*37910*/  LDL.LU R248, [R1+0x8e0] ;  /* 0x0008e00001f87983 */ /* 0x000ee20000300800 */
[C---:B--2---:R-:W-:Y:S11]  /*37920*/  HMMA.1688.F32.TF32 R28, R236.reuse, R140, R204 ;  /* 0x0000008cec1c723c */ /* 0x044ff600000810cc */
        /* <DEDUP_REMOVED lines=20> */
[----:B------:R-:W4:Y:S04]  /*37a70*/  LDL.LU R225, [R1+0x894] ;  /* 0x0008940001e17983 */ /* 0x000f280000300800 */
[----:B------:R-:W4:Y:S04]  /*37a80*/  LDL.LU R226, [R1+0x898] ;  /* 0x0008980001e27983 */ /* 0x000f280000300800 */
[----:B------:R-:W4:Y:S01]  /*37a90*/  LDL.LU R227, [R1+0x89c] ;  /* 0x00089c0001e37983 */ /* 0x000f220000300800 */
[C---:B---3--:R-:W-:Y:S08]  /*37aa0*/  HMMA.1688.F32.TF32 R72, R236.reuse, R16, R68 ;  /* 0x00000010ec48723c */ /* 0x048ff00000081044 */
[C---:B------:R-:W-:Y:S08]  /*37ab0*/  HMMA.1688.F32.TF32 R68, R236.reuse, R4, R40 ;  /* 0x00000004ec44723c */ /* 0x040ff00000081028 */
[C---:B------:R-:W-:Y:S08]  /*37ac0*/  HMMA.1688.F32.TF32 R40, R236.reuse, R128, R120 ;  /* 0x00000080ec28723c */ /* 0x040ff00000081078 */
[C---:B-1----:R-:W-:Y:S01]  /*37ad0*/  HMMA.1688.F32.TF32 R28, R236.reuse, R136, R208 ;  /* 0x00000088ec1c723c */ /* 0x042fe200000810d0 */
[----:B------:R-:W-:Y:S04]  /*37ae0*/  LDS R208, [R3+0x10680] ;  /* 0x0106800003d07984 */ /* 0x000fe80000000800 */
[----:B------:R-:W-:Y:S03]  /*37af0*/  LDS R210, [R3+0x12680] ;  /* 0x0126800003d27984 */ /* 0x000fe60000000800 */
[C---:B--2---:R-:W-:Y:S01]  /*37b00*/  HMMA.1688.F32.TF32 R248, R236.reuse, R20, R248 ;  /* 0x00000014ecf8723c */ /* 0x044fe200000810f8 */
[----:B------:R-:W-:Y:S04]  /*37b10*/  LDS R209, [R240+0x10680] ;  /* 0x01068000f0d17984 */ /* 0x000fe80000000800 */
[----:B------:R-:W-:Y:S10]  /*37b20*/  LDS R211, [R240+0x12680] ;  /* 0x01268000f0d37984 */ /* 0x000ff40000000800 */
[----:B------:R-:W-:Y:S04]  /*37b30*/  STL.64 [R1+0xb0], R28 ;  /* 0x0000b01c01007387 */ /* 0x000fe80000100a00 */
[----:B------:R1:W-:Y:S02]  /*37b40*/  STL.64 [R1+0xb8], R30 ;  /* 0x0000b81e01007387 */ /* 0x0003e40000100a00 */
[C---:B-1----:R-:W-:Y:S02]  /*37b50*/  HMMA.1688.F32.TF32 R28, R236.reuse, R132, R36 ;  /* 0x00000084ec1c723c */ /* 0x042fe40000081024 */
[----:B------:R-:W-:Y:S04]  /*37b60*/  STL.64 [R1+0xa0], R72 ;  /* 0x0000a04801007387 */ /* 0x000fe80000100a00 */
[----:B------:R-:W-:Y:S04]  /*37b70*/  STL.64 [R1+0xa8], R74 ;  /* 0x0000a84a01007387 */ /* 0x000fe80000100a00 */
[----:B------:R-:W-:Y:S01]  /*37b80*/  STL.64 [R1+0x90], R68 ;  /* 0x0000904401007387 */ /* 0x000fe20000100a00 */
[C---:B----4-:R-:W-:Y:S03]  /*37b90*/  HMMA.1688.F32.TF32 R36, R236.reuse, R64, R116 ;  /* 0x00000040ec24723c */ /* 0x050fe60000081074 */
[----:B------:R-:W-:Y:S09]  /*37ba0*/  STL.64 [R1+0x98], R70 ;  /* 0x0000984601007387 */ /* 0x000ff20000100a00 */
        /* <DEDUP_REMOVED lines=9> */
[C---:B--2---:R-:W-:Y:S03]  /*37c40*/  HMMA.1688.F32.TF32 R36, R236.reuse, R52, R232 ;  /* 0x00000034ec24723c */ /* 0x044fe600000810e8 */
[----:B------:R1:W-:Y:S05]  /*37c50*/  STL.64 [R1+0x58], R30 ;  /* 0x0000581e01007387 */ /* 0x0003ea0000100a00 */
[C---:B-1----:R-:W-:Y:S06]  /*37c60*/  HMMA.1688.F32.TF32 R28, R236.reuse, R48, R228 ;  /* 0x00000030ec1c723c */ /* 0x042fec00000810e4 */
        /* <DEDUP_REMOVED lines=8> */
[----:B------:R-:W2:Y:S01]  /*37cf0*/  LDL.LU R234, [R1+0x918] ;  /* 0x0009180001ea7983 */ /* 0x000ea20000300800 */
[C---:B-1----:R-:W-:Y:S03]  /*37d00*/  HMMA.1688.F32.TF32 R28, R236.reuse, R44, R212 ;  /* 0x0000002cec1c723c */ /* 0x042fe600000810d4 */
[----:B------:R-:W2:Y:S04]  /*37d10*/  LDL.LU R235, [R1+0x91c] ;  /* 0x00091c0001eb7983 */ /* 0x000ea80000300800 */
[----:B------:R-:W3:Y:S04]  /*37d20*/  LDL.LU R228, [R1+0x930] ;  /* 0x0009300001e47983 */ /* 0x000ee80000300800 */
[----:B------:R-:W3:Y:S04]  /*37d30*/  LDL.LU R229, [R1+0x934] ;  /* 0x0009340001e57983 */ /* 0x000ee80000300800 */
[----:B------:R-:W3:Y:S04]  /*37d40*/  LDL.LU R230, [R1+0x938] ;  /* 0x0009380001e67983 */ /* 0x000ee80000300800 */
[----:B------:R-:W3:Y:S04]  /*37d50*/  LDL.LU R231, [R1+0x93c] ;  /* 0x00093c0001e77983 */ /* 0x000ee80000300800 */
[----:B------:R-:W4:Y:S04]  /*37d60*/  LDL.LU R212, [R1+0x940] ;  /* 0x0009400001d47983 */ /* 0x000f280000300800 */
[----:B------:R-:W-:Y:S04]  /*37d70*/  STL.64 [R1+0x10], R28 ;  /* 0x0000101c01007387 */ /* 0x000fe80000100a00 */
[----:B------:R1:W-:Y:S01]  /*37d80*/  STL.64 [R1+0x18], R30 ;  /* 0x0000181e01007387 */ /* 0x0003e20000100a00 */
[C---:B------:R-:W-:Y:S03]  /*37d90*/  HMMA.1688.F32.TF32 R244, R236.reuse, R8, R244 ;  /* 0x00000008ecf4723c */ /* 0x040fe600000810f4 */
[----:B------:R-:W4:Y:S04]  /*37da0*/  LDL.LU R213, [R1+0x944] ;  /* 0x0009440001d57983 */ /* 0x000f280000300800 */
[----:B------:R-:W4:Y:S01]  /*37db0*/  LDL.LU R214, [R1+0x948] ;  /* 0x0009480001d67983 */ /* 0x000f220000300800 */
[C---:B-1----:R-:W-:Y:S03]  /*37dc0*/  HMMA.1688.F32.TF32 R28, R236.reuse, R24, R220 ;  /* 0x00000018ec1c723c */ /* 0x042fe600000810dc */
[----:B------:R-:W4:Y:S04]  /*37dd0*/  LDL.LU R215, [R1+0x94c] ;  /* 0x00094c0001d77983 */ /* 0x000f280000300800 */
[----:B------:R-:W-:Y:S01]  /*37de0*/  STL.64 [R1+0x22f0], R250 ;  /* 0x0022f0fa01007387 */ /* 0x000fe20000100a00 */
[----:B------:R-:W-:Y:S11]  /*37df0*/  HMMA.1688.F32.TF32 R236, R236, R12, R224 ;  /* 0x0000000cecec723c */ /* 0x000ff600000810e0 */
[----:B------:R-:W-:Y:S04]  /*37e00*/  @!UPT UIADD3 URZ, URZ, URZ, URZ ;  /* 0x0000003f3f3ff290 */ /* 0x000fe8000fffe03f */
[----:B------:R-:W-:Y:S04]  /*37e10*/  STL.64 [R1], R28 ;  /* 0x0000001c01007387 */ /* 0x000fe80000100a00 */
        /* <DEDUP_REMOVED lines=13> */
[----:B------:R-:W-:Y:S04]  /*37ef0*/  STL [R1+0x2310], R237 ;  /* 0x002310ed01007387 */ /* 0x000fe80000100800 */
[----:B------:R-:W-:Y:S04]  /*37f00*/  STL [R1+0x230c], R238 ;  /* 0x00230cee01007387 */ /* 0x000fe80000100800 */
[----:B------:R-:W-:Y:S04]  /*37f10*/  STL [R1+0x2308], R239 ;  /* 0x002308ef01007387 */ /* 0x000fe80000100800 */
[----:B------:R-:W-:Y:S04]  /*37f20*/  LDS R28, [R3+0x10500] ;  /* 0x01050000031c7984 */ /* 0x000fe80000000800 */
[----:B------:R-:W-:Y:S04]  /*37f30*/  LDS R30, [R3+0x12500] ;  /* 0x01250000031e7984 */ /* 0x000fe80000000800 */
[----:B------:R-:W-:Y:S04]  /*37f40*/  LDS R29, [R240+0x10500] ;  /* 0x01050000f01d7984 */ /* 0x000fe80000000800 */
[----:B------:R-:W1:Y:S01]  /*37f50*/  LDS R31, [R240+0x12500] ;  /* 0x01250000f01f7984 */ /* 0x000e620000000800 */
[C---:B--2---:R-:W-:Y:S03]  /*37f60*/  HMMA.1688.F32.TF32 R40, R32.reuse, R140, R232 ;  /* 0x0000008c2028723c */ /* 0x044fe600000810e8 */
[----:B------:R-:W2:Y:S05]  /*37f70*/  LDL.LU R232, [R1+0x990] ;  /* 0x0009900001e87983 */ /* 0x000eaa0000300800 */
[C---:B---3--:R-:W-:Y:S11]  /*37f80*/  HMMA.1688.F32.TF32 R36, R32.reuse, R136, R228 ;  /* 0x000000882024723c */ /* 0x048ff600000810e4 */
[----:B------:R-:W-:Y:S04]  /*37f90*/  @!UPT UIADD3 URZ, URZ, URZ, URZ ;  /* 0x0000003f3f3ff290 */ /* 0x000fe8000fffe03f */
[----:B------:R-:W-:Y:S04]  /*37fa0*/  STL.64 [R1+0x1b0], R40 ;  /* 0x0001b02801007387 */ /* 0x000fe80000100a00 */
[----:B------:R-:W-:Y:S04]  /*37fb0*/  STL.64 [R1+0x1b8], R42 ;  /* 0x0001b82a01007387 */ /* 0x000fe80000100a00 */
[----:B------:R-:W-:Y:S04]  /*37fc0*/  STL.64 [R1+0x1a0], R36 ;  /* 0x0001a02401007387 */ /* 0x000fe80000100a00 */
[----:B------:R4:W-:Y:S04]  /*37fd0*/  STL.64 [R1+0x1a8], R38 ;  /* 0x0001a82601007387 */ /* 0x0009e80000100a00 */
[----:B------:R-:W2:Y:S04]  /*37fe0*/  LDL.LU R233, [R1+0x994] ;  /* 0x0009940001e97983 */ /* 0x000ea80000300800 */
[----:B------:R-:W2:Y:S01]  /*37ff0*/  LDL.LU R234, [R1+0x998] ;  /* 0x0009980001ea7983 */ /* 0x000ea20000300800 */
[----:B----4-:R-:W-:Y:S03]  /*38000*/  HMMA.1688.F32.TF32 R36, R32, R16, R212 ;  /* 0x000000102024723c */ /* 0x010fe600000810d4 */
[----:B------:R-:W2:Y:S04]  /*38010*/  LDL.LU R235, [R1+0x99c] ;  /* 0x00099c0001eb7983 */ /* 0x000ea80000300800 */
[----:B------:R-:W3:Y:S04]  /*38020*/  LDL.LU R228, [R1+0x9a0] ;  /* 0x0009a00001e47983 */ /* 0x000ee80000300800 */
[----:B------:R-:W3:Y:S04]  /*38030*/  LDL.LU R229, [R1+0x9a4] ;  /* 0x0009a40001e57983 */ /* 0x000ee80000300800 */
[----:B------:R-:W3:Y:S04]  /*38040*/  LDL.LU R230, [R1+0x9a8] ;  /* 0x0009a80001e67983 */ /* 0x000ee80000300800 */
[----:B------:R-:W3:Y:S05]  /*38050*/  LDL.LU R231, [R1+0x9ac] ;  /* 0x0009ac0001e77983 */ /* 0x000eea0000300800 */
[----:B------:R-:W-:-:S02]  /*38060*/  IMAD.MOV.U32 R247, RZ, RZ, R36 ;  /* 0x000000fffff77224 */ /* 0x000fc400078e0024 */
[----:B------:R-:W-:Y:S02]  /*38070*/  IMAD.MOV.U32 R246, RZ, RZ, R37 ;  /* 0x000000fffff67224 */ /* 0x000fe400078e0025 */
[----:B------:R-:W-:Y:S02]  /*38080*/  IMAD.MOV.U32 R245, RZ, RZ, R38 ;  /* 0x000000fffff57224 */ /* 0x000fe400078e0026 */
[----:B------:R-:W-:Y:S02]  /*38090*/  IMAD.MOV.U32 R244, RZ, RZ, R39 ;  /* 0x000000fffff47224 */ /* 0x000fe400078e0027 */
[C---:B------:R-:W-:Y:S03]  /*380a0*/  HMMA.1688.F32.TF32 R36, R32.reuse, R4, R224 ;  /* 0x000000042024723c */ /* 0x040fe600000810e0 */
[----:B------:R-:W-:Y:S04]  /*380b0*/  STL [R1+0x2324], R244 ;  /* 0x002324f401007387 */ /* 0x000fe80000100800 */
[----:B------:R-:W-:Y:S04]  /*380c0*/  STL [R1+0x2320], R246 ;  /* 0x002320f601007387 */ /* 0x000fe80000100800 */
[----:B------:R-:W-:Y:S04]  /*380d0*/  STL [R1+0x231c], R247 ;  /* 0x00231cf701007387 */ /* 0x000fe80000100800 */
[----:B------:R-:W-:Y:S04]  /*380e0*/  STL [R1+0x2318], R245 ;  /* 0x002318f501007387 */ /* 0x000fe80000100800 */
[----:B------:R-:W4:Y:S04]  /*380f0*/  LDL.LU R224, [R1+0x9c0] ;  /* 0x0009c00001e07983 */ /* 0x000f280000300800 */
        /* <DEDUP_REMOVED lines=8> */
[----:B------:R-:W4:Y:S01]  /*38180*/  LDL.LU R215, [R1+0x9bc] ;  /* 0x0009bc0001d77983 */ /* 0x000f220000300800 */
[----:B-1----:R-:W-:Y:S11]  /*38190*/  HMMA.1688.F32.TF32 R36, R32, R132, R220 ;  /* 0x000000842024723c */ /* 0x002ff600000810dc */
[----:B------:R-:W-:Y:S11]  /*381a0*/  @!UPT UIADD3 URZ, URZ, URZ, URZ ;  /* 0x0000003f3f3ff290 */ /* 0x000ff6000fffe03f */
[----:B------:R-:W-:Y:S02]  /*381b0*/  @!UPT UIADD3 URZ, URZ, URZ, URZ ;  /* 0x0000003f3f3ff290 */ /* 0x000fe4000fffe03f */
[----:B------:R-:W-:Y:S02]  /*381c0*/  IMAD.MOV.U32 R251, RZ, RZ, R36 ;  /* 0x000000fffffb7224 */ /* 0x000fe400078e0024 */
[----:B------:R-:W-:Y:S02]  /*381d0*/  IMAD.MOV.U32 R250, RZ, RZ, R37 ;  /* 0x000000fffffa7224 */ /* 0x000fe400078e0025 */
[----:B------:R-:W-:Y:S02]  /*381e0*/  IMAD.MOV.U32 R249, RZ, RZ, R38 ;  /* 0x000000fffff97224 */ /* 0x000fe400078e0026 */
[----:B------:R-:W-:-:S05]  /*381f0*/  IMAD.MOV.U32 R248, RZ, RZ, R39 ;  /* 0x000000fffff87224 */ /* 0x000fca00078e0027 */
[----:B------:R-:W-:Y:S04]  /*38200*/  STL [R1+0x2334], R248 ;  /* 0x002334f801007387 */ /* 0x000fe80000100800 */
[----:B------:R-:W-:Y:S04]  /*38210*/  STL [R1+0x2330], R249 ;  /* 0x002330f901007387 */ /* 0x000fe80000100800 */
[----:B------:R-:W-:Y:S04]  /*38220*/  STL [R1+0x232c], R250 ;  /* 0x00232cfa01007387 */ /* 0x000fe80000100800 */
[----:B------:R-:W-:Y:S01]  /*38230*/  STL [R1+0x2328], R251 ;  /* 0x002328fb01007387 */ /* 0x000fe20000100800 */
[----:B--2---:R-:W-:Y:S11]  /*38240*/  HMMA.1688.F32.TF32 R36, R32, R128, R232 ;  /* 0x000000802024723c */ /* 0x004ff600000810e8 */
[----:B------:R-:W-:Y:S11]  /*38250*/  @!UPT UIADD3 URZ, URZ, URZ, URZ ;  /* 0x0000003f3f3ff290 */ /* 0x000ff6000fffe03f */
[----:B------:R-:W-:Y:S01]  /*38260*/  @!UPT UIADD3 URZ, URZ, URZ, URZ ;  /* 0x0000003f3f3ff290 */ /* 0x000fe2000fffe03f */
[----:B------:R3:W-:Y:S04]  /*38270*/  STL.64 [R1+0x168], R38 ;  /* 0x0001682601007387 */ /* 0x0007e80000100a00 */
[----:B------:R-:W2:Y:S04]  /*38280*/  LDL.LU R232, [R1+0x9d0] ;  /* 0x0009d00001e87983 */ /* 0x000ea80000300800 */
[----:B------:R-:W2:Y:S04]  /*38290*/  LDL.LU R233, [R1+0x9d4] ;  /* 0x0009d40001e97983 */ /* 0x000ea80000300800 */
[----:B------:R-:W2:Y:S04]  /*382a0*/  LDL.LU R234, [R1+0x9d8] ;  /* 0x0009d80001ea7983 */ /* 0x000ea80000300800 */
[----:B------:R-:W2:Y:S01]  /*382b0*/  LDL.LU R235, [R1+0x9dc] ;  /* 0x0009dc0001eb7983 */ /* 0x000ea20000300800 */
[----:B------:R-:W-:-:S02]  /*382c0*/  IMAD.MOV.U32 R247, RZ, RZ, R36 ;  /* 0x000000fffff77224 */ /* 0x000fc400078e0024 */
[----:B------:R-:W-:Y:S02]  /*382d0*/  IMAD.MOV.U32 R245, RZ, RZ, R37 ;  /* 0x000000fffff57224 */ /* 0x000fe400078e0025 */
[----:B---3--:R-:W-:Y:S03]  /*382e0*/  HMMA.1688.F32.TF32 R36, R32, R64, R228 ;  /* 0x000000402024723c */ /* 0x008fe600000810e4 */
[----:B------:R1:W-:Y:S04]  /*382f0*/  STL [R1+0x233c], R245 ;  /* 0x00233cf501007387 */ /* 0x0003e80000100800 */
[----:B------:R3:W-:Y:S04]  /*38300*/  STL [R1+0x2338], R247 ;  /* 0x002338f701007387 */ /* 0x0007e80000100800 */
        /* <DEDUP_REMOVED lines=8> */
[----:B------:R1:W-:Y:S01]  /*38390*/  STL [R1+0x234c], R246 ;  /* 0x00234cf601007387 */ /* 0x0003e20000100800 */
[C---:B----4-:R-:W-:Y:S03]  /*383a0*/  HMMA.1688.F32.TF32 R40, R32.reuse, R60, R212 ;  /* 0x0000003c2028723c */ /* 0x050fe600000810d4 */
[----:B------:R4:W-:Y:S04]  /*383b0*/  STL [R1+0x2348], R244 ;  /* 0x002348f401007387 */ /* 0x0009e80000100800 */
[----:B------:R1:W-:Y:S04]  /*383c0*/  STL [R1+0x2344], R250 ;  /* 0x002344fa01007387 */ /* 0x0003e80000100800 */
[----:B------:R1:W-:Y:S01]  /*383d0*/  STL [R1+0x2340], R251 ;  /* 0x002340fb01007387 */ /* 0x0003e20000100800 */
[----:B------:R-:W-:Y:S11]  /*383e0*/  HMMA.1688.F32.TF32 R36, R32, R56, R224 ;  /* 0x000000382024723c */ /* 0x000ff600000810e0 */
        /* <DEDUP_REMOVED lines=10> */
[----:B-1----:R-:W-:-:S02]  /*38490*/  IMAD.MOV.U32 R245, RZ, RZ, R36 ;  /* 0x000000fffff57224 */ /* 0x002fc400078e0024 */
[----:B---3--:R-:W-:Y:S02]  /*384a0*/  IMAD.MOV.U32 R247, RZ, RZ, R37 ;  /* 0x000000fffff77224 */ /* 0x008fe400078e0025 */
[----:B------:R-:W-:Y:S02]  /*384b0*/  IMAD.MOV.U32 R248, RZ, RZ, R38 ;  /* 0x000000fffff87224 */ /* 0x000fe400078e0026 */
[----:B------:R-:W-:-:S05]  /*384c0*/  IMAD.MOV.U32 R249, RZ, RZ, R39 ;  /* 0x000000fffff97224 */ /* 0x000fca00078e0027 */
[----:B------:R1:W-:Y:S04]  /*384d0*/  STL [R1+0x235c], R249 ;  /* 0x00235cf901007387 */ /* 0x0003e80000100800 */
[----:B------:R3:W-:Y:S04]  /*384e0*/  STL [R1+0x2358], R248 ;  /* 0x002358f801007387 */ /* 0x0007e80000100800 */
[----:B------:R1:W-:Y:S04]  /*384f0*/  STL [R1+0x2354], R245 ;  /* 0x002354f501007387 */ /* 0x0003e80000100800 */
[----:B------:R1:W-:Y:S01]  /*38500*/  STL [R1+0x2350], R247 ;  /* 0x002350f701007387 */ /* 0x0003e20000100800 */
[C---:B--2---:R-:W-:Y:S11]  /*38510*/  HMMA.1688.F32.TF32 R36, R32.reuse, R52, R232 ;  /* 0x000000342024723c */ /* 0x044ff600000810e8 */
[----:B------:R-:W-:Y:S11]  /*38520*/  @!UPT UIADD3 URZ, URZ, URZ, URZ ;  /* 0x0000003f3f3ff290 */ /* 0x000ff6000fffe03f */
[----:B------:R-:W-:Y:S02]  /*38530*/  @!UPT UIADD3 URZ, URZ, URZ, URZ ;  /* 0x0000003f3f3ff290 */ /* 0x000fe4000fffe03f */
[----:B------:R-:W-:Y:S02]  /*38540*/  IMAD.MOV.U32 R246, RZ, RZ, R36 ;  /* 0x000000fffff67224 */ /* 0x000fe400078e0024 */
[----:B----4-:R-:W-:Y:S02]  /*38550*/  IMAD.MOV.U32 R244, RZ, RZ, R37 ;  /* 0x000000fffff47224 */ /* 0x010fe400078e0025 */
[----:B------:R-:W-:Y:S02]  /*38560*/  IMAD.MOV.U32 R250, RZ, RZ, R38 ;  /* 0x000000fffffa7224 */ /* 0x000fe400078e0026 */
[----:B------:R-:W-:Y:S02]  /*38570*/  IMAD.MOV.U32 R251, RZ, RZ, R39 ;  /* 0x000000fffffb7224 */ /* 0x000fe400078e0027 */
[----:B------:R-:W-:Y:S03]  /*38580*/  HMMA.1688.F32.TF32 R36, R32, R48, R228 ;  /* 0x000000302024723c */ /* 0x000fe600000810e4 */
[----:B------:R-:W-:Y:S04]  /*38590*/  STL [R1+0x236c], R251 ;  /* 0x00236cfb01007387 */ /* 0x000fe80000100800 */
[----:B------:R-:W-:Y:S04]  /*385a0*/  STL [R1+0x2368], R250 ;  /* 0x002368fa01007387 */ /* 0x000fe80000100800 */
[----:B------:R-:W-:Y:S04]  /*385b0*/  STL [R1+0x2364], R246 ;  /* 0x002364f601007387 */ /* 0x000fe80000100800 */
[----:B------:R-:W-:Y:S04]  /*385c0*/  STL [R1+0x2360], R244 ;  /* 0x002360f401007387 */ /* 0x000fe80000100800 */
[----:B------:R-:W2:Y:S04]  /*385d0*/  LDL.LU R220, [R1+0xa10] ;  /* 0x000a100001dc7983 */ /* 0x000ea80000300800 */
[----:B------:R-:W2:Y:S01]  /*385e0*/  LDL.LU R221, [R1+0xa14] ;  /* 0x000a140001dd7983 */ /* 0x000ea20000300800 */
[----:B-1----:R-:W-:-:S02]  /*385f0*/  IMAD.MOV.U32 R249, RZ, RZ, R36 ;  /* 0x000000fffff97224 */ /* 0x002fc400078e0024 */
[----:B---3--:R-:W-:Y:S01]  /*38600*/  IMAD.MOV.U32 R248, RZ, RZ, R37 ;  /* 0x000000fffff87224 */ /* 0x008fe200078e0025 */
[----:B------:R-:W2:Y:S01]  /*38610*/  LDL.LU R222, [R1+0xa18] ;  /* 0x000a180001de7983 */ /* 0x000ea20000300800 */
[----:B------:R-:W-:Y:S02]  /*38620*/  IMAD.MOV.U32 R245, RZ, RZ, R38 ;  /* 0x000000fffff57224 */ /* 0x000fe400078e0026 */
[----:B------:R-:W-:Y:S01]  /*38630*/  IMAD.MOV.U32 R247, RZ, RZ, R39 ;  /* 0x000000fffff77224 */ /* 0x000fe200078e0027 */
[----:B------:R-:W2:Y:S04]  /*38640*/  LDL.LU R223, [R1+0xa1c] ;  /* 0x000a1c0001df7983 */ /* 0x000ea80000300800 */
[----:B------:R-:W3:Y:S04]  /*38650*/  LDL.LU R232, [R1+0xa00] ;  /* 0x000a000001e87983 */ /* 0x000ee80000300800 */
[----:B------:R-:W3:Y:S04]  /*38660*/  LDL.LU R233, [R1+0xa04] ;  /* 0x000a040001e97983 */ /* 0x000ee80000300800 */
[----:B------:R-:W3:Y:S04]  /*38670*/  LDL.LU R234, [R1+0xa08] ;  /* 0x000a080001ea7983 */ /* 0x000ee80000300800 */
[----:B------:R-:W3:Y:S04]  /*38680*/  LDL.LU R235, [R1+0xa0c] ;  /* 0x000a0c0001eb7983 */ /* 0x000ee80000300800 */
[----:B------:R-:W-:Y:S04]  /*38690*/  STL [R1+0x237c], R247 ;  /* 0x00237cf701007387 */ /* 0x000fe80000100800 */
[----:B------:R-:W-:Y:S04]  /*386a0*/  STL [R1+0x2378], R245 ;  /* 0x002378f501007387 */ /* 0x000fe80000100800 */
[----:B------:R-:W-:Y:S01]  /*386b0*/  STL [R1+0x2374], R249 ;  /* 0x002374f901007387 */ /* 0x000fe20000100800 */
[C---:B------:R-:W-:Y:S03]  /*386c0*/  HMMA.1688.F32.TF32 R36, R32.reuse, R44, R212 ;  /* 0x0000002c2024723c */ /* 0x040fe600000810d4 */
[----:B------:R-:W-:Y:S04]  /*386d0*/  STL [R1+0x2370], R248 ;  /* 0x002370f801007387 */ /* 0x000fe80000100800 */
[----:B------:R-:W4:Y:S11]  /*386e0*/  LDL.LU R228, [R1+0x9e0] ;  /* 0x0009e00001e47983 */ /* 0x000f360000300800 */
[----:B------:R-:W-:Y:S05]  /*386f0*/  @!UPT UIADD3 URZ, URZ, URZ, URZ ;  /* 0x0000003f3f3ff290 */ /* 0x000fea000fffe03f */
[----:B------:R-:W-:Y:S04]  /*38700*/  STL.64 [R1+0x100], R36 ;  /* 0x0001002401007387 */ /* 0x000fe80000100a00 */
[----:B------:R1:W-:Y:S04]  /*38710*/  STL.64 [R1+0x108], R38 ;  /* 0x0001082601007387 */ /* 0x0003e80000100a00 */
[----:B------:R-:W4:Y:S04]  /*38720*/  LDL.LU R229, [R1+0x9e4] ;  /* 0x0009e40001e57983 */ /* 0x000f280000300800 */
[----:B------:R-:W4:Y:S04]  /*38730*/  LDL.LU R230, [R1+0x9e8] ;  /* 0x0009e80001e67983 */ /* 0x000f280000300800 */
[----:B------:R-:W4:Y:S01]  /*38740*/  LDL.LU R231, [R1+0x9ec] ;  /* 0x0009ec0001e77983 */ /* 0x000f220000300800 */
[----:B-1----:R-:W-:Y:S03]  /*38750*/  HMMA.1688.F32.TF32 R36, R32, R24, R224 ;  /* 0x000000182024723c */ /* 0x002fe600000810e0 */
        /* <DEDUP_REMOVED lines=20> */
[----:B------:R-:W-:Y:S02]  /*388a0*/  IMAD.MOV.U32 R245, RZ, RZ, R37 ;  /* 0x000000fffff57224 */ /* 0x000fe400078e0025 */
[----:B------:R-:W-:Y:S02]  /*388b0*/  IMAD.MOV.U32 R249, RZ, RZ, R38 ;  /* 0x000000fffff97224 */ /* 0x000fe400078e0026 */
[----:B------:R-:W-:Y:S02]  /*388c0*/  IMAD.MOV.U32 R248, RZ, RZ, R39 ;  /* 0x000000fffff87224 */ /* 0x000fe400078e0027 */
[C---:B---3--:R-:W-:Y:S11]  /*388d0*/  HMMA.1688.F32.TF32 R36, R32.reuse, R8, R232 ;  /* 0x000000082024723c */ /* 0x048ff600000810e8 */
[----:B------:R-:W-:Y:S11]  /*388e0*/  @!UPT UIADD3 URZ, URZ, URZ, URZ ;  /* 0x0000003f3f3ff290 */ /* 0x000ff6000fffe03f */
[----:B------:R-:W-:Y:S02]  /*388f0*/  @!UPT UIADD3 URZ, URZ, URZ, URZ ;  /* 0x0000003f3f3ff290 */ /* 0x000fe4000fffe03f */
[----:B-1----:R-:W-:Y:S02]  /*38900*/  IMAD.MOV.U32 R244, RZ, RZ, R36 ;  /* 0x000000fffff47224 */ /* 0x002fe400078e0024 */
[----:B------:R-:W-:Y:S02]  /*38910*/  IMAD.MOV.U32 R246, RZ, RZ, R37 ;  /* 0x000000fffff67224 */ /* 0x000fe400078e0025 */
[----:B------:R-:W-:Y:S02]  /*38920*/  IMAD.MOV.U32 R251, RZ, RZ, R38 ;  /* 0x000000fffffb7224 */ /* 0x000fe400078e0026 */
[----:B------:R-:W-:Y:S01]  /*38930*/  IMAD.MOV.U32 R250, RZ, RZ, R39 ;  /* 0x000000fffffa7224 */ /* 0x000fe200078e0027 */
[----:B----4-:R-:W-:Y:S08]  /*38940*/  HMMA.1688.F32.TF32 R32, R32, R12, R228 ;  /* 0x0000000c2020723c */ /* 0x010ff000000810e4 */
[C---:B------:R-:W-:Y:S11]  /*38950*/  HMMA.1688.F32.TF32 R36, R28.reuse, R140, R212 ;  /* 0x0000008c1c24723c */ /* 0x040ff600000810d4 */
[----:B------:R-:W-:Y:S05]  /*38960*/  @!UPT UIADD3 URZ, URZ, URZ, URZ ;  /* 0x0000003f3f3ff290 */ /* 0x000fea000fffe03f */
[----:B------:R-:W-:Y:S02]  /*38970*/  IMAD.MOV.U32 R236, RZ, RZ, R32 ;  /* 0x000000ffffec7224 */ /* 0x000fe400078e0020 */
[----:B------:R-:W-:Y:S02]  /*38980*/  IMAD.MOV.U32 R237, RZ, RZ, R33 ;  /* 0x000000ffffed7224 */ /* 0x000fe400078e0021 */
[----:B------:R-:W-:Y:S02]  /*38990*/  IMAD.MOV.U32 R238, RZ, RZ, R34 ;  /* 0x000000ffffee7224 */ /* 0x000fe400078e0022 */
[----:B------:R-:W-:Y:S02]  /*389a0*/  IMAD.MOV.U32 R239, RZ, RZ, R35 ;  /* 0x000000ffffef7224 */ /* 0x000fe400078e0023 */
[C---:B------:R-:W-:Y:S01]  /*389b0*/  HMMA.1688.F32.TF32 R32, R28.reuse, R136, R224 ;  /* 0x000000881c20723c */ /* 0x040fe200000810e0 */
        /* <DEDUP_REMOVED lines=110> */
[C---:B--2---:R-:W-:Y:S08]  /*390a0*/  HMMA.1688.F32.TF32 R80, R28.reuse, R20, R80 ;  /* 0x000000141c50723c */ /* 0x044ff00000081050 */
[C---:B----4-:R-:W-:Y:S08]  /*390b0*/  HMMA.1688.F32.TF32 R92, R28.reuse, R48, R92 ;  /* 0x000000301c5c723c */ /* 0x050ff0000008105c */
[C---:B------:R-:W-:Y:S08]  /*390c0*/  HMMA.1688.F32.TF32 R104, R28.reuse, R60, R104 ;  /* 0x0000003c1c68723c */ /* 0x040ff00000081068 */
[C---:B------:R-:W-:Y:S08]  /*390d0*/  HMMA.1688.F32.TF32 R32, R28.reuse, R16, R200 ;  /* 0x000000101c20723c */ /* 0x040ff000000810c8 */
        /* <DEDUP_REMOVED lines=9> */
[C---:B-1----:R-:W-:Y:S03]  /*39170*/  HMMA.1688.F32.TF32 R124, R28.reuse, R64, R216 ;  /* 0x000000401c7c723c */ /* 0x042fe600000810d8 */
[----:B------:R-:W-:Y:S04]  /*39180*/  LDS R144, [R3+0x10600] ;  /* 0x0106000003907984 */ /* 0x000fe80000000800 */
[----:B------:R-:W-:Y:S04]  /*39190*/  LDS R146, [R3+0x12600] ;  /* 0x0126000003927984 */ /* 0x000fe80000000800 */
[----:B------:R-:W-:Y:S04]  /*391a0*/  STL.64 [R1+0x310], R32 ;  /* 0x0003102001007387 */ /* 0x000fe80000100a00 */
[----:B------:R1:W-:Y:S01]  /*391b0*/  STL.64 [R1+0x318], R34 ;  /* 0x0003182201007387 */ /* 0x0003e20000100a00 */
[C---:B------:R-:W-:Y:S03]  /*391c0*/  HMMA.1688.F32.TF32 R96, R28.reuse, R52, R96 ;  /* 0x000000341c60723c */ /* 0x040fe60000081060 */
[----:B------:R-:W-:Y:S04]  /*391d0*/  LDS R145, [R240+0x10600] ;  /* 0x01060000f0917984 */ /* 0x000fe80000000800 */
[----:B------:R-:W2:Y:S01]  /*391e0*/  LDS R147, [R240+0x12600] ;  /* 0x01260000f0937984 */ /* 0x000ea20000000800 */
[C---:B-1----:R-:W-:Y:S03]  /*391f0*/  HMMA.1688.F32.TF32 R32, R28.reuse, R56, R100 ;  /* 0x000000381c20723c */ /* 0x042fe60000081064 */
[----:B------:R-:W-:Y:S04]  /*39200*/  STL.64 [R1+0x300], R124 ;  /* 0x0003007c01007387 */ /* 0x000fe80000100a00 */
[----:B------:R-:W-:Y:S04]  /*39210*/  STL.64 [R1+0x308], R126 ;  /* 0x0003087e01007387 */ /* 0x000fe80000100a00 */
[----:B------:R-:W-:Y:S04]  /*39220*/  STL.64 [R1+0x2f0], R104 ;  /* 0x0002f06801007387 */ /* 0x000fe80000100a00 */
[----:B------:R-:W-:Y:S08]  /*39230*/  STL.64 [R1+0x2f8], R106 ;  /* 0x0002f86a01007387 */ /* 0x000ff00000100a00 */
[----:B------:R-:W-:Y:S04]  /*39240*/  STL.64 [R1+0x250], R32 ;  /* 0x0002502001007387 */ /* 0x000fe80000100a00 */
[----:B------:R1:W-:Y:S02]  /*39250*/  STL.64 [R1+0x258], R34 ;  /* 0x0002582201007387 */ /* 0x0003e40000100a00 */
[C---:B-1----:R-:W-:Y:S02]  /*39260*/  HMMA.1688.F32.TF32 R32, R28.reuse, R44, R88 ;  /* 0x0000002c1c20723c */ /* 0x042fe40000081058 */
[----:B------:R-:W-:Y:S04]  /*39270*/  STL.64 [R1+0x240], R96 ;  /* 0x0002406001007387 */ /* 0x000fe80000100a00 */
[----:B------:R-:W-:Y:S02]  /*39280*/  STL.64 [R1+0x248], R98 ;  /* 0x0002486201007387 */ /* 0x000fe40000100a00 */
[C---:B------:R-:W-:Y:S02]  /*39290*/  HMMA.1688.F32.TF32 R84, R28.reuse, R24, R84 ;  /* 0x000000181c54723c */ /* 0x040fe40000081054 */
[----:B------:R-:W-:Y:S04]  /*392a0*/  STL.64 [R1+0x230], R92 ;  /* 0x0002305c01007387 */ /* 0x000fe80000100a00 */
[----:B------:R-:W-:Y:S09]  /*392b0*/  STL.64 [R1+0x238], R94 ;  /* 0x0002385e01007387 */ /* 0x000ff20000100a00 */
[----:B------:R-:W-:Y:S04]  /*392c0*/  STL.64 [R1+0x220], R32 ;  /* 0x0002202001007387 */ /* 0x000fe80000100a00 */
[----:B------:R1:W-:Y:S02]  /*392d0*/  STL.64 [R1+0x228], R34 ;  /* 0x0002282201007387 */ /* 0x0003e40000100a00 */
[C---:B-1----:R-:W-:Y:S08]  /*392e0*/  HMMA.1688.F32.TF32 R32, R28.reuse, R8, R72 ;  /* 0x000000081c20723c */ /* 0x042ff00000081048 */
[----:B------:R-:W-:Y:S01]  /*392f0*/  HMMA.1688.F32.TF32 R28, R28, R12, R68 ;  /* 0x0000000c1c1c723c */ /* 0x000fe20000081044 */
[----:B------:R-:W-:Y:S04]  /*39300*/  STL.64 [R1+0x210], R84 ;  /* 0x0002105401007387 */ /* 0x000fe80000100a00 */
[----:B------:R-:W-:Y:S04]  /*39310*/  STL.64 [R1+0x218], R86 ;  /* 0x0002185601007387 */ /* 0x000fe80000100a00 */
[----:B------:R-:W-:Y:S04]  /*39320*/  STL.64 [R1+0x200], R80 ;  /* 0x0002005001007387 */ /* 0x000fe80000100a00 */
[----:B------:R-:W-:Y:S04]  /*39330*/  STL.64 [R1+0x208], R82 ;  /* 0x0002085201007387 */ /* 0x000fe80000100a00 */
[----:B------:R-:W-:Y:S04]  /*39340*/  STL.64 [R1+0x1f0], R32 ;  /* 0x0001f02001007387 */ /* 0x000fe80000100a00 */
[----:B------:R-:W-:Y:S04]  /*39350*/  STL.64 [R1+0x1f8], R34 ;  /* 0x0001f82201007387 */ /* 0x000fe80000100a00 */
[----:B------:R-:W-:Y:S04]  /*39360*/  STL.64 [R1+0x1e0], R28 ;  /* 0x0001e01c01007387 */ /* 0x000fe80000100a00 */
[----:B------:R3:W-:Y:S02]  /*39370*/  STL.64 [R1+0x1e8], R30 ;  /* 0x0001e81e01007387 */ /* 0x0007e40000100a00 */
[C---:B---3--:R-:W-:Y:S08]  /*39380*/  HMMA.1688.F32.TF32 R28, R76.reuse, R140, R40 ;  /* 0x0000008c4c1c723c */ /* 0x048ff00000081028 */
        /* <DEDUP_REMOVED lines=22> */
[C---:B-1----:R-:W-:Y:S07]  /*394f0*/  HMMA.1688.F32.TF32 R28, R76.reuse, R52, R212 ;  /* 0x000000344c1c723c */ /* 0x042fee00000810d4 */
[----:B------:R-:W-:Y:S04]  /*39500*/  STL.64 [R1+0x270], R36 ;  /* 0x0002702401007387 */ /* 0x000fe80000100a00 */
[----:B------:R-:W-:Y:S11]  /*39510*/  STL.64 [R1+0x278], R38 ;  /* 0x0002782601007387 */ /* 0x000ff60000100a00 */
[----:B------:R-:W-:Y:S01]  /*39520*/  @!UPT UIADD3 URZ, URZ, URZ, URZ ;  /* 0x0000003f3f3ff290 */ /* 0x000fe2000fffe03f */
[----:B------:R-:W-:Y:S04]  /*39530*/  STL.64 [R1+0x2190], R30 ;  /* 0x0021901e01007387 */ /* 0x000fe80000100a00 */
[----:B------:R-:W-:Y:S04]  /*39540*/  STL.64 [R1+0x260], R32 ;  /* 0x0002602001007387 */ /* 0x000fe80000100a00 */
[----:B------:R1:W-:Y:S04]  /*39550*/  STL.64 [R1+0x268], R34 ;  /* 0x0002682201007387 */ /* 0x0003e80000100a00 */
[----:B------:R-:W-:Y:S04]  /*39560*/  STL.64 [R1+0x2188], R28 ;  /* 0x0021881c01007387 */ /* 0x000fe80000100a00 */
        /* <DEDUP_REMOVED lines=32> */
[C---:B-1----:R-:W-:Y:S03]  /*39770*/  HMMA.1688.F32.TF32 R32, R76.reuse, R48, R224 ;  /* 0x000000304c20723c */ /* 0x042fe600000810e0 */
[----:B------:R-:W2:Y:S04]  /*39780*/  LDL.LU R224, [R1+0xd50] ;  /* 0x000d500001e07983 */ /* 0x000ea80000300800 */
[----:B------:R-:W2:Y:S04]  /*39790*/  LDL.LU R225, [R1+0xd54] ;  /* 0x000d540001e17983 */ /* 0x000ea80000300800 */
[----:B------:R-:W2:Y:S04]  /*397a0*/  LDL.LU R226, [R1+0xd58] ;  /* 0x000d580001e27983 */ /* 0x000ea80000300800 */
[----:B------:R-:W2:Y:S08]  /*397b0*/  LDL.LU R227, [R1+0xd5c] ;  /* 0x000d5c0001e37983 */ /* 0x000eb00000300800 */
[----:B------:R-:W-:Y:S04]  /*397c0*/  STL.64 [R1+0x21a0], R34 ;  /* 0x0021a02201007387 */ /* 0x000fe80000100a00 */
[----:B------:R1:W-:Y:S01]  /*397d0*/  STL.64 [R1+0x2198], R32 ;  /* 0x0021982001007387 */ /* 0x0003e20000100a00 */
[C---:B---3--:R-:W-:Y:S08]  /*397e0*/  HMMA.1688.F32.TF32 R40, R76.reuse, R24, R116 ;  /* 0x000000184c28723c */ /* 0x048ff00000081074 */
[C---:B----4-:R-:W-:Y:S08]  /*397f0*/  HMMA.1688.F32.TF32 R36, R76.reuse, R44, R120 ;  /* 0x0000002c4c24723c */ /* 0x050ff00000081078 */
[C---:B--2---:R-:W-:Y:S08]  /*39800*/  HMMA.1688.F32.TF32 R68, R76.reuse, R20, R112 ;  /* 0x000000144c44723c */ /* 0x044ff00000081070 */
[C---:B------:R-:W-:Y:S07]  /*39810*/  HMMA.1688.F32.TF32 R72, R76.reuse, R8, R108 ;  /* 0x000000084c48723c */ /* 0x040fee000008106c */
[----:B------:R-:W-:Y:S01]  /*39820*/  STL.64 [R1+0x21b0], R38 ;  /* 0x0021b02601007387 */ /* 0x000fe20000100a00 */
[----:B------:R-:W-:Y:S03]  /*39830*/  HMMA.1688.F32.TF32 R76, R76, R12, R220 ;  /* 0x0000000c4c4c723c */ /* 0x000fe600000810dc */
[----:B------:R-:W-:Y:S05]  /*39840*/  STL.64 [R1+0x21a8], R36 ;  /* 0x0021a82401007387 */ /* 0x000fea0000100a00 */
        /* <DEDUP_REMOVED lines=56> */
[C---:B---3--:R-:W-:Y:S08]  /*39bd0*/  HMMA.1688.F32.TF32 R88, R144.reuse, R132, R120 ;  /* 0x000000849058723c */ /* 0x048ff00000081078 */
[C---:B--2---:R-:W-:Y:S11]  /*39be0*/  HMMA.1688.F32.TF32 R92, R144.reuse, R128, R224 ;  /* 0x00000080905c723c */ /* 0x044ff600000810e0 */
[----:B------:R-:W-:Y:S04]  /*39bf0*/  @!UPT UIADD3 URZ, URZ, URZ, URZ ;  /* 0x0000003f3f3ff290 */ /* 0x000fe8000fffe03f */
[----:B------:R-:W-:Y:S04]  /*39c00*/  STL.64 [R1+0x2240], R90 ;  /* 0x0022405a01007387 */ /* 0x000fe80000100a00 */
[----:B------:R-:W-:Y:S04]  /*39c10*/  STL.64 [R1+0x2238], R88 ;  /* 0x0022385801007387 */ /* 0x000fe80000100a00 */
[----:B------:R-:W2:Y:S04]  /*39c20*/  LDL.LU R224, [R1+0xe60] ;  /* 0x000e600001e07983 */ /* 0x000ea80000300800 */
[----:B------:R-:W2:Y:S04]  /*39c30*/  LDL.LU R225, [R1+0xe64] ;  /* 0x000e640001e17983 */ /* 0x000ea80000300800 */
[----:B------:R-:W2:Y:S04]  /*39c40*/  LDL.LU R226, [R1+0xe68] ;  /* 0x000e680001e27983 */ /* 0x000ea80000300800 */
[----:B------:R-:W2:Y:S01]  /*39c50*/  LDL.LU R227, [R1+0xe6c] ;  /* 0x000e6c0001e37983 */ /* 0x000ea20000300800 */
[C---:B----4-:R-:W-:Y:S08]  /*39c60*/  HMMA.1688.F32.TF32 R96, R144.reuse, R64, R116 ;  /* 0x000000409060723c */ /* 0x050ff00000081074 */
[C---:B------:R-:W-:Y:S08]  /*39c70*/  HMMA.1688.F32.TF32 R100, R144.reuse, R60, R112 ;  /* 0x0000003c9064723c */ /* 0x040ff00000081070 */
[C---:B------:R-:W-:Y:S08]  /*39c80*/  HMMA.1688.F32.TF32 R104, R144.reuse, R56, R108 ;  /* 0x000000389068723c */ /* 0x040ff0000008106c */
[C---:B------:R-:W-:Y:S08]  /*39c90*/  HMMA.1688.F32.TF32 R108, R144.reuse, R52, R220 ;  /* 0x00000034906c723c */ /* 0x040ff000000810dc */
        /* <DEDUP_REMOVED lines=45> */
[C---:B--2---:R-:W-:Y:S03]  /*39f70*/  HMMA.1688.F32.TF32 R124, R144.reuse, R20, R224 ;  /* 0x00000014907c723c */ /* 0x044fe600000810e0 */
        /* <DEDUP_REMOVED lines=8> */
[----:B------:R-:W-:Y:S04]  /*3a000*/  STL.64 [R1+0x22d0], R126 ;  /* 0x0022d07e01007387 */ /* 0x000fe80000100a00 */
[----:B------:R-:W-:Y:S01]  /*3a010*/  STL.64 [R1+0x22c8], R124 ;  /* 0x0022c87c01007387 */ /* 0x000fe20000100a00 */
[C---:B---3--:R-:W-:Y:S03]  /*3a020*/  HMMA.1688.F32.TF32 R220, R144.reuse, R8, R232 ;  /* 0x0000000890dc723c */ /* 0x048fe600000810e8 */
[----:B------:R-:W-:Y:S04]  /*3a030*/  LDS R232, [R3+0x10700] ;  /* 0x0107000003e87984 */ /* 0x000fe80000000800 */
[----:B------:R-:W-:Y:S04]  /*3a040*/  LDS R234, [R3+0x12700] ;  /* 0x0127000003ea7984 */ /* 0x000fe80000000800 */
[----:B------:R-:W-:Y:S04]  /*3a050*/  LDS R233, [R240+0x10700] ;  /* 0x01070000f0e97984 */ /* 0x000fe80000000800 */
[----:B------:R-:W3:Y:S01]  /*3a060*/  LDS R235, [R240+0x12700] ;  /* 0x01270000f0eb7984 */ /* 0x000ee20000000800 */
[----:B----4-:R-:W-:Y:S03]  /*3a070*/  HMMA.1688.F32.TF32 R144, R144, R12, R228 ;  /* 0x0000000c9090723c */ /* 0x010fe600000810e4 */
[----:B------:R-:W-:Y:S04]  /*3a080*/  LDS R228, [R3+0x10780] ;  /* 0x0107800003e47984 */ /* 0x000fe80000000800 */
[----:B------:R-:W-:Y:S04]  /*3a090*/  LDS R230, [R3+0x12780] ;  /* 0x0127800003e67984 */ /* 0x000fe80000000800 */
[----:B------:R-:W-:Y:S04]  /*3a0a0*/  STL.64 [R1+0x22e0], R222 ;  /* 0x0022e0de01007387 */ /* 0x000fe80000100a00 */
[----:B------:R-:W-:Y:S04]  /*3a0b0*/  STL.64 [R1+0x22d8], R220 ;  /* 0x0022d8dc01007387 */ /* 0x000fe80000100a00 */
[----:B------:R-:W-:Y:S04]  /*3a0c0*/  LDS R229, [R240+0x10780] ;  /* 0x01078000f0e57984 */ /* 0x000fe80000000800 */
[----:B------:R-:W4:Y:S04]  /*3a0d0*/  LDS R231, [R240+0x12780] ;  /* 0x01278000f0e77984 */ /* 0x000f280000000800 */
[----:B------:R-:W-:Y:S04]  /*3a0e0*/  STL.64 [R1+0x23c8], R146 ;  /* 0x0023c89201007387 */ /* 0x000fe80000100a00 */
[----:B------:R-:W-:Y:S04]  /*3a0f0*/  STL.64 [R1+0x23c0], R144 ;  /* 0x0023c09001007387 */ /* 0x000fe80000100a00 */
[----:B------:R-:W3:Y:S04]  /*3a100*/  LDL.LU R192, [R1+0xfb0] ;  /* 0x000fb00001c07983 */ /* 0x000ee80000300800 */
[----:B------:R-:W3:Y:S04]  /*3a110*/  LDL.LU R193, [R1+0xfb4] ;  /* 0x000fb40001c17983 */ /* 0x000ee80000300800 */
[----:B------:R-:W3:Y:S04]  /*3a120*/  LDL.LU R194, [R1+0xfb8] ;  /* 0x000fb80001c27983 */ /* 0x000ee80000300800 */
[----:B------:R-:W3:Y:S01]  /*3a130*/  LDL.LU R195, [R1+0xfbc] ;  /* 0x000fbc0001c37983 */ /* 0x000ee20000300800 */
[C---:B------:R-:W-:Y:S03]  /*3a140*/  HMMA.1688.F32.TF32 R148, R208.reuse, R140, R212 ;  /* 0x0000008cd094723c */ /* 0x040fe600000810d4 */
[----:B------:R-:W4:Y:S04]  /*3a150*/  LDL.LU R212, [R1+0xfd0] ;  /* 0x000fd00001d47983 */ /* 0x000f280000300800 */
[----:B------:R-:W4:Y:S04]  /*3a160*/  LDL.LU R213, [R1+0xfd4] ;  /* 0x000fd40001d57983 */ /* 0x000f280000300800 */
[----:B------:R-:W4:Y:S04]  /*3a170*/  LDL.LU R214, [R1+0xfd8] ;  /* 0x000fd80001d67983 */ /* 0x000f280000300800 */
[----:B------:R-:W4:Y:S08]  /*3a180*/  LDL.LU R215, [R1+0xfdc] ;  /* 0x000fdc0001d77983 */ /* 0x000f300000300800 */
[----:B------:R-:W-:Y:S04]  /*3a190*/  STL.64 [R1+0x23d8], R150 ;  /* 0x0023d89601007387 */ /* 0x000fe80000100a00 */
[----:B------:R-:W-:Y:S01]  /*3a1a0*/  STL.64 [R1+0x23d0], R148 ;  /* 0x0023d09401007387 */ /* 0x000fe20000100a00 */
[C---:B------:R-:W-:Y:S03]  /*3a1b0*/  HMMA.1688.F32.TF32 R160, R208.reuse, R4, R200 ;  /* 0x00000004d0a0723c */ /* 0x040fe600000810c8 */
[----:B------:R-:W4:Y:S04]  /*3a1c0*/  LDL.LU R200, [R1+0xff0] ;  /* 0x000ff00001c87983 */ /* 0x000f280000300800 */
[----:B------:R-:W4:Y:S04]  /*3a1d0*/  LDL.LU R201, [R1+0xff4] ;  /* 0x000ff40001c97983 */ /* 0x000f280000300800 */
[----:B------:R-:W4:Y:S04]  /*3a1e0*/  LDL.LU R202, [R1+0xff8] ;  /* 0x000ff80001ca7983 */ /* 0x000f280000300800 */
[----:B------:R-:W4:Y:S01]  /*3a1f0*/  LDL.LU R203, [R1+0xffc] ;  /* 0x000ffc0001cb7983 */ /* 0x000f220000300800 */
[C---:B------:R-:W-:Y:S08]  /*3a200*/  HMMA.1688.F32.TF32 R168, R208.reuse, R128, R188 ;  /* 0x00000080d0a8723c */ /* 0x040ff000000810bc */
[C---:B--2---:R-:W-:Y:S01]  /*3a210*/  HMMA.1688.F32.TF32 R164, R208.reuse, R132, R196 ;  /* 0x00000084d0a4723c */ /* 0x044fe200000810c4 */
        /* <DEDUP_REMOVED lines=8> */
[----:B------:R-:W-:Y:S04]  /*3a2a0*/  STL [R1+0x20e4], R168 ;  /* 0x0020e4a801007387 */ /* 0x000fe80000100800 */
[----:B------:R-:W-:Y:S04]  /*3a2b0*/  STL [R1+0x20e0], R169 ;  /* 0x0020e0a901007387 */ /* 0x000fe80000100800 */
[----:B------:R-:W-:Y:S04]  /*3a2c0*/  STL [R1+0x20dc], R170 ;  /* 0x0020dcaa01007387 */ /* 0x000fe80000100800 */
[----:B------:R-:W-:Y:S01]  /*3a2d0*/  STL [R1+0x20d8], R171 ;  /* 0x0020d8ab01007387 */ /* 0x000fe20000100800 */
[C---:B---3--:R-:W-:Y:S03]  /*3a2e0*/  HMMA.1688.F32.TF32 R172, R208.reuse, R64, R192 ;  /* 0x00000040d0ac723c */ /* 0x048fe600000810c0 */
[----:B------:R-:W3:Y:S04]  /*3a2f0*/  LDL.LU R192, [R1+0x1070] ;  /* 0x0010700001c07983 */ /* 0x000ee80000300800 */
[----:B------:R-:W3:Y:S04]  /*3a300*/  LDL.LU R193, [R1+0x1074] ;  /* 0x0010740001c17983 */ /* 0x000ee80000300800 */
[----:B------:R-:W3:Y:S04]  /*3a310*/  LDL.LU R194, [R1+0x1078] ;  /* 0x0010780001c27983 */ /* 0x000ee80000300800 */
[----:B------:R-:W3:Y:S01]  /*3a320*/  LDL.LU R195, [R1+0x107c] ;  /* 0x00107c0001c37983 */ /* 0x000ee20000300800 */
[C---:B----4-:R-:W-:Y:S07]  /*3a330*/  HMMA.1688.F32.TF32 R176, R208.reuse, R60, R212 ;  /* 0x0000003cd0b0723c */ /* 0x050fee00000810d4 */
[----:B------:R-:W-:Y:S04]  /*3a340*/  STL [R1+0x20f4], R172 ;  /* 0x0020f4ac01007387 */ /* 0x000fe80000100800 */
[----:B------:R-:W-:Y:S04]  /*3a350*/  STL [R1+0x20f0], R173 ;  /* 0x0020f0ad01007387 */ /* 0x000fe80000100800 */
[----:B------:R-:W-:Y:S04]  /*3a360*/  STL [R1+0x20ec], R174 ;  /* 0x0020ecae01007387 */ /* 0x000fe80000100800 */
[----:B------:R-:W-:Y:S04]  /*3a370*/  STL [R1+0x20e8], R175 ;  /* 0x0020e8af01007387 */ /* 0x000fe80000100800 */
[----:B------:R-:W4:Y:S04]  /*3a380*/  LDL.LU R212, [R1+0x1060] ;  /* 0x0010600001d47983 */ /* 0x000f280000300800 */
[----:B------:R-:W4:Y:S04]  /*3a390*/  LDL.LU R213, [R1+0x1064] ;  /* 0x0010640001d57983 */ /* 0x000f280000300800 */
[----:B------:R-:W4:Y:S04]  /*3a3a0*/  LDL.LU R214, [R1+0x1068] ;  /* 0x0010680001d67983 */ /* 0x000f280000300800 */
[----:B------:R-:W4:Y:S01]  /*3a3b0*/  LDL.LU R215, [R1+0x106c] ;  /* 0x00106c0001d77983 */ /* 0x000f220000300800 */
[C---:B------:R-:W-:Y:S03]  /*3a3c0*/  HMMA.1688.F32.TF32 R180, R208.reuse, R56, R200 ;  /* 0x00000038d0b4723c */ /* 0x040fe600000810c8 */
[----:B------:R1:W-:Y:S04]  /*3a3d0*/  STL [R1+0x2100], R176 ;  /* 0x002100b001007387 */ /* 0x0003e80000100800 */
[----:B------:R1:W-:Y:S04]  /*3a3e0*/  STL [R1+0x20fc], R177 ;  /* 0x0020fcb101007387 */ /* 0x0003e80000100800 */
[----:B------:R1:W-:Y:S04]  /*3a3f0*/  STL [R1+0x20f8], R178 ;  /* 0x0020f8b201007387 */ /* 0x0003e80000100800 */
[----:B------:R-:W-:Y:S08]  /*3a400*/  STL [R1+0x20d4], R179 ;  /* 0x0020d4b301007387 */ /* 0x000ff00000100800 */
[----:B------:R-:W-:Y:S04]  /*3a410*/  STL [R1+0x210c], R180 ;  /* 0x00210cb401007387 */ /* 0x000fe80000100800 */
[----:B------:R-:W-:Y:S04]  /*3a420*/  STL [R1+0x2108], R181 ;  /* 0x002108b501007387 */ /* 0x000fe80000100800 */
[----:B------:R-:W-:Y:S04]  /*3a430*/  STL [R1+0x2104], R182 ;  /* 0x002104b601007387 */ /* 0x000fe80000100800 */
[----:B------:R-:W-:Y:S01]  /*3a440*/  STL [R1+0x20d0], R183 ;  /* 0x0020d0b701007387 */ /* 0x000fe20000100800 */
[C---:B--2---:R-:W-:Y:S11]  /*3a450*/  HMMA.1688.F32.TF32 R184, R208.reuse, R52, R196 ;  /* 0x00000034d0b8723c */ /* 0x044ff600000810c4 */
[----:B------:R-:W-:Y:S11]  /*3a460*/  @!UPT UIADD3 URZ, URZ, URZ, URZ ;  /* 0x0000003f3f3ff290 */ /* 0x000ff6000fffe03f */
[----:B------:R-:W-:Y:S01]  /*3a470*/  @!UPT UIADD3 URZ, URZ, URZ, URZ ;  /* 0x0000003f3f3ff290 */ /* 0x000fe2000fffe03f */
[----:B------:R-:W-:Y:S04]  /*3a480*/  STL [R1+0x2114], R184 ;  /* 0x002114b801007387 */ /* 0x000fe80000100800 */
[----:B------:R2:W-:Y:S04]  /*3a490*/  STL [R1+0x2110], R185 ;  /* 0x002110b901007387 */ /* 0x0005e80000100800 */
[----:B------:R-:W-:Y:S04]  /*3a4a0*/  STL [R1+0x20cc], R186 ;  /* 0x0020ccba01007387 */ /* 0x000fe80000100800 */
[----:B------:R-:W-:Y:S04]  /*3a4b0*/  STL [R1+0x20c8], R187 ;  /* 0x0020c8bb01007387 */ /* 0x000fe80000100800 */
[----:B------:R-:W2:Y:S04]  /*3a4c0*/  LDL.LU R200, [R1+0x1050] ;  /* 0x0010500001c87983 */ /* 0x000ea80000300800 */
[----:B------:R-:W2:Y:S04]  /*3a4d0*/  LDL.LU R201, [R1+0x1054] ;  /* 0x0010540001c97983 */ /* 0x000ea80000300800 */
[----:B------:R-:W2:Y:S04]  /*3a4e0*/  LDL.LU R202, [R1+0x1058] ;  /* 0x0010580001ca7983 */ /* 0x000ea80000300800 */
[----:B------:R-:W2:Y:S01]  /*3a4f0*/  LDL.LU R203, [R1+0x105c] ;  /* 0x00105c0001cb7983 */ /* 0x000ea20000300800 */
[C---:B------:R-:W-:Y:S11]  /*3a500*/  HMMA.1688.F32.TF32 R188, R208.reuse, R48, R188 ;  /* 0x00000030d0bc723c */ /* 0x040ff600000810bc */
[----:B------:R-:W-:Y:S11]  /*3a510*/  @!UPT UIADD3 URZ, URZ, URZ, URZ ;  /* 0x0000003f3f3ff290 */ /* 0x000ff6000fffe03f */
[----:B------:R-:W-:Y:S01]  /*3a520*/  @!UPT UIADD3 URZ, URZ, URZ, URZ ;  /* 0x0000003f3f3ff290 */ /* 0x000fe2000fffe03f */
[----:B------:R-:W-:Y:S04]  /*3a530*/  STL [R1+0x2120], R188 ;  /* 0x002120bc01007387 */ /* 0x000fe80000100800 */
[----:B------:R-:W-:Y:S04]  /*3a540*/  STL [R1+0x211c], R189 ;  /* 0x00211cbd01007387 */ /* 0x000fe80000100800 */
[----:B------:R-:W-:Y:S04]  /*3a550*/  STL [R1+0x2118], R190 ;  /* 0x002118be01007387 */ /* 0x000fe80000100800 */
[----:B------:R-:W-:Y:S04]  /*3a560*/  STL [R1+0x20c4], R191 ;  /* 0x0020c4bf01007387 */ /* 0x000fe80000100800 */
[----:B------:R-:W2:Y:S04]  /*3a570*/  LDL.LU R204, [R1+0x1040] ;  /* 0x0010400001cc7983 */ /* 0x000ea80000300800 */
[----:B------:R-:W2:Y:S04]  /*3a580*/  LDL.LU R205, [R1+0x1044] ;  /* 0x0010440001cd7983 */ /* 0x000ea80000300800 */
[----:B------:R-:W2:Y:S04]  /*3a590*/  LDL.LU R206, [R1+0x1048] ;  /* 0x0010480001ce7983 */ /* 0x000ea80000300800 */
[----:B------:R-:W2:Y:S01]  /*3a5a0*/  LDL.LU R207, [R1+0x104c] ;  /* 0x00104c0001cf7983 */ /* 0x000ea20000300800 */
[C---:B---3--:R-:W-:Y:S11]  /*3a5b0*/  HMMA.1688.F32.TF32 R192, R208.reuse, R44, R192 ;  /* 0x0000002cd0c0723c */ /* 0x048ff600000810c0 */
[----:B------:R-:W-:Y:S11]  /*3a5c0*/  @!UPT UIADD3 URZ, URZ, URZ, URZ ;  /* 0x0000003f3f3ff290 */ /* 0x000ff6000fffe03f */
[----:B------:R-:W-:Y:S01]  /*3a5d0*/  @!UPT UIADD3 URZ, URZ, URZ, URZ ;  /* 0x0000003f3f3ff290 */ /* 0x000fe2000fffe03f */
[----:B------:R-:W-:Y:S04]  /*3a5e0*/  STL [R1+0x2130], R192 ;  /* 0x002130c001007387 */ /* 0x000fe80000100800 */
[----:B------:R-:W-:Y:S04]  /*3a5f0*/  STL [R1+0x212c], R193 ;  /* 0x00212cc101007387 */ /* 0x000fe80000100800 */
[----:B------:R-:W-:Y:S04]  /*3a600*/  STL [R1+0x2128], R194 ;  /* 0x002128c201007387 */ /* 0x000fe80000100800 */
[----:B------:R-:W-:Y:S04]  /*3a610*/  STL [R1+0x2124], R195 ;  /* 0x002124c301007387 */ /* 0x000fe80000100800 */
[----:B------:R-:W3:Y:S04]  /*3a620*/  LDL.LU R248, [R1+0x10d0] ;  /* 0x0010d00001f87983 */ /* 0x000ee80000300800 */
[----:B------:R-:W3:Y:S04]  /*3a630*/  LDL.LU R249, [R1+0x10d4] ;  /* 0x0010d40001f97983 */ /* 0x000ee80000300800 */
[----:B------:R-:W3:Y:S04]  /*3a640*/  LDL.LU R250, [R1+0x10d8] ;  /* 0x0010d80001fa7983 */ /* 0x000ee80000300800 */
[----:B------:R-:W3:Y:S01]  /*3a650*/  LDL.LU R251, [R1+0x10dc] ;  /* 0x0010dc0001fb7983 */ /* 0x000ee20000300800 */
[C---:B----4-:R-:W-:Y:S03]  /*3a660*/  HMMA.1688.F32.TF32 R196, R208.reuse, R24, R212 ;  /* 0x00000018d0c4723c */ /* 0x050fe600000810d4 */
[----:B-1----:R-:W4:Y:S04]  /*3a670*/  LDL.LU R32, [R1+0x1010] ;  /* 0x0010100001207983 */ /* 0x002f280000300800 */
        /* <DEDUP_REMOVED lines=19> */
[C---:B--2---:R-:W-:Y:S11]  /*3a7b0*/  HMMA.1688.F32.TF32 R200, R208.reuse, R20, R200 ;  /* 0x00000014d0c8723c */ /* 0x044ff600000810c8 */
        /* <DEDUP_REMOVED lines=10> */
[C---:B------:R-:W-:Y:S08]  /*3a860*/  HMMA.1688.F32.TF32 R204, R208.reuse, R8, R204 ;  /* 0x00000008d0cc723c */ /* 0x040ff000000810cc */
[C---:B------:R-:W-:Y:S08]  /*3a870*/  HMMA.1688.F32.TF32 R224, R208.reuse, R136, R224 ;  /* 0x00000088d0e0723c */ /* 0x040ff000000810e0 */
[C---:B------:R-:W-:Y:S07]  /*3a880*/  HMMA.1688.F32.TF32 R216, R208.reuse, R16, R216 ;  /* 0x00000010d0d8723c */ /* 0x040fee00000810d8 */
[----:B------:R-:W-:Y:S04]  /*3a890*/  STL [R1+0x2160], R204 ;  /* 0x002160cc01007387 */ /* 0x000fe80000100800 */
[----:B------:R-:W-:Y:S04]  /*3a8a0*/  STL [R1+0x215c], R205 ;  /* 0x00215ccd01007387 */ /* 0x000fe80000100800 */
[----:B------:R-:W-:Y:S04]  /*3a8b0*/  STL [R1+0x2158], R206 ;  /* 0x002158ce01007387 */ /* 0x000fe80000100800 */
[----:B------:R-:W-:Y:S01]  /*3a8c0*/  STL [R1+0x2154], R207 ;  /* 0x002154cf01007387 */ /* 0x000fe20000100800 */
[----:B----4-:R-:W-:Y:S08]  /*3a8d0*/  HMMA.1688.F32.TF32 R208, R208, R12, R32 ;  /* 0x0000000cd0d0723c */ /* 0x010ff00000081020 */
[C---:B---3--:R-:W-:Y:S08]  /*3a8e0*/  HMMA.1688.F32.TF32 R212, R232.reuse, R140, R212 ;  /* 0x0000008ce8d4723c */ /* 0x048ff000000810d4 */
[C---:B------:R-:W-:Y:S07]  /*3a8f0*/  HMMA.1688.F32.TF32 R32, R232.reuse, R136, R28 ;  /* 0x00000088e820723c */ /* 0x040fee000008101c */
[----:B------:R-:W-:Y:S04]  /*3a900*/  STL [R1+0x2170], R208 ;  /* 0x002170d001007387 */ /* 0x000fe80000100800 */
[----:B------:R-:W-:Y:S04]  /*3a910*/  STL [R1+0x216c], R209 ;  /* 0x00216cd101007387 */ /* 0x000fe80000100800 */
[----:B------:R-:W-:Y:S04]  /*3a920*/  STL [R1+0x2168], R210 ;  /* 0x002168d201007387 */ /* 0x000fe80000100800 */
[----:B------:R-:W-:Y:S04]  /*3a930*/  STL [R1+0x2164], R211 ;  /* 0x002164d301007387 */ /* 0x000fe80000100800 */
[----:B------:R-:W-:Y:S04]  /*3a940*/  STL [R1+0x2180], R212 ;  /* 0x002180d401007387 */ /* 0x000fe80000100800 */
[----:B------:R-:W-:Y:S01]  /*3a950*/  STL [R1+0x217c], R213 ;  /* 0x00217cd501007387 */ /* 0x000fe20000100800 */
[----:B------:R-:W-:Y:S03]  /*3a960*/  HMMA.1688.F32.TF32 R28, R232, R16, R248 ;  /* 0x00000010e81c723c */ /* 0x000fe600000810f8 */
[----:B------:R-:W-:Y:S04]  /*3a970*/  STL [R1+0x2178], R214 ;  /* 0x002178d601007387 */ /* 0x000fe80000100800 */
[----:B------:R-:W-:Y:S04]  /*3a980*/  STL [R1+0x2174], R215 ;  /* 0x002174d701007387 */ /* 0x000fe80000100800 */
[----:B------:R1:W-:Y:S04]  /*3a990*/  STL.64 [R1+0x390], R32 ;  /* 0x0003902001007387 */ /* 0x0003e80000100a00 */
[----:B------:R3:W-:Y:S04]  /*3a9a0*/  STL.64 [R1+0x398], R34 ;  /* 0x0003982201007387 */ /* 0x0007e80000100a00 */
        /* <DEDUP_REMOVED lines=19> */
[----:B-1----:R-:W4:Y:S01]  /*3aae0*/  LDL.LU R32, [R1+0x12d0] ;  /* 0x0012d00001207983 */ /* 0x002f220000300800 */
[----:B------:R-:W-:Y:S02]  /*3aaf0*/  IMAD.MOV.U32 R181, RZ, RZ, R30 ;  /* 0x000000ffffb57224 */ /* 0x000fe400078e001e */
[----:B------:R-:W-:Y:S01]  /*3ab00*/  IMAD.MOV.U32 R182, RZ, RZ, R31 ;  /* 0x000000ffffb67224 */ /* 0x000fe200078e001f */
[----:B------:R-:W4:Y:S04]  /*3ab10*/  LDL.LU R33, [R1+0x12d4] ;  /* 0x0012d40001217983 */ /* 0x000f280000300800 */
[----:B---3--:R-:W3:Y:S04]  /*3ab20*/  LDL.LU R34, [R1+0x12d8] ;  /* 0x0012d80001227983 */ /* 0x008ee80000300800 */
[----:B------:R-:W3:Y:S01]  /*3ab30*/  LDL.LU R35, [R1+0x12dc] ;  /* 0x0012dc0001237983 */ /* 0x000ee20000300800 */
[C---:B--2---:R-:W-:Y:S11]  /*3ab40*/  HMMA.1688.F32.TF32 R28, R232.reuse, R132, R244 ;  /* 0x00000084e81c723c */ /* 0x044ff600000810f4 */
[----:B------:R-:W-:Y:S11]  /*3ab50*/  @!UPT UIADD3 URZ, URZ, URZ, URZ ;  /* 0x0000003f3f3ff290 */ /* 0x000ff6000fffe03f */
[----:B------:R-:W-:Y:S02]  /*3ab60*/  @!UPT UIADD3 URZ, URZ, URZ, URZ ;  /* 0x0000003f3f3ff290 */ /* 0x000fe4000fffe03f */
[----:B------:R-:W-:Y:S02]  /*3ab70*/  IMAD.MOV.U32 R188, RZ, RZ, R28 ;  /* 0x000000ffffbc7224 */ /* 0x000fe400078e001c */
[----:B------:R-:W-:Y:S01]  /*3ab80*/  IMAD.MOV.U32 R189, RZ, RZ, R29 ;  /* 0x000000ffffbd7224 */ /* 0x000fe200078e001d */
[----:B------:R-:W2:Y:S01]  /*3ab90*/  LDL.LU R28, [R1+0x12c0] ;  /* 0x0012c000011c7983 */ /* 0x000ea20000300800 */
[----:B------:R-:W-:Y:S02]  /*3aba0*/  IMAD.MOV.U32 R190, RZ, RZ, R30 ;  /* 0x000000ffffbe7224 */ /* 0x000fe400078e001e */
[----:B------:R-:W-:Y:S01]  /*3abb0*/  IMAD.MOV.U32 R184, RZ, RZ, R31 ;  /* 0x000000ffffb87224 */ /* 0x000fe200078e001f */
        /* <DEDUP_REMOVED lines=17> */
[C---:B------:R-:W-:Y:S08]  /*3acd0*/  HMMA.1688.F32.TF32 R36, R232.reuse, R60, R36 ;  /* 0x0000003ce824723c */ /* 0x040ff00000081024 */
        /* <DEDUP_REMOVED lines=8> */
[----:B------:R-:W2:Y:S04]  /*3ad60*/  LDL.LU R236, [R1+0x1160] ;  /* 0x0011600001ec7983 */ /* 0x000ea80000300800 */
[----:B------:R-:W2:Y:S04]  /*3ad70*/  LDL.LU R237, [R1+0x1164] ;  /* 0x0011640001ed7983 */ /* 0x000ea80000300800 */
[----:B------:R-:W2:Y:S04]  /*3ad80*/  LDL.LU R238, [R1+0x1168] ;  /* 0x0011680001ee7983 */ /* 0x000ea80000300800 */
[----:B------:R-:W2:Y:S11]  /*3ad90*/  LDL.LU R239, [R1+0x116c] ;  /* 0x00116c0001ef7983 */ /* 0x000eb60000300800 */
[----:B------:R-:W-:-:S02]  /*3ada0*/  IMAD.MOV.U32 R204, RZ, RZ, R28 ;  /* 0x000000ffffcc7224 */ /* 0x000fc400078e001c */
[----:B------:R-:W-:Y:S02]  /*3adb0*/  IMAD.MOV.U32 R205, RZ, RZ, R29 ;  /* 0x000000ffffcd7224 */ /* 0x000fe400078e001d */
[----:B------:R-:W-:Y:S02]  /*3adc0*/  IMAD.MOV.U32 R206, RZ, RZ, R30 ;  /* 0x000000ffffce7224 */ /* 0x000fe400078e001e */
[----:B------:R-:W-:Y:S02]  /*3add0*/  IMAD.MOV.U32 R207, RZ, RZ, R31 ;  /* 0x000000ffffcf7224 */ /* 0x000fe400078e001f */
[----:B------:R-:W-:Y:S11]  /*3ade0*/  HMMA.1688.F32.TF32 R28, R232, R44, R244 ;  /* 0x0000002ce81c723c */ /* 0x000ff600000810f4 */
[----:B------:R-:W-:Y:S11]  /*3adf0*/  @!UPT UIADD3 URZ, URZ, URZ, URZ ;  /* 0x0000003f3f3ff290 */ /* 0x000ff6000fffe03f */
[----:B------:R-:W-:Y:S02]  /*3ae00*/  @!UPT UIADD3 URZ, URZ, URZ, URZ ;  /* 0x0000003f3f3ff290 */ /* 0x000fe4000fffe03f */
        /* <DEDUP_REMOVED lines=15> */
[----:B------:R-:W-:Y:S01]  /*3af00*/  IMAD.MOV.U32 R168, RZ, RZ, R71 ;  /* 0x000000ffffa87224 */ /* 0x000fe200078e0047 */
[C---:B----4-:R-:W-:Y:S11]  /*3af10*/  HMMA.1688.F32.TF32 R28, R232.reuse, R24, R248 ;  /* 0x00000018e81c723c */ /* 0x050ff600000810f8 */
[----:B------:R-:W-:Y:S11]  /*3af20*/  @!UPT UIADD3 URZ, URZ, URZ, URZ ;  /* 0x0000003f3f3ff290 */ /* 0x000ff6000fffe03f */
[----:B------:R-:W-:Y:S02]  /*3af30*/  @!UPT UIADD3 URZ, URZ, URZ, URZ ;  /* 0x0000003f3f3ff290 */ /* 0x000fe4000fffe03f */
[----:B------:R-:W-:Y:S02]  /*3af40*/  IMAD.MOV.U32 R212, RZ, RZ, R28 ;  /* 0x000000ffffd47224 */ /* 0x000fe400078e001c */
[----:B------:R-:W-:Y:S01]  /*3af50*/  IMAD.MOV.U32 R213, RZ, RZ, R29 ;  /* 0x000000ffffd57224 */ /* 0x000fe200078e001d */
[----:B------:R-:W3:Y:S01]  /*3af60*/  LDL.LU R28, [R1+0x1180] ;  /* 0x00118000011c7983 */ /* 0x000ee20000300800 */
[----:B------:R-:W-:Y:S02]  /*3af70*/  IMAD.MOV.U32 R214, RZ, RZ, R30 ;  /* 0x000000ffffd67224 */ /* 0x000fe400078e001e */
[----:B------:R-:W-:Y:S01]  /*3af80*/  IMAD.MOV.U32 R215, RZ, RZ, R31 ;  /* 0x000000ffffd77224 */ /* 0x000fe200078e001f */
        /* <DEDUP_REMOVED lines=61> */
[----:B------:R-:W-:Y:S02]  /*3b360*/  IMAD.MOV.U32 R201, RZ, RZ, R33 ;  /* 0x000000ffffc97224 */ /* 0x000fe400078e0021 */
[----:B------:R-:W-:Y:S01]  /*3b370*/  IMAD.MOV.U32 R202, RZ, RZ, R34 ;  /* 0x000000ffffca7224 */ /* 0x000fe200078e0022 */
[----:B------:R-:W4:Y:S01]  /*3b380*/  LDL.LU R32, [R1+0x11a0] ;  /* 0x0011a00001207983 */ /* 0x000f220000300800 */
[----:B------:R-:W-:-:S03]  /*3b390*/  IMAD.MOV.U32 R203, RZ, RZ, R35 ;  /* 0x000000ffffcb7224 */ /* 0x000fc600078e0023 */
[----:B------:R-:W4:Y:S04]  /*3b3a0*/  LDL.LU R33, [R1+0x11a4] ;  /* 0x0011a40001217983 */ /* 0x000f280000300800 */
[----:B------:R-:W4:Y:S04]  /*3b3b0*/  LDL.LU R34, [R1+0x11a8] ;  /* 0x0011a80001227983 */ /* 0x000f280000300800 */
[----:B------:R-:W4:Y:S01]  /*3b3c0*/  LDL.LU R35, [R1+0x11ac] ;  /* 0x0011ac0001237983 */ /* 0x000f220000300800 */
[----:B--2---:R-:W-:Y:S03]  /*3b3d0*/  HMMA.1688.F32.TF32 R100, R232, R20, R244 ;  /* 0x00000014e864723c */ /* 0x004fe600000810f4 */
[----:B------:R-:W2:Y:S04]  /*3b3e0*/  LDL.LU R244, [R1+0x1140] ;  /* 0x0011400001f47983 */ /* 0x000ea80000300800 */
[----:B------:R-:W2:Y:S01]  /*3b3f0*/  LDL.LU R245, [R1+0x1144] ;  /* 0x0011440001f57983 */ /* 0x000ea20000300800 */
[----:B---3--:R-:W-:Y:S11]  /*3b400*/  HMMA.1688.F32.TF32 R88, R228, R136, R88 ;  /* 0x00000088e458723c */ /* 0x008ff60000081058 */
[----:B------:R-:W-:Y:S05]  /*3b410*/  @!UPT UIADD3 URZ, URZ, URZ, URZ ;  /* 0x0000003f3f3ff290 */ /* 0x000fea000fffe03f */
[----:B------:R-:W-:Y:S02]  /*3b420*/  IMAD.MOV.U32 R183, RZ, RZ, R100 ;  /* 0x000000ffffb77224 */ /* 0x000fe400078e0064 */
[----:B------:R-:W-:Y:S02]  /*3b430*/  IMAD.MOV.U32 R186, RZ, RZ, R101 ;  /* 0x000000ffffba7224 */ /* 0x000fe400078e0065 */
[----:B------:R-:W-:Y:S02]  /*3b440*/  IMAD.MOV.U32 R187, RZ, RZ, R102 ;  /* 0x000000ffffbb7224 */ /* 0x000fe400078e0066 */
[----:B------:R-:W-:Y:S02]  /*3b450*/  IMAD.MOV.U32 R191, RZ, RZ, R103 ;  /* 0x000000ffffbf7224 */ /* 0x000fe400078e0067 */
[----:B----4-:R-:W-:Y:S08]  /*3b460*/  HMMA.1688.F32.TF32 R100, R232, R8, R248 ;  /* 0x00000008e864723c */ /* 0x010ff000000810f8 */
[----:B------:R-:W-:Y:S08]  /*3b470*/  HMMA.1688.F32.TF32 R92, R228, R140, R92 ;  /* 0x0000008ce45c723c */ /* 0x000ff0000008105c */
[----:B------:R-:W-:Y:S07]  /*3b480*/  HMMA.1688.F32.TF32 R96, R232, R12, R96 ;  /* 0x0000000ce860723c */ /* 0x000fee0000081060 */
[----:B------:R-:W-:Y:S04]  /*3b490*/  STL.64 [R1+0x9a0], R100 ;  /* 0x0009a06401007387 */ /* 0x000fe80000100a00 */
[----:B------:R-:W-:Y:S01]  /*3b4a0*/  STL.64 [R1+0x9a8], R102 ;  /* 0x0009a86601007387 */ /* 0x000fe20000100a00 */
[C---:B------:R-:W-:Y:S08]  /*3b4b0*/  HMMA.1688.F32.TF32 R76, R228.reuse, R64, R76 ;  /* 0x00000040e44c723c */ /* 0x040ff0000008104c */
[C---:B------:R-:W-:Y:S08]  /*3b4c0*/  HMMA.1688.F32.TF32 R68, R228.reuse, R56, R68 ;  /* 0x00000038e444723c */ /* 0x040ff00000081044 */
[C---:B------:R-:W-:Y:S01]  /*3b4d0*/  HMMA.1688.F32.TF32 R40, R228.reuse, R52, R40 ;  /* 0x00000034e428723c */ /* 0x040fe20000081028 */
[----:B------:R-:W-:Y:S04]  /*3b4e0*/  STL.64 [R1+0x990], R96 ;  /* 0x0009906001007387 */ /* 0x000fe80000100a00 */
[----:B------:R-:W-:Y:S04]  /*3b4f0*/  STL.64 [R1+0x998], R98 ;  /* 0x0009986201007387 */ /* 0x000fe80000100a00 */
[----:B------:R-:W-:Y:S04]  /*3b500*/  STL.64 [R1+0x9b0], R92 ;  /* 0x0009b05c01007387 */ /* 0x000fe80000100a00 */
[----:B------:R1:W-:Y:S04]  /*3b510*/  STL.64 [R1+0x9b8], R94 ;  /* 0x0009b85e01007387 */ /* 0x0003e80000100a00 */
[----:B------:R-:W-:Y:S04]  /*3b520*/  STL.64 [R1+0x9c0], R88 ;  /* 0x0009c05801007387 */ /* 0x000fe80000100a00 */
[----:B------:R3:W-:Y:S01]  /*3b530*/  STL.64 [R1+0x9c8], R90 ;  /* 0x0009c85a01007387 */ /* 0x0007e20000100a00 */
[C---:B-1----:R-:W-:Y:S08]  /*3b540*/  HMMA.1688.F32.TF32 R92, R228.reuse, R16, R84 ;  /* 0x00000010e45c723c */ /* 0x042ff00000081054 */
[C---:B------:R-:W-:Y:S08]  /*3b550*/  HMMA.1688.F32.TF32 R72, R228.reuse, R60, R72 ;  /* 0x0000003ce448723c */ /* 0x040ff00000081048 */
[C---:B------:R-:W-:Y:S08]  /*3b560*/  HMMA.1688.F32.TF32 R36, R228.reuse, R48, R36 ;  /* 0x00000030e424723c */ /* 0x040ff00000081024 */
[----:B------:R-:W-:Y:S01]  /*3b570*/  HMMA.1688.F32.TF32 R32, R228, R44, R32 ;  /* 0x0000002ce420723c */ /* 0x000fe20000081020 */
[----:B------:R-:W-:Y:S01]  /*3b580*/  IMAD.MOV.U32 R246, RZ, RZ, R252 ;  /* 0x000000fffff67224 */ /* 0x000fe200078e00fc */
[----:B------:R-:W-:Y:S01]  /*3b590*/  LDS R232, [R3+0x14000] ;  /* 0x0140000003e87984 */ /* 0x000fe20000000800 */
[----:B------:R-:W-:-:S02]  /*3b5a0*/  IMAD.MOV.U32 R249, RZ, RZ, R241 ;  /* 0x000000fffff97224 */ /* 0x000fc400078e00f1 */
[----:B------:R-:W-:Y:S01]  /*3b5b0*/  IMAD.MOV.U32 R247, RZ, RZ, R243 ;  /* 0x000000fffff77224 */ /* 0x000fe200078e00f3 */
[----:B------:R-:W-:Y:S02]  /*3b5c0*/  LDS R234, [R3+0x16000] ;  /* 0x0160000003ea7984 */ /* 0x000fe40000000800 */
[C---:B---3--:R-:W-:Y:S01]  /*3b5d0*/  HMMA.1688.F32.TF32 R88, R228.reuse, R4, R80 ;  /* 0x00000004e458723c */ /* 0x048fe20000081050 */
[----:B------:R-:W-:Y:S01]  /*3b5e0*/  IMAD.MOV.U32 R248, RZ, RZ, R242 ;  /* 0x000000fffff87224 */ /* 0x000fe200078e00f2 */
[----:B------:R-:W-:Y:S01]  /*3b5f0*/  LDS R233, [R240+0x14000] ;  /* 0x01400000f0e97984 */ /* 0x000fe20000000800 */
[----:B------:R-:W-:Y:S02]  /*3b600*/  IMAD.MOV.U32 R250, RZ, RZ, R2 ;  /* 0x000000fffffa7224 */ /* 0x000fe400078e0002 */
[----:B------:R-:W-:Y:S01]  /*3b610*/  IMAD.MOV.U32 R251, RZ, RZ, R0 ;  /* 0x000000fffffb7224 */ /* 0x000fe200078e0000 */
[----:B------:R-:W1:Y:S02]  /*3b620*/  LDS R235, [R240+0x16000] ;  /* 0x01600000f0eb7984 */ /* 0x000e640000000800 */
[C---:B------:R-:W-:Y:S08]  /*3b630*/  HMMA.1688.F32.TF32 R84, R228.reuse, R132, R156 ;  /* 0x00000084e454723c */ /* 0x040ff0000008109c */
        /* <DEDUP_REMOVED lines=21> */
[----:B------:R3:W-:Y:S02]  /*3b790*/  STL.64 [R1+0xa70], R32 ;  /* 0x000a702001007387 */ /* 0x0007e40000100a00 */
[C---:B---3--:R-:W-:Y:S08]  /*3b7a0*/  HMMA.1688.F32.TF32 R32, R228.reuse, R24, R28 ;  /* 0x00000018e420723c */ /* 0x048ff0000008101c */
[C---:B------:R-:W-:Y:S11]  /*3b7b0*/  HMMA.1688.F32.TF32 R28, R228.reuse, R20, R236 ;  /* 0x00000014e41c723c */ /* 0x040ff600000810ec */
[----:B------:R-:W-:Y:S11]  /*3b7c0*/  @!UPT UIADD3 URZ, URZ, URZ, URZ ;  /* 0x0000003f3f3ff290 */ /* 0x000ff6000fffe03f */
[----:B------:R-:W-:Y:S02]  /*3b7d0*/  @!UPT UIADD3 URZ, URZ, URZ, URZ ;  /* 0x0000003f3f3ff290 */ /* 0x000fe4000fffe03f */
[----:B------:R-:W-:Y:S02]  /*3b7e0*/  IMAD.MOV.U32 R243, RZ, RZ, R28 ;  /* 0x000000fffff37224 */ /* 0x000fe400078e001c */
[----:B------:R-:W-:Y:S02]  /*3b7f0*/  IMAD.MOV.U32 R242, RZ, RZ, R29 ;  /* 0x000000fffff27224 */ /* 0x000fe400078e001d */
[----:B------:R-:W-:Y:S02]  /*3b800*/  IMAD.MOV.U32 R141, RZ, RZ, R30 ;  /* 0x000000ffff8d7224 */ /* 0x000fe400078e001e */
[----:B------:R-:W-:Y:S02]  /*3b810*/  IMAD.MOV.U32 R140, RZ, RZ, R31 ;  /* 0x000000ffff8c7224 */ /* 0x000fe400078e001f */
[C---:B--2---:R-:W-:Y:S01]  /*3b820*/  HMMA.1688.F32.TF32 R28, R228.reuse, R8, R244 ;  /* 0x00000008e41c723c */ /* 0x044fe200000810f4 */
[----:B------:R2:W-:Y:S04]  /*3b830*/  STL.64 [R1+0xaa0], R32 ;  /* 0x000aa02001007387 */ /* 0x0005e80000100a00 */
[----:B------:R3:W-:Y:S11]  /*3b840*/  STL.64 [R1+0xaa8], R34 ;  /* 0x000aa82201007387 */ /* 0x0007f60000100a00 */
[----:B------:R-:W-:Y:S08]  /*3b850*/  @!UPT UIADD3 URZ, URZ, URZ, URZ ;  /* 0x0000003f3f3ff290 */ /* 0x000ff0000fffe03f */
[----:B------:R-:W-:Y:S02]  /*3b860*/  IMAD.MOV.U32 R65, RZ, RZ, R28 ;  /* 0x000000ffff417224 */ /* 0x000fe400078e001c */
[----:B------:R-:W-:Y:S02]  /*3b870*/  IMAD.MOV.U32 R64, RZ, RZ, R29 ;  /* 0x000000ffff407224 */ /* 0x000fe400078e001d */
[----:B------:R-:W-:Y:S02]  /*3b880*/  IMAD.MOV.U32 R9, RZ, RZ, R30 ;  /* 0x000000ffff097224 */ /* 0x000fe400078e001e */
[----:B------:R-:W-:Y:S02]  /*3b890*/  IMAD.MOV.U32 R8, RZ, RZ, R31 ;  /* 0x000000ffff087224 */ /* 0x000fe400078e001f */
[----:B------:R-:W-:Y:S01]  /*3b8a0*/  HMMA.1688.F32.TF32 R28, R228, R12, R248 ;  /* 0x0000000ce41c723c */ /* 0x000fe200000810f8 */
[----:B------:R-:W-:Y:S01]  /*3b8b0*/  IMAD.MOV.U32 R244, RZ, RZ, R47 ;  /* 0x000000fffff47224 */ /* 0x000fe200078e002f */
[----:B------:R-:W-:Y:S01]  /*3b8c0*/  LDS R228, [R3+0x14080] ;  /* 0x0140800003e47984 */ /* 0x000fe20000000800 */
[----:B------:R-:W-:-:S02]  /*3b8d0*/  IMAD.MOV.U32 R245, RZ, RZ, R46 ;  /* 0x000000fffff57224 */ /* 0x000fc400078e002e */
[----:B------:R-:W-:Y:S01]  /*3b8e0*/  IMAD.MOV.U32 R246, RZ, RZ, R135 ;  /* 0x000000fffff67224 */ /* 0x000fe200078e0087 */
[----:B------:R-:W-:Y:S01]  /*3b8f0*/  LDS R230, [R3+0x16080] ;  /* 0x0160800003e67984 */ /* 0x000fe20000000800 */
[----:B------:R-:W-:Y:S02]  /*3b900*/  IMAD.MOV.U32 R248, RZ, RZ, R7 ;  /* 0x000000fffff87224 */ /* 0x000fe400078e0007 */
[----:B------:R-:W-:Y:S01]  /*3b910*/  IMAD.MOV.U32 R249, RZ, RZ, R6 ;  /* 0x000000fffff97224 */ /* 0x000fe200078e0006 */
[----:B------:R-:W4:Y:S01]  /*3b920*/  LDL.LU R7, [R1+0x24b4] ;  /* 0x0024b40001077983 */ /* 0x000f220000300800 */
[----:B------:R-:W-:Y:S02]  /*3b930*/  IMAD.MOV.U32 R250, RZ, RZ, R51 ;  /* 0x000000fffffa7224 */ /* 0x000fe400078e0033 */
[----:B------:R-:W-:Y:S01]  /*3b940*/  IMAD.MOV.U32 R251, RZ, RZ, R50 ;  /* 0x000000fffffb7224 */ /* 0x000fe200078e0032 */
[----:B------:R-:W4:Y:S04]  /*3b950*/  LDL.LU R6, [R1+0x24b0] ;  /* 0x0024b00001067983 */ /* 0x000f280000300800 */
[----:B------:R-:W4:Y:S01]  /*3b960*/  LDL.LU R51, [R1+0x24ac] ;  /* 0x0024ac0001337983 */ /* 0x000f220000300800 */
[----:B------:R-:W-:-:S03]  /*3b970*/  IMAD.MOV.U32 R247, RZ, RZ, R134 ;  /* 0x000000fffff77224 */ /* 0x000fc600078e0086 */
[----:B------:R-:W4:Y:S02]  /*3b980*/  LDL.LU R50, [R1+0x24a8] ;  /* 0x0024a80001327983 */ /* 0x000f240000300800 */
[----:B------:R-:W-:Y:S02]  /*3b990*/  IMAD.MOV.U32 R5, RZ, RZ, R28 ;  /* 0x000000ffff057224 */ /* 0x000fe400078e001c */
[----:B------:R-:W4:Y:S01]  /*3b9a0*/  LDL.LU R47, [R1+0x24a4] ;  /* 0x0024a400012f7983 */ /* 0x000f220000300800 */
[----:B------:R-:W-:-:S03]  /*3b9b0*/  IMAD.MOV.U32 R4, RZ, RZ, R29 ;  /* 0x000000ffff047224 */ /* 0x000fc600078e001d */
[----:B------:R-:W4:Y:S01]  /*3b9c0*/  LDL.LU R46, [R1+0x24a0] ;  /* 0x0024a000012e7983 */ /* 0x000f220000300800 */
[----:B------:R-:W-:-:S03]  /*3b9d0*/  IMAD.MOV.U32 R28, RZ, RZ, R131 ;  /* 0x000000ffff1c7224 */ /* 0x000fc600078e0083 */
[----:B------:R-:W4:Y:S01]  /*3b9e0*/  LDL.LU R135, [R1+0x249c] ;  /* 0x00249c0001877983 */ /* 0x000f220000300800 */
[----:B------:R-:W-:Y:S02]  /*3b9f0*/  IMAD.MOV.U32 R2, RZ, RZ, R30 ;  /* 0x000000ffff027224 */ /* 0x000fe400078e001e */
[----:B------:R-:W-:Y:S01]  /*3ba00*/  IMAD.MOV.U32 R29, RZ, RZ, R130 ;  /* 0x000000ffff1d7224 */ /* 0x000fe200078e0082 */
[----:B------:R-:W4:Y:S01]  /*3ba10*/  LDL.LU R134, [R1+0x2498] ;  /* 0x0024980001867983 */ /* 0x000f220000300800 */
[----:B------:R-:W-:Y:S02]  /*3ba20*/  IMAD.MOV.U32 R0, RZ, RZ, R31 ;  /* 0x000000ffff007224 */ /* 0x000fe400078e001f */
[----:B------:R-:W-:Y:S01]  /*3ba30*/  IMAD.MOV.U32 R30, RZ, RZ, R67 ;  /* 0x000000ffff1e7224 */ /* 0x000fe200078e0043 */
[----:B------:R-:W4:Y:S01]  /*3ba40*/  LDL.LU R131, [R1+0x2494] ;  /* 0x0024940001837983 */ /* 0x000f220000300800 */
[----:B------:R-:W-:-:S03]  /*3ba50*/  IMAD.MOV.U32 R31, RZ, RZ, R66 ;  /* 0x000000ffff1f7224 */ /* 0x000fc600078e0042 */
[----:B------:R-:W4:Y:S01]  /*3ba60*/  LDL.LU R130, [R1+0x2490] ;  /* 0x0024900001827983 */ /* 0x000f220000300800 */
[----:B--2---:R-:W-:-:S03]  /*3ba70*/  IMAD.MOV.U32 R32, RZ, RZ, R63 ;  /* 0x000000ffff207224 */ /* 0x004fc600078e003f */
[----:B------:R-:W2:Y:S01]  /*3ba80*/  LDL.LU R67, [R1+0x248c] ;  /* 0x00248c0001437983 */ /* 0x000ea20000300800 */
[----:B------:R-:W-:-:S03]  /*3ba90*/  IMAD.MOV.U32 R33, RZ, RZ, R62 ;  /* 0x000000ffff217224 */ /* 0x000fc600078e003e */
[----:B------:R-:W2:Y:S01]  /*3baa0*/  LDL.LU R66, [R1+0x2488] ;  /* 0x0024880001427983 */ /* 0x000ea20000300800 */
[----:B---3--:R-:W-:-:S03]  /*3bab0*/  IMAD.MOV.U32 R34, RZ, RZ, R59 ;  /* 0x000000ffff227224 */ /* 0x008fc600078e003b */
        /* <DEDUP_REMOVED lines=21> */
[----:B------:R-:W-:Y:S01]  /*3bc10*/  LDS R229, [R240+0x14080] ;  /* 0x01408000f0e57984 */ /* 0x000fe20000000800 */
[----:B------:R-:W-:Y:S02]  /*3bc20*/  IMAD.MOV.U32 R236, RZ, RZ, R143 ;  /* 0x000000ffffec7224 */ /* 0x000fe400078e008f */
[----:B------:R-:W-:Y:S01]  /*3bc30*/  IMAD.MOV.U32 R237, RZ, RZ, R138 ;  /* 0x000000ffffed7224 */ /* 0x000fe200078e008a */
[----:B------:R-:W1:Y:S01]  /*3bc40*/  LDS R231, [R240+0x16080] ;  /* 0x01608000f0e77984 */ /* 0x000e620000000800 */
[----:B----4-:R-:W-:Y:S02]  /*3bc50*/  IMAD.MOV.U32 R71, RZ, RZ, R51 ;  /* 0x000000ffff477224 */ /* 0x010fe400078e0033 */
[----:B------:R-:W-:Y:S02]  /*3bc60*/  IMAD.MOV.U32 R70, RZ, RZ, R50 ;  /* 0x000000ffff467224 */ /* 0x000fe400078e0032 */
[----:B------:R-:W-:-:S02]  /*3bc70*/  IMAD.MOV.U32 R69, RZ, RZ, R47 ;  /* 0x000000ffff457224 */ /* 0x000fc400078e002f */
[----:B------:R-:W-:Y:S02]  /*3bc80*/  IMAD.MOV.U32 R68, RZ, RZ, R46 ;  /* 0x000000ffff447224 */ /* 0x000fe400078e002e */
[----:B------:R-:W-:Y:S02]  /*3bc90*/  IMAD.MOV.U32 R75, RZ, RZ, R135 ;  /* 0x000000ffff4b7224 */ /* 0x000fe400078e0087 */
[----:B------:R-:W-:Y:S02]  /*3bca0*/  IMAD.MOV.U32 R74, RZ, RZ, R134 ;  /* 0x000000ffff4a7224 */ /* 0x000fe400078e0086 */
[----:B------:R-:W-:Y:S02]  /*3bcb0*/  IMAD.MOV.U32 R73, RZ, RZ, R131 ;  /* 0x000000ffff497224 */ /* 0x000fe400078e0083 */
[----:B------:R-:W-:Y:S02]  /*3bcc0*/  IMAD.MOV.U32 R72, RZ, RZ, R130 ;  /* 0x000000ffff487224 */ /* 0x000fe400078e0082 */
[----:B--2---:R-:W-:-:S02]  /*3bcd0*/  IMAD.MOV.U32 R79, RZ, RZ, R67 ;  /* 0x000000ffff4f7224 */ /* 0x004fc400078e0043 */
[----:B------:R-:W-:Y:S02]  /*3bce0*/  IMAD.MOV.U32 R78, RZ, RZ, R66 ;  /* 0x000000ffff4e7224 */ /* 0x000fe400078e0042 */
[----:B---3--:R-:W-:Y:S02]  /*3bcf0*/  IMAD.MOV.U32 R77, RZ, RZ, R63 ;  /* 0x000000ffff4d7224 */ /* 0x008fe400078e003f */
[----:B------:R-:W-:Y:S02]  /*3bd00*/  IMAD.MOV.U32 R76, RZ, RZ, R62 ;  /* 0x000000ffff4c7224 */ /* 0x000fe400078e003e */
[----:B------:R-:W-:Y:S02]  /*3bd10*/  IMAD.MOV.U32 R155, RZ, RZ, R59 ;  /* 0x000000ffff9b7224 */ /* 0x000fe400078e003b */
[----:B------:R-:W-:Y:S02]  /*3bd20*/  IMAD.MOV.U32 R154, RZ, RZ, R58 ;  /* 0x000000ffff9a7224 */ /* 0x000fe400078e003a */
[----:B------:R-:W-:-:S02]  /*3bd30*/  IMAD.MOV.U32 R153, RZ, RZ, R55 ;  /* 0x000000ffff997224 */ /* 0x000fc400078e0037 */
[----:B------:R-:W-:Y:S02]  /*3bd40*/  IMAD.MOV.U32 R159, RZ, RZ, R27 ;  /* 0x000000ffff9f7224 */ /* 0x000fe400078e001b */
[----:B------:R-:W-:Y:S02]  /*3bd50*/  IMAD.MOV.U32 R158, RZ, RZ, R26 ;  /* 0x000000ffff9e7224 */ /* 0x000fe400078e001a */
[----:B------:R-:W2:Y:S04]  /*3bd60*/  LDL.LU R26, [R1+0x2464] ;  /* 0x00246400011a7983 */ /* 0x000ea80000300800 */
[----:B------:R-:W2:Y:S01]  /*3bd70*/  LDL.LU R27, [R1+0x2460] ;  /* 0x00246000011b7983 */ /* 0x000ea20000300800 */
[----:B------:R-:W-:-:S03]  /*3bd80*/  IMAD.MOV.U32 R152, RZ, RZ, R54 ;  /* 0x000000ffff987224 */ /* 0x000fc600078e0036 */
[----:B------:R-:W3:Y:S04]  /*3bd90*/  LDL.LU R46, [R1+0x245c] ;  /* 0x00245c00012e7983 */ /* 0x000ee80000300800 */
[----:B------:R-:W3:Y:S04]  /*3bda0*/  LDL.LU R47, [R1+0x2458] ;  /* 0x00245800012f7983 */ /* 0x000ee80000300800 */
[----:B------:R-:W4:Y:S04]  /*3bdb0*/  LDL.LU R50, [R1+0x2454] ;  /* 0x0024540001327983 */ /* 0x000f280000300800 */
[----:B------:R-:W4:Y:S04]  /*3bdc0*/  LDL.LU R51, [R1+0x2450] ;  /* 0x0024500001337983 */ /* 0x000f280000300800 */
[----:B------:R-:W1:Y:S04]  /*3bdd0*/  LDL.LU R54, [R1+0x244c] ;  /* 0x00244c0001367983 */ /* 0x000e680000300800 */
[----:B------:R-:W1:Y:S04]  /*3bde0*/  LDL.LU R55, [R1+0x2448] ;  /* 0x0024480001377983 */ /* 0x000e680000300800 */
[----:B------:R-:W2:Y:S04]  /*3bdf0*/  LDL.LU R58, [R1+0x2444] ;  /* 0x00244400013a7983 */ /* 0x000ea80000300800 */
[----:B------:R-:W2:Y:S04]  /*3be00*/  LDL.LU R59, [R1+0x2440] ;  /* 0x00244000013b7983 */ /* 0x000ea80000300800 */
[----:B------:R-:W3:Y:S04]  /*3be10*/  LDL.LU R62, [R1+0x243c] ;  /* 0x00243c00013e7983 */ /* 0x000ee80000300800 */
[----:B------:R-:W3:Y:S04]  /*3be20*/  LDL.LU R63, [R1+0x2438] ;  /* 0x00243800013f7983 */ /* 0x000ee80000300800 */
        /* <DEDUP_REMOVED lines=8> */
[----:B------:R-:W4:Y:S04]  /*3beb0*/  LDL.LU R6, [R1+0x241c] ;  /* 0x00241c0001067983 */ /* 0x000f280000300800 */
[----:B------:R-:W4:Y:S04]  /*3bec0*/  LDL.LU R7, [R1+0x2418] ;  /* 0x0024180001077983 */ /* 0x000f280000300800 */
[----:B------:R-:W4:Y:S04]  /*3bed0*/  LDL.LU R18, [R1+0x2414] ;  /* 0x0024140001127983 */ /* 0x000f280000300800 */
[----:B------:R-:W4:Y:S04]  /*3bee0*/  LDL.LU R142, [R1+0x2410] ;  /* 0x00241000018e7983 */ /* 0x000f280000300800 */
[----:B------:R-:W4:Y:S01]  /*3bef0*/  LDL.LU R143, [R1+0x240c] ;  /* 0x00240c00018f7983 */ /* 0x000f220000300800 */
[----:B------:R-:W-:-:S03]  /*3bf00*/  IMAD.MOV.U32 R238, RZ, RZ, R139 ;  /* 0x000000ffffee7224 */ /* 0x000fc600078e008b */
[----:B------:R-:W4:Y:S04]  /*3bf10*/  LDL.LU R138, [R1+0x2408] ;  /* 0x00240800018a7983 */ /* 0x000f280000300800 */
[----:B------:R-:W4:Y:S01]  /*3bf20*/  LDL.LU R139, [R1+0x2404] ;  /* 0x00240400018b7983 */ /* 0x000f220000300800 */
[----:B------:R-:W-:-:S03]  /*3bf30*/  IMAD.MOV.U32 R239, RZ, RZ, R19 ;  /* 0x000000ffffef7224 */ /* 0x000fc600078e0013 */
[----:B------:R-:W4:Y:S01]  /*3bf40*/  LDL.LU R19, [R1+0x2400] ;  /* 0x0024000001137983 */ /* 0x000f220000300800 */
[C---:B-1----:R-:W-:Y:S08]  /*3bf50*/  HMMA.1688.F32.TF32 R28, R232.reuse, R54, R28 ;  /* 0x00000036e81c723c */ /* 0x042ff0000008101c */
[C---:B--2---:R-:W-:Y:S08]  /*3bf60*/  HMMA.1688.F32.TF32 R32, R232.reuse, R58, R32 ;  /* 0x0000003ae820723c */ /* 0x044ff00000081020 */
[C---:B---3--:R-:W-:Y:S08]  /*3bf70*/  HMMA.1688.F32.TF32 R36, R232.reuse, R62, R36 ;  /* 0x0000003ee824723c */ /* 0x048ff00000081024 */
[C---:B----4-:R-:W-:Y:S08]  /*3bf80*/  HMMA.1688.F32.TF32 R40, R232.reuse, R66, R40 ;  /* 0x00000042e828723c */ /* 0x050ff00000081028 */
[C---:B------:R-:W-:Y:S08]  /*3bf90*/  HMMA.1688.F32.TF32 R68, R232.reuse, R130, R68 ;  /* 0x00000082e844723c */ /* 0x040ff00000081044 */
[C---:B------:R-:W-:Y:S11]  /*3bfa0*/  HMMA.1688.F32.TF32 R72, R232.reuse, R134, R72 ;  /* 0x00000086e848723c */ /* 0x040ff60000081048 */
[----:B------:R-:W-:Y:S11]  /*3bfb0*/  @!UPT UIADD3 URZ, URZ, URZ, URZ ;  /* 0x0000003f3f3ff290 */ /* 0x000ff6000fffe03f */
[----:B------:R-:W-:Y:S01]  /*3bfc0*/  @!UPT UIADD3 URZ, URZ, URZ, URZ ;  /* 0x0000003f3f3ff290 */ /* 0x000fe2000fffe03f */
        /* <DEDUP_REMOVED lines=14> */
[----:B-1----:R-:W-:Y:S07]  /*3c0b0*/  HMMA.1688.F32.TF32 R28, R232, R26, R248 ;  /* 0x0000001ae81c723c */ /* 0x002fee00000810f8 */
[----:B------:R-:W-:Y:S04]  /*3c0c0*/  STL.64 [R1+0x1000], R36 ;  /* 0x0010002401007387 */ /* 0x000fe80000100a00 */
[----:B------:R-:W-:Y:S04]  /*3c0d0*/  STL.64 [R1+0x1008], R38 ;  /* 0x0010082601007387 */ /* 0x000fe80000100a00 */
[----:B------:R-:W-:Y:S04]  /*3c0e0*/  STL.64 [R1+0xff0], R32 ;  /* 0x000ff02001007387 */ /* 0x000fe80000100a00 */
[----:B------:R-:W-:Y:S04]  /*3c0f0*/  STL.64 [R1+0xff8], R34 ;  /* 0x000ff82201007387 */ /* 0x000fe80000100a00 */
[----:B------:R1:W-:Y:S04]  /*3c100*/  STL.64 [R1+0xfe0], R28 ;  /* 0x000fe01c01007387 */ /* 0x0003e80000100a00 */
[----:B------:R-:W2:Y:S01]  /*3c110*/  LDL.LU R236, [R1+0xd00] ;  /* 0x000d000001ec7983 */ /* 0x000ea20000300800 */
[----:B------:R-:W-:-:S03]  /*3c120*/  IMAD.MOV.U32 R137, RZ, RZ, R30 ;  /* 0x000000ffff897224 */ /* 0x000fc600078e001e */
[----:B------:R-:W2:Y:S01]  /*3c130*/  LDL.LU R237, [R1+0xd04] ;  /* 0x000d040001ed7983 */ /* 0x000ea20000300800 */
[----:B------:R-:W-:-:S03]  /*3c140*/  IMAD.MOV.U32 R136, RZ, RZ, R31 ;  /* 0x000000ffff887224 */ /* 0x000fc600078e001f */
[----:B------:R-:W2:Y:S01]  /*3c150*/  LDL.LU R238, [R1+0xd08] ;  /* 0x000d080001ee7983 */ /* 0x000ea20000300800 */
[----:B------:R-:W-:-:S03]  /*3c160*/  IMAD.MOV.U32 R30, RZ, RZ, R23 ;  /* 0x000000ffff1e7224 */ /* 0x000fc600078e0017 */
[----:B------:R-:W2:Y:S01]  /*3c170*/  LDL.LU R239, [R1+0xd0c] ;  /* 0x000d0c0001ef7983 */ /* 0x000ea20000300800 */
[----:B------:R-:W-:-:S03]  /*3c180*/  IMAD.MOV.U32 R31, RZ, RZ, R22 ;  /* 0x000000ffff1f7224 */ /* 0x000fc600078e0016 */
[----:B-1----:R-:W3:Y:S04]  /*3c190*/  LDL.LU R28, [R1+0xd20] ;  /* 0x000d2000011c7983 */ /* 0x002ee80000300800 */
[----:B------:R-:W3:Y:S04]  /*3c1a0*/  LDL.LU R29, [R1+0xd24] ;  /* 0x000d2400011d7983 */ /* 0x000ee80000300800 */
[----:B------:R-:W4:Y:S04]  /*3c1b0*/  LDL.LU R23, [R1+0x23fc] ;  /* 0x0023fc0001177983 */ /* 0x000f280000300800 */
[----:B------:R-:W2:Y:S01]  /*3c1c0*/  LDL.LU R22, [R1+0x23f8] ;  /* 0x0023f80001167983 */ /* 0x000ea20000300800 */
[----:B------:R-:W-:Y:S03]  /*3c1d0*/  HMMA.1688.F32.TF32 R80, R232, R142, R80 ;  /* 0x0000008ee850723c */ /* 0x000fe60000081050 */
        /* <DEDUP_REMOVED lines=82> */
[----:B------:R-:W3:Y:S04]  /*3c700*/  LDL.LU R22, [R1+0x23f4] ;  /* 0x0023f40001167983 */ /* 0x000ee80000300800 */
[----:B------:R-:W3:Y:S01]  /*3c710*/  LDL.LU R23, [R1+0x23f0] ;  /* 0x0023f00001177983 */ /* 0x000ee20000300800 */
[----:B------:R-:W-:-:S03]  /*3c720*/  IMAD.MOV.U32 R245, RZ, RZ, R14 ;  /* 0x000000fffff57224 */ /* 0x000fc600078e000e */
[----:B------:R-:W2:Y:S01]  /*3c730*/  LDL.LU R39, [R1+0xd6c] ;  /* 0x000d6c0001277983 */ /* 0x000ea20000300800 */
[----:B------:R-:W-:-:S03]  /*3c740*/  IMAD.MOV.U32 R246, RZ, RZ, R10 ;  /* 0x000000fffff67224 */ /* 0x000fc600078e000a */
[----:B------:R-:W4:Y:S01]  /*3c750*/  LDL.LU R244, [R1+0xca0] ;  /* 0x000ca00001f47983 */ /* 0x000f220000300800 */
[----:B------:R-:W-:-:S03]  /*3c760*/  IMAD.MOV.U32 R247, RZ, RZ, R11 ;  /* 0x000000fffff77224 */ /* 0x000fc600078e000b */
[----:B------:R-:W2:Y:S04]  /*3c770*/  LDL.LU R14, [R1+0x23ec] ;  /* 0x0023ec00010e7983 */ /* 0x000ea80000300800 */
[----:B------:R-:W2:Y:S04]  /*3c780*/  LDL.LU R10, [R1+0x23e8] ;  /* 0x0023e800010a7983 */ /* 0x000ea80000300800 */
[----:B------:R-:W2:Y:S01]  /*3c790*/  LDL.LU R11, [R1+0x23e4] ;  /* 0x0023e400010b7983 */ /* 0x000ea20000300800 */
[----:B---3--:R-:W-:Y:S07]  /*3c7a0*/  HMMA.1688.F32.TF32 R108, R232, R22, R248 ;  /* 0x00000016e86c723c */ /* 0x008fee00000810f8 */
[----:B------:R-:W-:-:S02]  /*3c7b0*/  IMAD.MOV.U32 R248, RZ, RZ, R15 ;  /* 0x000000fffff87224 */ /* 0x000fc400078e000f */
[----:B------:R-:W3:Y:S11]  /*3c7c0*/  LDL.LU R15, [R1+0x23e0] ;  /* 0x0023e000010f7983 */ /* 0x000ef60000300800 */
[----:B------:R-:W-:Y:S03]  /*3c7d0*/  @!UPT UIADD3 URZ, URZ, URZ, URZ ;  /* 0x0000003f3f3ff290 */ /* 0x000fe6000fffe03f */
[----:B------:R-:W-:Y:S04]  /*3c7e0*/  STL.64 [R1+0xfd0], R108 ;  /* 0x000fd06c01007387 */ /* 0x000fe80000100a00 */
[----:B------:R-:W-:Y:S04]  /*3c7f0*/  STL.64 [R1+0xfd8], R110 ;  /* 0x000fd86e01007387 */ /* 0x000fe80000100a00 */
[----:B------:R-:W4:Y:S04]  /*3c800*/  LDL.LU R249, [R1+0xc94] ;  /* 0x000c940001f97983 */ /* 0x000f280000300800 */
[----:B------:R-:W4:Y:S04]  /*3c810*/  LDL.LU R250, [R1+0xc98] ;  /* 0x000c980001fa7983 */ /* 0x000f280000300800 */
[----:B------:R-:W4:Y:S01]  /*3c820*/  LDL.LU R251, [R1+0xc9c] ;  /* 0x000c9c0001fb7983 */ /* 0x000f220000300800 */
[C---:B--2---:R-:W-:Y:S11]  /*3c830*/  HMMA.1688.F32.TF32 R104, R232.reuse, R10, R104 ;  /* 0x0000000ae868723c */ /* 0x044ff60000081068 */
[----:B------:R-:W-:Y:S11]  /*3c840*/  @!UPT UIADD3 URZ, URZ, URZ, URZ ;  /* 0x0000003f3f3ff290 */ /* 0x000ff6000fffe03f */
[----:B------:R-:W-:Y:S02]  /*3c850*/  @!UPT UIADD3 URZ, URZ, URZ, URZ ;  /* 0x0000003f3f3ff290 */ /* 0x000fe4000fffe03f */
[----:B------:R-:W-:Y:S02]  /*3c860*/  IMAD.MOV.U32 R133, RZ, RZ, R104 ;  /* 0x000000ffff857224 */ /* 0x000fe400078e0068 */
[----:B------:R-:W-:Y:S02]  /*3c870*/  IMAD.MOV.U32 R132, RZ, RZ, R105 ;  /* 0x000000ffff847224 */ /* 0x000fe400078e0069 */
[----:B------:R-:W-:Y:S02]  /*3c880*/  IMAD.MOV.U32 R129, RZ, RZ, R106 ;  /* 0x000000ffff817224 */ /* 0x000fe400078e006a */
[----:B------:R-:W-:Y:S01]  /*3c890*/  IMAD.MOV.U32 R128, RZ, RZ, R107 ;  /* 0x000000ffff807224 */ /* 0x000fe200078e006b */
[----:B---3--:R-:W-:Y:S01]  /*3c8a0*/  HMMA.1688.F32.TF32 R100, R232, R14, R100 ;  /* 0x0000000ee864723c */ /* 0x008fe20000081064 */
[----:B------:R-:W-:Y:S04]  /*3c8b0*/  LDS R232, [R3+0x14100] ;  /* 0x0141000003e87984 */ /* 0x000fe80000000800 */
[----:B------:R-:W-:Y:S04]  /*3c8c0*/  LDS R234, [R3+0x16100] ;  /* 0x0161000003ea7984 */ /* 0x000fe80000000800 */
[----:B------:R-:W-:Y:S04]  /*3c8d0*/  LDS R233, [R240+0x14100] ;  /* 0x01410000f0e97984 */ /* 0x000fe80000000800 */
[----:B------:R-:W1:Y:S10]  /*3c8e0*/  LDS R235, [R240+0x16100] ;  /* 0x01610000f0eb7984 */ /* 0x000e740000000800 */
[----:B------:R-:W-:Y:S04]  /*3c8f0*/  STL.64 [R1+0xe60], R100 ;  /* 0x000e606401007387 */ /* 0x000fe80000100a00 */
[----:B------:R2:W-:Y:S02]  /*3c900*/  STL.64 [R1+0xe68], R102 ;  /* 0x000e686601007387 */ /* 0x0005e40000100a00 */
[C---:B--2---:R-:W-:Y:S08]  /*3c910*/  HMMA.1688.F32.TF32 R100, R228.reuse, R142, R96 ;  /* 0x0000008ee464723c */ /* 0x044ff00000081060 */
        /* <DEDUP_REMOVED lines=19> */
[C---:B--2---:R-:W-:Y:S08]  /*3ca50*/  HMMA.1688.F32.TF32 R80, R228.reuse, R58, R72 ;  /* 0x0000003ae450723c */ /* 0x044ff00000081048 */
[C---:B------:R-:W-:Y:S08]  /*3ca60*/  HMMA.1688.F32.TF32 R76, R228.reuse, R54, R68 ;  /* 0x00000036e44c723c */ /* 0x040ff00000081044 */
[C---:B------:R-:W-:Y:S08]  /*3ca70*/  HMMA.1688.F32.TF32 R72, R228.reuse, R50, R40 ;  /* 0x00000032e448723c */ /* 0x040ff00000081028 */
[C---:B------:R-:W-:Y:S08]  /*3ca80*/  HMMA.1688.F32.TF32 R68, R228.reuse, R46, R36 ;  /* 0x0000002ee444723c */ /* 0x040ff00000081024 */
[C---:B------:R-:W-:Y:S08]  /*3ca90*/  HMMA.1688.F32.TF32 R40, R228.reuse, R26, R32 ;  /* 0x0000001ae428723c */ /* 0x040ff00000081020 */
[C---:B------:R-:W-:Y:S01]  /*3caa0*/  HMMA.1688.F32.TF32 R36, R228.reuse, R22, R28 ;  /* 0x00000016e424723c */ /* 0x040fe2000008101c */
[----:B------:R-:W-:Y:S07]  /*3cab0*/  STL.64 [R1+0xf50], R88 ;  /* 0x000f505801007387 */ /* 0x000fee0000100a00 */
[C---:B------:R-:W-:Y:S01]  /*3cac0*/  HMMA.1688.F32.TF32 R32, R228.reuse, R10, R236 ;  /* 0x0000000ae420723c */ /* 0x040fe200000810ec */
[----:B------:R-:W-:Y:S07]  /*3cad0*/  STL.64 [R1+0xf58], R90 ;  /* 0x000f585a01007387 */ /* 0x000fee0000100a00 */
[----:B----4-:R-:W-:Y:S01]  /*3cae0*/  HMMA.1688.F32.TF32 R28, R228, R14, R244 ;  /* 0x0000000ee41c723c */ /* 0x010fe200000810f4 */
        /* <DEDUP_REMOVED lines=18> */
[----:B------:R-:W2:Y:S04]  /*3cc10*/  LDL.LU R244, [R1+0x7c0] ;  /* 0x0007c00001f47983 */ /* 0x000ea80000300800 */
[----:B------:R-:W-:Y:S01]  /*3cc20*/  LDS R228, [R3+0x14180] ;  /* 0x0141800003e47984 */ /* 0x000fe20000000800 */
[C---:B-1----:R-:W-:Y:S03]  /*3cc30*/  HMMA.1688.F32.TF32 R28, R232.reuse, R142, R248 ;  /* 0x0000008ee81c723c */ /* 0x042fe600000810f8 */
[----:B------:R-:W-:Y:S04]  /*3cc40*/  LDS R230, [R3+0x16180] ;  /* 0x0161800003e67984 */ /* 0x000fe80000000800 */
[----:B------:R-:W-:Y:S04]  /*3cc50*/  LDS R229, [R240+0x14180] ;  /* 0x01418000f0e57984 */ /* 0x000fe80000000800 */
[----:B------:R-:W1:Y:S11]  /*3cc60*/  LDS R231, [R240+0x16180] ;  /* 0x01618000f0e77984 */ /* 0x000e760000000800 */
[----:B------:R-:W-:Y:S01]  /*3cc70*/  @!UPT UIADD3 URZ, URZ, URZ, URZ ;  /* 0x0000003f3f3ff290 */ /* 0x000fe2000fffe03f */
        /* <DEDUP_REMOVED lines=118> */
[C---:B------:R-:W-:Y:S11]  /*3d3e0*/  HMMA.1688.F32.TF32 R148, R232.reuse, R138, R148 ;  /* 0x0000008ae894723c */ /* 0x040ff60000081094 */
[----:B------:R-:W-:Y:S11]  /*3d3f0*/  @!UPT UIADD3 URZ, URZ, URZ, URZ ;  /* 0x0000003f3f3ff290 */ /* 0x000ff6000fffe03f */
[----:B------:R-:W-:Y:S01]  /*3d400*/  @!UPT UIADD3 URZ, URZ, URZ, URZ ;  /* 0x0000003f3f3ff290 */ /* 0x000fe2000fffe03f */
[----:B------:R-:W-:Y:S04]  /*3d410*/  STL.64 [R1+0xeb0], R148 ;  /* 0x000eb09401007387 */ /* 0x000fe80000100a00 */
[----:B------:R2:W-:Y:S02]  /*3d420*/  STL.64 [R1+0xeb8], R150 ;  /* 0x000eb89601007387 */ /* 0x0005e40000100a00 */
[C---:B--2---:R-:W-:Y:S08]  /*3d430*/  HMMA.1688.F32.TF32 R148, R232.reuse, R18, R144 ;  /* 0x00000012e894723c */ /* 0x044ff00000081090 */
[C---:B------:R-:W-:Y:S08]  /*3d440*/  HMMA.1688.F32.TF32 R144, R232.reuse, R6, R220 ;  /* 0x00000006e890723c */ /* 0x040ff000000810dc */
[C---:B------:R-:W-:Y:S08]  /*3d450*/  HMMA.1688.F32.TF32 R112, R232.reuse, R62, R112 ;  /* 0x0000003ee870723c */ /* 0x040ff00000081070 */
[C---:B------:R-:W-:Y:S01]  /*3d460*/  HMMA.1688.F32.TF32 R96, R232.reuse, R46, R96 ;  /* 0x0000002ee860723c */ /* 0x040fe20000081060 */
[----:B------:R-:W-:Y:S04]  /*3d470*/  STL.64 [R1+0xea0], R148 ;  /* 0x000ea09401007387 */ /* 0x000fe80000100a00 */
[----:B------:R-:W-:Y:S03]  /*3d480*/  STL.64 [R1+0xea8], R150 ;  /* 0x000ea89601007387 */ /* 0x000fe60000100a00 */
        /* <DEDUP_REMOVED lines=25> */
[----:B------:R-:W-:Y:S01]  /*3d620*/  STL.64 [R1+0xdb0], R80 ;  /* 0x000db05001007387 */ /* 0x000fe20000100a00 */
[C---:B-1----:R-:W-:Y:S03]  /*3d630*/  HMMA.1688.F32.TF32 R76, R228.reuse, R18, R76 ;  /* 0x00000012e44c723c */ /* 0x042fe6000008104c */
[----:B------:R1:W-:Y:S04]  /*3d640*/  STL.64 [R1+0xdb8], R82 ;  /* 0x000db85201007387 */ /* 0x0003e80000100a00 */
[----:B------:R-:W-:Y:S01]  /*3d650*/  LDS R232, [R3+0x14200] ;  /* 0x0142000003e87984 */ /* 0x000fe20000000800 */
[C---:B--2---:R-:W-:Y:S03]  /*3d660*/  HMMA.1688.F32.TF32 R84, R228.reuse, R142, R156 ;  /* 0x0000008ee454723c */ /* 0x044fe6000008109c */
[----:B------:R-:W-:Y:S04]  /*3d670*/  LDS R234, [R3+0x16200] ;  /* 0x0162000003ea7984 */ /* 0x000fe80000000800 */
[----:B------:R-:W-:Y:S01]  /*3d680*/  LDS R233, [R240+0x14200] ;  /* 0x01420000f0e97984 */ /* 0x000fe20000000800 */
[C---:B-1----:R-:W-:Y:S03]  /*3d690*/  HMMA.1688.F32.TF32 R80, R228.reuse, R138, R152 ;  /* 0x0000008ae450723c */ /* 0x042fe60000081098 */
[----:B------:R-:W1:Y:S05]  /*3d6a0*/  LDS R235, [R240+0x16200] ;  /* 0x01620000f0eb7984 */ /* 0x000e6a0000000800 */
[C---:B------:R-:W-:Y:S08]  /*3d6b0*/  HMMA.1688.F32.TF32 R72, R228.reuse, R6, R72 ;  /* 0x00000006e448723c */ /* 0x040ff00000081048 */
        /* <DEDUP_REMOVED lines=124> */
[C---:B-1----:R-:W-:Y:S08]  /*3de80*/  HMMA.1688.F32.TF32 R40, R232.reuse, R26, R40 ;  /* 0x0000001ae828723c */ /* 0x042ff00000081028 */
[C---:B--2---:R-:W-:Y:S08]  /*3de90*/  HMMA.1688.F32.TF32 R68, R232.reuse, R46, R68 ;  /* 0x0000002ee844723c */ /* 0x044ff00000081044 */
[C---:B----4-:R-:W-:Y:S08]  /*3dea0*/  HMMA.1688.F32.TF32 R36, R232.reuse, R22, R36 ;  /* 0x00000016e824723c */ /* 0x050ff00000081024 */
[C---:B---3--:R-:W-:Y:S08]  /*3deb0*/  HMMA.1688.F32.TF32 R76, R232.reuse, R54, R76 ;  /* 0x00000036e84c723c */ /* 0x048ff0000008104c */
[-C--:B------:R-:W-:Y:S08]  /*3dec0*/  HMMA.1688.F32.TF32 R28, R232, R14.reuse, R28 ;  /* 0x0000000ee81c723c */ /* 0x080ff0000008101c */
[C---:B------:R-:W-:Y:S08]  /*3ded0*/  HMMA.1688.F32.TF32 R108, R228.reuse, R14, R108 ;  /* 0x0000000ee46c723c */ /* 0x040ff0000008106c */
[C---:B------:R-:W-:Y:S08]  /*3dee0*/  HMMA.1688.F32.TF32 R116, R228.reuse, R22, R116 ;  /* 0x00000016e474723c */ /* 0x040ff00000081074 */
[C---:B------:R-:W-:Y:S08]  /*3def0*/  HMMA.1688.F32.TF32 R120, R228.reuse, R26, R120 ;  /* 0x0000001ae478723c */ /* 0x040ff00000081078 */
        /* <DEDUP_REMOVED lines=13> */
[----:B------:R-:W1:Y:S01]  /*3dfd0*/  LDS R231, [R240+0x16280] ;  /* 0x01628000f0e77984 */ /* 0x000e620000000800 */
[C---:B--2---:R-:W-:Y:S08]  /*3dfe0*/  HMMA.1688.F32.TF32 R108, R232.reuse, R138, R100 ;  /* 0x0000008ae86c723c */ /* 0x044ff00000081064 */
[C---:B------:R-:W-:Y:S08]  /*3dff0*/  HMMA.1688.F32.TF32 R104, R232.reuse, R18, R96 ;  /* 0x00000012e868723c */ /* 0x040ff00000081060 */
        /* <DEDUP_REMOVED lines=46> */
[----:B------:R-:W-:Y:S11]  /*3e2e0*/  HMMA.1688.F32.TF32 R32, R228, R18, R248 ;  /* 0x00000012e420723c */ /* 0x000ff600000810f8 */
[----:B------:R-:W-:Y:S04]  /*3e2f0*/  @!UPT UIADD3 URZ, URZ, URZ, URZ ;  /* 0x0000003f3f3ff290 */ /* 0x000fe8000fffe03f */
[----:B------:R2:W-:Y:S04]  /*3e300*/  STL.64 [R1+0xba0], R28 ;  /* 0x000ba01c01007387 */ /* 0x0005e80000100a00 */
[----:B------:R3:W-:Y:S04]  /*3e310*/  STL.64 [R1+0xba8], R30 ;  /* 0x000ba81e01007387 */ /* 0x0007e80000100a00 */
[----:B--2---:R-:W2:Y:S04]  /*3e320*/  LDL.LU R28, [R1+0x4a0] ;  /* 0x0004a000011c7983 */ /* 0x004ea80000300800 */
[----:B------:R-:W-:Y:S04]  /*3e330*/  STL.64 [R1+0xb90], R36 ;  /* 0x000b902401007387 */ /* 0x000fe80000100a00 */
[----:B------:R-:W-:Y:S04]  /*3e340*/  STL.64 [R1+0xb98], R38 ;  /* 0x000b982601007387 */ /* 0x000fe80000100a00 */
[----:B------:R4:W-:Y:S04]  /*3e350*/  STL.64 [R1+0xb80], R32 ;  /* 0x000b802001007387 */ /* 0x0009e80000100a00 */
[----:B------:R1:W-:Y:S04]  /*3e360*/  STL.64 [R1+0xb88], R34 ;  /* 0x000b882201007387 */ /* 0x0003e80000100a00 */
[----:B------:R-:W2:Y:S04]  /*3e370*/  LDL.LU R29, [R1+0x4a4] ;  /* 0x0004a400011d7983 */ /* 0x000ea80000300800 */
[----:B---3--:R-:W2:Y:S04]  /*3e380*/  LDL.LU R30, [R1+0x4a8] ;  /* 0x0004a800011e7983 */ /* 0x008ea80000300800 */
[----:B------:R-:W2:Y:S04]  /*3e390*/  LDL.LU R31, [R1+0x4ac] ;  /* 0x0004ac00011f7983 */ /* 0x000ea80000300800 */
[----:B----4-:R-:W3:Y:S04]  /*3e3a0*/  LDL.LU R32, [R1+0x4b0] ;  /* 0x0004b00001207983 */ /* 0x010ee80000300800 */
[----:B------:R-:W3:Y:S04]  /*3e3b0*/  LDL.LU R33, [R1+0x4b4] ;  /* 0x0004b40001217983 */ /* 0x000ee80000300800 */
[----:B-1----:R-:W3:Y:S04]  /*3e3c0*/  LDL.LU R34, [R1+0x4b8] ;  /* 0x0004b80001227983 */ /* 0x002ee80000300800 */
        /* <DEDUP_REMOVED lines=102> */
[----:B---3--:R-:W-:Y:S08]  /*3ea30*/  HMMA.1688.F32.TF32 R84, R232, R18, R84 ;  /* 0x00000012e854723c */ /* 0x008ff00000081054 */
        /* <DEDUP_REMOVED lines=15> */
[----:B-1----:R-:W2:Y:S04]  /*3eb30*/  LDL.LU.64 R150, [R1+0x23d8] ;  /* 0x0023d80001967983 */ /* 0x002ea80000300a00 */
[----:B------:R-:W2:Y:S04]  /*3eb40*/  LDL.LU.64 R148, [R1+0x23d0] ;  /* 0x0023d00001947983 */ /* 0x000ea80000300a00 */
[----:B------:R-:W-:Y:S01]  /*3eb50*/  STL.64 [R1+0xb60], R144 ;  /* 0x000b609001007387 */ /* 0x000fe20000100a00 */
[----:B------:R-:W-:Y:S03]  /*3eb60*/  HMMA.1688.F32.TF32 R104, R228, R22, R104 ;  /* 0x00000016e468723c */ /* 0x000fe60000081068 */
[----:B------:R1:W-:Y:S04]  /*3eb70*/  STL.64 [R1+0xb68], R146 ;  /* 0x000b689201007387 */ /* 0x0003e80000100a00 */
[----:B------:R-:W-:Y:S01]  /*3eb80*/  LDS R228, [R3+0x14380] ;  /* 0x0143800003e47984 */ /* 0x000fe20000000800 */
[C---:B------:R-:W-:Y:S03]  /*3eb90*/  HMMA.1688.F32.TF32 R32, R232.reuse, R46, R32 ;  /* 0x0000002ee820723c */ /* 0x040fe60000081020 */
[----:B------:R-:W-:Y:S04]  /*3eba0*/  LDS R230, [R3+0x16380] ;  /* 0x0163800003e67984 */ /* 0x000fe80000000800 */
[----:B-1----:R-:W3:Y:S04]  /*3ebb0*/  LDL.LU.64 R146, [R1+0x23c8] ;  /* 0x0023c80001927983 */ /* 0x002ee80000300a00 */
[----:B------:R-:W3:Y:S01]  /*3ebc0*/  LDL.LU.64 R144, [R1+0x23c0] ;  /* 0x0023c00001907983 */ /* 0x000ee20000300a00 */
[C---:B------:R-:W-:Y:S03]  /*3ebd0*/  HMMA.1688.F32.TF32 R92, R232.reuse, R142, R92 ;  /* 0x0000008ee85c723c */ /* 0x040fe6000008105c */
[----:B------:R-:W-:Y:S04]  /*3ebe0*/  STL.64 [R1+0xb50], R236 ;  /* 0x000b50ec01007387 */ /* 0x000fe80000100a00 */
[----:B------:R1:W-:Y:S04]  /*3ebf0*/  STL.64 [R1+0xb58], R238 ;  /* 0x000b58ee01007387 */ /* 0x0003e80000100a00 */
[----:B------:R-:W-:Y:S01]  /*3ec00*/  LDS R229, [R240+0x14380] ;  /* 0x01438000f0e57984 */ /* 0x000fe20000000800 */
[C---:B------:R-:W-:Y:S03]  /*3ec10*/  HMMA.1688.F32.TF32 R88, R232.reuse, R138, R88 ;  /* 0x0000008ae858723c */ /* 0x040fe60000081058 */
[----:B------:R-:W4:Y:S04]  /*3ec20*/  LDS R231, [R240+0x16380] ;  /* 0x01638000f0e77984 */ /* 0x000f280000000800 */
[----:B-1----:R-:W2:Y:S04]  /*3ec30*/  LDL.LU.64 R238, [R1+0x23b8] ;  /* 0x0023b80001ee7983 */ /* 0x002ea80000300a00 */
[----:B------:R-:W2:Y:S04]  /*3ec40*/  LDL.LU.64 R236, [R1+0x23b0] ;  /* 0x0023b00001ec7983 */ /* 0x000ea80000300a00 */
[----:B------:R-:W-:Y:S04]  /*3ec50*/  STL.64 [R1+0xb40], R248 ;  /* 0x000b40f801007387 */ /* 0x000fe80000100a00 */
[----:B------:R1:W-:Y:S04]  /*3ec60*/  STL.64 [R1+0xb48], R250 ;  /* 0x000b48fa01007387 */ /* 0x0003e80000100a00 */
        /* <DEDUP_REMOVED lines=30> */
[C---:B-1----:R-:W-:Y:S08]  /*3ee50*/  HMMA.1688.F32.TF32 R80, R232.reuse, R66, R76 ;  /* 0x00000042e850723c */ /* 0x042ff0000008104c */
        /* <DEDUP_REMOVED lines=21> */
[----:B------:R4:W-:Y:S04]  /*3efb0*/  STL.64 [R1+0x818], R34 ;  /* 0x0008182201007387 */ /* 0x0009e80000100a00 */
[----:B-1----:R-:W2:Y:S04]  /*3efc0*/  LDL.LU R32, [R1+0x90] ;  /* 0x0000900001207983 */ /* 0x002ea80000300800 */
[----:B------:R1:W-:Y:S04]  /*3efd0*/  STL.64 [R1+0x800], R36 ;  /* 0x0008002401007387 */ /* 0x0003e80000100a00 */
[----:B------:R1:W-:Y:S04]  /*3efe0*/  STL.64 [R1+0x808], R38 ;  /* 0x0008082601007387 */ /* 0x0003e80000100a00 */
[----:B------:R1:W-:Y:S04]  /*3eff0*/  STL.64 [R1+0x7f0], R28 ;  /* 0x0007f01c01007387 */ /* 0x0003e80000100a00 */
[----:B------:R1:W-:Y:S04]  /*3f000*/  STL.64 [R1+0x7f8], R30 ;  /* 0x0007f81e01007387 */ /* 0x0003e80000100a00 */
[----:B------:R-:W2:Y:S04]  /*3f010*/  LDL.LU R33, [R1+0x94] ;  /* 0x0000940001217983 */ /* 0x000ea80000300800 */
[----:B----4-:R-:W2:Y:S04]  /*3f020*/  LDL.LU R34, [R1+0x98] ;  /* 0x0000980001227983 */ /* 0x010ea80000300800 */
[----:B------:R-:W2:Y:S04]  /*3f030*/  LDL.LU R35, [R1+0x9c] ;  /* 0x00009c0001237983 */ /* 0x000ea80000300800 */
        /* <DEDUP_REMOVED lines=90> */
[----:B------:R-:W-:Y:S01]  /*3f5e0*/  @!UPT UIADD3 URZ, URZ, URZ, URZ ;  /* 0x0000003f3f3ff290 */ /* 0x000fe2000fffe03f */
[----:B------:R-:W-:Y:S04]  /*3f5f0*/  STL.64 [R1+0x7e0], R244 ;  /* 0x0007e0f401007387 */ /* 0x000fe80000100a00 */
[----:B------:R1:W-:Y:S04]  /*3f600*/  STL.64 [R1+0x7e8], R246 ;  /* 0x0007e8f601007387 */ /* 0x0003e80000100a00 */
[----:B-1----:R-:W2:Y:S04]  /*3f610*/  LDL.LU.64 R246, [R1+0x2398] ;  /* 0x0023980001f67983 */ /* 0x002ea80000300a00 */
[----:B------:R-:W2:Y:S01]  /*3f620*/  LDL.LU.64 R244, [R1+0x2390] ;  /* 0x0023900001f47983 */ /* 0x000ea20000300a00 */
[----:B------:R-:W-:Y:S03]  /*3f630*/  HMMA.1688.F32.TF32 R220, R232, R14, R220 ;  /* 0x0000000ee8dc723c */ /* 0x000fe600000810dc */
[----:B------:R-:W-:Y:S04]  /*3f640*/  LDS R232, [R3+0x14400] ;  /* 0x0144000003e87984 */ /* 0x000fe80000000800 */
[----:B------:R-:W-:Y:S01]  /*3f650*/  LDS R234, [R3+0x16400] ;  /* 0x0164000003ea7984 */ /* 0x000fe20000000800 */
[C---:B---3--:R-:W-:Y:S03]  /*3f660*/  HMMA.1688.F32.TF32 R124, R228.reuse, R142, R124 ;  /* 0x0000008ee47c723c */ /* 0x048fe6000008107c */
[----:B------:R-:W-:Y:S04]  /*3f670*/  LDS R233, [R240+0x14400] ;  /* 0x01440000f0e97984 */ /* 0x000fe80000000800 */
[----:B------:R-:W1:Y:S08]  /*3f680*/  LDS R235, [R240+0x16400] ;  /* 0x01640000f0eb7984 */ /* 0x000e700000000800 */
[----:B------:R-:W-:Y:S04]  /*3f690*/  STL.64 [R1+0x7d0], R220 ;  /* 0x0007d0dc01007387 */ /* 0x000fe80000100a00 */
[----:B------:R3:W-:Y:S04]  /*3f6a0*/  STL.64 [R1+0x7d8], R222 ;  /* 0x0007d8de01007387 */ /* 0x0007e80000100a00 */
[----:B------:R-:W-:Y:S04]  /*3f6b0*/  STL.64 [R1+0x7c0], R124 ;  /* 0x0007c07c01007387 */ /* 0x000fe80000100a00 */
[----:B------:R1:W-:Y:S01]  /*3f6c0*/  STL.64 [R1+0x7c8], R126 ;  /* 0x0007c87e01007387 */ /* 0x0003e20000100a00 */
[C---:B---3--:R-:W-:Y:S08]  /*3f6d0*/  HMMA.1688.F32.TF32 R220, R228.reuse, R138, R120 ;  /* 0x0000008ae4dc723c */ /* 0x048ff00000081078 */
[C---:B-1----:R-:W-:Y:S08]  /*3f6e0*/  HMMA.1688.F32.TF32 R124, R228.reuse, R18, R116 ;  /* 0x00000012e47c723c */ /* 0x042ff00000081074 */
[C---:B------:R-:W-:Y:S08]  /*3f6f0*/  HMMA.1688.F32.TF32 R120, R228.reuse, R6, R112 ;  /* 0x00000006e478723c */ /* 0x040ff00000081070 */
[C---:B------:R-:W-:Y:S08]  /*3f700*/  HMMA.1688.F32.TF32 R116, R228.reuse, R134, R108 ;  /* 0x00000086e474723c */ /* 0x040ff0000008106c */
[C---:B------:R-:W-:Y:S08]  /*3f710*/  HMMA.1688.F32.TF32 R112, R228.reuse, R130, R104 ;  /* 0x00000082e470723c */ /* 0x040ff00000081068 */
[C---:B------:R-:W-:Y:S08]  /*3f720*/  HMMA.1688.F32.TF32 R108, R228.reuse, R66, R100 ;  /* 0x00000042e46c723c */ /* 0x040ff00000081064 */
[C---:B------:R-:W-:Y:S08]  /*3f730*/  HMMA.1688.F32.TF32 R104, R228.reuse, R62, R96 ;  /* 0x0000003ee468723c */ /* 0x040ff00000081060 */
[C---:B----4-:R-:W-:Y:S01]  /*3f740*/  HMMA.1688.F32.TF32 R100, R228.reuse, R58, R92 ;  /* 0x0000003ae464723c */ /* 0x050fe2000008105c */
[----:B------:R-:W-:Y:S07]  /*3f750*/  STL.64 [R1+0x7b0], R220 ;  /* 0x0007b0dc01007387 */ /* 0x000fee0000100a00 */
[C---:B------:R-:W-:Y:S01]  /*3f760*/  HMMA.1688.F32.TF32 R96, R228.reuse, R54, R88 ;  /* 0x00000036e460723c */ /* 0x040fe20000081058 */
        /* <DEDUP_REMOVED lines=34> */
[----:B------:R1:W-:Y:S01]  /*3f990*/  STL.64 [R1+0x6d8], R74 ;  /* 0x0006d84a01007387 */ /* 0x0003e20000100a00 */
[C---:B------:R-:W-:Y:S03]  /*3f9a0*/  HMMA.1688.F32.TF32 R28, R232.reuse, R134, R28 ;  /* 0x00000086e81c723c */ /* 0x040fe6000008101c */
[----:B------:R-:W-:Y:S04]  /*3f9b0*/  LDS R228, [R3+0x14480] ;  /* 0x0144800003e47984 */ /* 0x000fe80000000800 */
[----:B------:R-:W-:Y:S01]  /*3f9c0*/  LDS R230, [R3+0x16480] ;  /* 0x0164800003e67984 */ /* 0x000fe20000000800 */
[C---:B-1----:R-:W-:Y:S03]  /*3f9d0*/  HMMA.1688.F32.TF32 R72, R232.reuse, R142, R68 ;  /* 0x0000008ee848723c */ /* 0x042fe60000081044 */
[----:B------:R-:W-:Y:S04]  /*3f9e0*/  LDS R229, [R240+0x14480] ;  /* 0x01448000f0e57984 */ /* 0x000fe80000000800 */
[----:B------:R-:W1:Y:S01]  /*3f9f0*/  LDS R231, [R240+0x16480] ;  /* 0x01648000f0e77984 */ /* 0x000e620000000800 */
[C---:B------:R-:W-:Y:S08]  /*3fa00*/  HMMA.1688.F32.TF32 R68, R232.reuse, R138, R40 ;  /* 0x0000008ae844723c */ /* 0x040ff00000081028 */
        /* <DEDUP_REMOVED lines=8> */
[----:B------:R3:W-:Y:S04]  /*3fa90*/  STL.64 [R1+0x690], R36 ;  /* 0x0006902401007387 */ /* 0x0007e80000100a00 */
[----:B------:R4:W-:Y:S01]  /*3faa0*/  STL.64 [R1+0x698], R38 ;  /* 0x0006982601007387 */ /* 0x0009e20000100a00 */
[----:B--2---:R-:W-:-:S03]  /*3fab0*/  IMAD.MOV.U32 R32, RZ, RZ, R244 ;  /* 0x000000ffff207224 */ /* 0x004fc600078e00f4 */
[----:B------:R-:W2:Y:S01]  /*3fac0*/  LDL.LU R244, [R1+0x238c] ;  /* 0x00238c0001f47983 */ /* 0x000ea20000300800 */
[----:B------:R-:W-:-:S03]  /*3fad0*/  IMAD.MOV.U32 R33, RZ, RZ, R246 ;  /* 0x000000ffff217224 */ /* 0x000fc600078e00f6 */
[----:B------:R1:W-:Y:S01]  /*3fae0*/  STL.64 [R1+0x680], R28 ;  /* 0x0006801c01007387 */ /* 0x0003e20000100a00 */
[----:B------:R-:W-:-:S03]  /*3faf0*/  IMAD.MOV.U32 R34, RZ, RZ, R251 ;  /* 0x000000ffff227224 */ /* 0x000fc600078e00fb */
[----:B------:R1:W-:Y:S01]  /*3fb00*/  STL.64 [R1+0x688], R30 ;  /* 0x0006881e01007387 */ /* 0x0003e20000100a00 */
[----:B------:R-:W-:-:S03]  /*3fb10*/  IMAD.MOV.U32 R35, RZ, RZ, R250 ;  /* 0x000000ffff237224 */ /* 0x000fc600078e00fa */
[----:B------:R-:W2:Y:S01]  /*3fb20*/  LDL.LU R246, [R1+0x2388] ;  /* 0x0023880001f67983 */ /* 0x000ea20000300800 */
[----:B---3--:R-:W-:-:S03]  /*3fb30*/  IMAD.MOV.U32 R36, RZ, RZ, R247 ;  /* 0x000000ffff247224 */ /* 0x008fc600078e00f7 */
[----:B------:R-:W3:Y:S01]  /*3fb40*/  LDL.LU R251, [R1+0x2384] ;  /* 0x0023840001fb7983 */ /* 0x000ee20000300800 */
[----:B------:R-:W-:-:S03]  /*3fb50*/  IMAD.MOV.U32 R37, RZ, RZ, R245 ;  /* 0x000000ffff257224 */ /* 0x000fc600078e00f5 */
[----:B------:R-:W3:Y:S01]  /*3fb60*/  LDL.LU R250, [R1+0x2380] ;  /* 0x0023800001fa7983 */ /* 0x000ee20000300800 */
[----:B----4-:R-:W-:-:S03]  /*3fb70*/  IMAD.MOV.U32 R38, RZ, RZ, R249 ;  /* 0x000000ffff267224 */ /* 0x010fc600078e00f9 */
[----:B------:R-:W4:Y:S01]  /*3fb80*/  LDL.LU R247, [R1+0x237c] ;  /* 0x00237c0001f77983 */ /* 0x000f220000300800 */
[----:B------:R-:W-:-:S03]  /*3fb90*/  IMAD.MOV.U32 R39, RZ, RZ, R248 ;  /* 0x000000ffff277224 */ /* 0x000fc600078e00f8 */
[----:B------:R-:W4:Y:S04]  /*3fba0*/  LDL.LU R245, [R1+0x2378] ;  /* 0x0023780001f57983 */ /* 0x000f280000300800 */
[----:B------:R-:W4:Y:S04]  /*3fbb0*/  LDL.LU R249, [R1+0x2374] ;  /* 0x0023740001f97983 */ /* 0x000f280000300800 */
[----:B------:R-:W4:Y:S01]  /*3fbc0*/  LDL.LU R248, [R1+0x2370] ;  /* 0x0023700001f87983 */ /* 0x000f220000300800 */
[----:B--2---:R-:W-:Y:S02]  /*3fbd0*/  IMAD.MOV.U32 R43, RZ, RZ, R244 ;  /* 0x000000ffff2b7224 */ /* 0x004fe400078e00f4 */
[----:B------:R-:W-:-:S02]  /*3fbe0*/  IMAD.MOV.U32 R42, RZ, RZ, R246 ;  /* 0x000000ffff2a7224 */ /* 0x000fc400078e00f6 */
[----:B---3--:R-:W-:Y:S02]  /*3fbf0*/  IMAD.MOV.U32 R40, RZ, RZ, R251 ;  /* 0x000000ffff287224 */ /* 0x008fe400078e00fb */
[----:B------:R-:W2:Y:S01]  /*3fc00*/  LDL.LU R251, [R1+0x236c] ;  /* 0x00236c0001fb7983 */ /* 0x000ea20000300800 */
[----:B------:R-:W-:-:S03]  /*3fc10*/  IMAD.MOV.U32 R41, RZ, RZ, R250 ;  /* 0x000000ffff297224 */ /* 0x000fc600078e00fa */
[----:B------:R-:W3:Y:S04]  /*3fc20*/  LDL.LU R250, [R1+0x2368] ;  /* 0x0023680001fa7983 */ /* 0x000ee80000300800 */
[----:B------:R-:W3:Y:S04]  /*3fc30*/  LDL.LU R246, [R1+0x2364] ;  /* 0x0023640001f67983 */ /* 0x000ee80000300800 */
[----:B------:R-:W3:Y:S01]  /*3fc40*/  LDL.LU R244, [R1+0x2360] ;  /* 0x0023600001f47983 */ /* 0x000ee20000300800 */
[----:B----4-:R-:W-:-:S03]  /*3fc50*/  IMAD.MOV.U32 R72, RZ, RZ, R249 ;  /* 0x000000ffff487224 */ /* 0x010fc600078e00f9 */
[----:B------:R-:W4:Y:S01]  /*3fc60*/  LDL.LU R249, [R1+0x235c] ;  /* 0x00235c0001f97983 */ /* 0x000f220000300800 */
[----:B------:R-:W-:Y:S02]  /*3fc70*/  IMAD.MOV.U32 R74, RZ, RZ, R245 ;  /* 0x000000ffff4a7224 */ /* 0x000fe400078e00f5 */
[----:B------:R-:W-:Y:S02]  /*3fc80*/  IMAD.MOV.U32 R73, RZ, RZ, R248 ;  /* 0x000000ffff497224 */ /* 0x000fe400078e00f8 */
[----:B------:R-:W4:Y:S01]  /*3fc90*/  LDL.LU R248, [R1+0x2358] ;  /* 0x0023580001f87983 */ /* 0x000f220000300800 */
[----:B------:R-:W-:-:S03]  /*3fca0*/  IMAD.MOV.U32 R75, RZ, RZ, R247 ;  /* 0x000000ffff4b7224 */ /* 0x000fc600078e00f7 */
[----:B------:R-:W4:Y:S04]  /*3fcb0*/  LDL.LU R245, [R1+0x2354] ;  /* 0x0023540001f57983 */ /* 0x000f280000300800 */
[----:B------:R-:W4:Y:S01]  /*3fcc0*/  LDL.LU R247, [R1+0x2350] ;  /* 0x0023500001f77983 */ /* 0x000f220000300800 */
[----:B--2---:R-:W-:Y:S02]  /*3fcd0*/  IMAD.MOV.U32 R79, RZ, RZ, R251 ;  /* 0x000000ffff4f7224 */ /* 0x004fe400078e00fb */
[----:B---3--:R-:W-:Y:S02]  /*3fce0*/  IMAD.MOV.U32 R78, RZ, RZ, R250 ;  /* 0x000000ffff4e7224 */ /* 0x008fe400078e00fa */
[----:B------:R-:W-:Y:S02]  /*3fcf0*/  IMAD.MOV.U32 R76, RZ, RZ, R246 ;  /* 0x000000ffff4c7224 */ /* 0x000fe400078e00f6 */
[----:B------:R-:W2:Y:S01]  /*3fd00*/  LDL.LU R246, [R1+0x234c] ;  /* 0x00234c0001f67983 */ /* 0x000ea20000300800 */
[----:B------:R-:W-:-:S03]  /*3fd10*/  IMAD.MOV.U32 R77, RZ, RZ, R244 ;  /* 0x000000ffff4d7224 */ /* 0x000fc600078e00f4 */
[----:B------:R-:W3:Y:S04]  /*3fd20*/  LDL.LU R244, [R1+0x2348] ;  /* 0x0023480001f47983 */ /* 0x000ee80000300800 */
[----:B------:R-:W3:Y:S04]  /*3fd30*/  LDL.LU R250, [R1+0x2344] ;  /* 0x0023440001fa7983 */ /* 0x000ee80000300800 */
[----:B------:R-:W3:Y:S01]  /*3fd40*/  LDL.LU R251, [R1+0x2340] ;  /* 0x0023400001fb7983 */ /* 0x000ee20000300800 */
[----:B----4-:R-:W-:-:S03]  /*3fd50*/  IMAD.MOV.U32 R152, RZ, RZ, R245 ;  /* 0x000000ffff987224 */ /* 0x010fc600078e00f5 */
[----:B------:R-:W4:Y:S01]  /*3fd60*/  LDL.LU R245, [R1+0x233c] ;  /* 0x00233c0001f57983 */ /* 0x000f220000300800 */
[----:B------:R-:W-:-:S03]  /*3fd70*/  IMAD.MOV.U32 R153, RZ, RZ, R247 ;  /* 0x000000ffff997224 */ /* 0x000fc600078e00f7 */
[----:B------:R-:W4:Y:S01]  /*3fd80*/  LDL.LU R247, [R1+0x2338] ;  /* 0x0023380001f77983 */ /* 0x000f220000300800 */
[----:B------:R-:W-:Y:S02]  /*3fd90*/  IMAD.MOV.U32 R154, RZ, RZ, R248 ;  /* 0x000000ffff9a7224 */ /* 0x000fe400078e00f8 */
[----:B------:R-:W-:Y:S01]  /*3fda0*/  IMAD.MOV.U32 R155, RZ, RZ, R249 ;  /* 0x000000ffff9b7224 */ /* 0x000fe200078e00f9 */
[----:B------:R-:W4:Y:S04]  /*3fdb0*/  LDL.LU R248, [R1+0x2334] ;  /* 0x0023340001f87983 */ /* 0x000f280000300800 */
[----:B------:R-:W4:Y:S01]  /*3fdc0*/  LDL.LU R249, [R1+0x2330] ;  /* 0x0023300001f97983 */ /* 0x000f220000300800 */
[----:B--2---:R-:W-:Y:S02]  /*3fdd0*/  IMAD.MOV.U32 R83, RZ, RZ, R246 ;  /* 0x000000ffff537224 */ /* 0x004fe400078e00f6 */
[----:B---3--:R-:W-:-:S02]  /*3fde0*/  IMAD.MOV.U32 R82, RZ, RZ, R244 ;  /* 0x000000ffff527224 */ /* 0x008fc400078e00f4 */
[----:B------:R-:W-:Y:S02]  /*3fdf0*/  IMAD.MOV.U32 R80, RZ, RZ, R250 ;  /* 0x000000ffff507224 */ /* 0x000fe400078e00fa */
[----:B------:R-:W2:Y:S01]  /*3fe00*/  LDL.LU R250, [R1+0x232c] ;  /* 0x00232c0001fa7983 */ /* 0x000ea20000300800 */
[----:B------:R-:W-:-:S03]  /*3fe10*/  IMAD.MOV.U32 R81, RZ, RZ, R251 ;  /* 0x000000ffff517224 */ /* 0x000fc600078e00fb */
[----:B------:R-:W3:Y:S04]  /*3fe20*/  LDL.LU R251, [R1+0x2328] ;  /* 0x0023280001fb7983 */ /* 0x000ee80000300800 */
[----:B------:R-:W3:Y:S01]  /*3fe30*/  LDL.LU R244, [R1+0x2324] ;  /* 0x0023240001f47983 */ /* 0x000ee20000300800 */
[----:B----4-:R-:W-:Y:S02]  /*3fe40*/  IMAD.MOV.U32 R85, RZ, RZ, R245 ;  /* 0x000000ffff557224 */ /* 0x010fe400078e00f5 */
[----:B------:R-:W-:Y:S01]  /*3fe50*/  IMAD.MOV.U32 R84, RZ, RZ, R247 ;  /* 0x000000ffff547224 */ /* 0x000fe200078e00f7 */
[----:B------:R-:W4:Y:S04]  /*3fe60*/  LDL.LU R246, [R1+0x2320] ;  /* 0x0023200001f67983 */ /* 0x000f280000300800 */
[----:B------:R-:W4:Y:S04]  /*3fe70*/  LDL.LU R247, [R1+0x231c] ;  /* 0x00231c0001f77983 */ /* 0x000f280000300800 */
[----:B------:R-:W4:Y:S04]  /*3fe80*/  LDL.LU R245, [R1+0x2318] ;  /* 0x0023180001f57983 */ /* 0x000f280000300800 */
[----:B------:R-:W4:Y:S04]  /*3fe90*/  LDL.LU R86, [R1+0x168] ;  /* 0x0001680001567983 */ /* 0x000f280000300800 */
[----:B------:R-:W4:Y:S04]  /*3fea0*/  LDL.LU R87, [R1+0x16c] ;  /* 0x00016c0001577983 */ /* 0x000f280000300800 */
[----:B------:R-:W4:Y:S04]  /*3feb0*/  LDL.LU R108, [R1] ;  /* 0x00000000016c7983 */ /* 0x000f280000300800 */
        /* <DEDUP_REMOVED lines=19> */
[----:B--2---:R-:W-:-:S03]  /*3fff0*/  IMAD.MOV.U32 R89, RZ, RZ, R250 ;  /* 0x000000ffff597224 */ /* 0x004fc600078e00fa */
[----:B------:R-:W2:Y:S01]  /*40000*/  LDL.LU R250, [R1+0x68] ;  /* 0x0000680001fa7983 */ /* 0x000ea20000300800 */
[----:B---3--:R-:W-:-:S03]  /*40010*/  IMAD.MOV.U32 R88, RZ, RZ, R251 ;  /* 0x000000ffff587224 */ /* 0x008fc600078e00fb */
[----:B------:R-:W2:Y:S01]  /*40020*/  LDL.LU R251, [R1+0x6c] ;  /* 0x00006c0001fb7983 */ /* 0x000ea20000300800 */
[----:B------:R-:W-:-:S03]  /*40030*/  IMAD.MOV.U32 R99, RZ, RZ, R244 ;  /* 0x000000ffff637224 */ /* 0x000fc600078e00f4 */
[----:B------:R-:W3:Y:S01]  /*40040*/  LDL.LU R244, [R1+0x70] ;  /* 0x0000700001f47983 */ /* 0x000ee20000300800 */
[----:B----4-:R-:W-:Y:S02]  /*40050*/  IMAD.MOV.U32 R97, RZ, RZ, R246 ;  /* 0x000000ffff617224 */ /* 0x010fe400078e00f6 */
[----:B------:R-:W-:Y:S02]  /*40060*/  IMAD.MOV.U32 R96, RZ, RZ, R247 ;  /* 0x000000ffff607224 */ /* 0x000fe400078e00f7 */
[----:B------:R-:W-:Y:S02]  /*40070*/  IMAD.MOV.U32 R98, RZ, RZ, R245 ;  /* 0x000000ffff627224 */ /* 0x000fe400078e00f5 */
        /* <DEDUP_REMOVED lines=27> */
[----:B-1----:R-:W-:-:S03]  /*40230*/  IMAD.MOV.U32 R28, RZ, RZ, R236 ;  /* 0x000000ffff1c7224 */ /* 0x002fc600078e00ec */
        /* <DEDUP_REMOVED lines=11> */
[C---:B--2---:R-:W-:Y:S08]  /*402f0*/  HMMA.1688.F32.TF32 R248, R232.reuse, R66, R248 ;  /* 0x00000042e8f8723c */ /* 0x044ff000000810f8 */
[C---:B---3--:R-:W-:Y:S11]  /*40300*/  HMMA.1688.F32.TF32 R244, R232.reuse, R130, R244 ;  /* 0x00000082e8f4723c */ /* 0x048ff600000810f4 */
        /* <DEDUP_REMOVED lines=10> */
[C---:B----4-:R-:W-:Y:S08]  /*403b0*/  HMMA.1688.F32.TF32 R220, R232.reuse, R62, R220 ;  /* 0x0000003ee8dc723c */ /* 0x050ff000000810dc */
        /* <DEDUP_REMOVED lines=17> */
[----:B-1----:R-:W-:Y:S08]  /*404d0*/  HMMA.1688.F32.TF32 R108, R232, R14, R236 ;  /* 0x0000000ee86c723c */ /* 0x002ff000000810ec */
[C---:B------:R-:W-:Y:S08]  /*404e0*/  HMMA.1688.F32.TF32 R76, R228.reuse, R54, R76 ;  /* 0x00000036e44c723c */ /* 0x040ff0000008104c */
[C---:B------:R-:W-:Y:S08]  /*404f0*/  HMMA.1688.F32.TF32 R72, R228.reuse, R50, R72 ;  /* 0x00000032e448723c */ /* 0x040ff00000081048 */
[C---:B------:R-:W-:Y:S08]  /*40500*/  HMMA.1688.F32.TF32 R68, R228.reuse, R46, R68 ;  /* 0x0000002ee444723c */ /* 0x040ff00000081044 */
[C---:B------:R-:W-:Y:S08]  /*40510*/  HMMA.1688.F32.TF32 R40, R228.reuse, R26, R40 ;  /* 0x0000001ae428723c */ /* 0x040ff00000081028 */
[C---:B------:R-:W-:Y:S08]  /*40520*/  HMMA.1688.F32.TF32 R36, R228.reuse, R22, R36 ;  /* 0x00000016e424723c */ /* 0x040ff00000081024 */
[C---:B------:R-:W-:Y:S08]  /*40530*/  HMMA.1688.F32.TF32 R32, R228.reuse, R10, R32 ;  /* 0x0000000ae420723c */ /* 0x040ff00000081020 */
[----:B------:R-:W-:Y:S08]  /*40540*/  HMMA.1688.F32.TF32 R28, R228, R14, R28 ;  /* 0x0000000ee41c723c */ /* 0x000ff0000008101c */
[C---:B--2---:R-:W-:Y:S08]  /*40550*/  HMMA.1688.F32.TF32 R112, R232.reuse, R10, R244 ;  /* 0x0000000ae870723c */ /* 0x044ff000000810f4 */
[----:B---3--:R-:W-:Y:S01]  /*40560*/  HMMA.1688.F32.TF32 R116, R232, R22, R248 ;  /* 0x00000016e874723c */ /* 0x008fe200000810f8 */
[----:B------:R-:W-:Y:S04]  /*40570*/  LDS R232, [R3+0x14500] ;  /* 0x0145000003e87984 */ /* 0x000fe80000000800 */
[----:B------:R-:W-:Y:S04]  /*40580*/  LDS R234, [R3+0x16500] ;  /* 0x0165000003ea7984 */ /* 0x000fe80000000800 */
[----:B------:R-:W-:Y:S04]  /*40590*/  LDS R233, [R240+0x14500] ;  /* 0x01450000f0e97984 */ /* 0x000fe80000000800 */
[----:B------:R-:W1:Y:S10]  /*405a0*/  LDS R235, [R240+0x16500] ;  /* 0x01650000f0eb7984 */ /* 0x000e740000000800 */
[----:B------:R-:W-:Y:S04]  /*405b0*/  STL.64 [R1+0x5f0], R116 ;  /* 0x0005f07401007387 */ /* 0x000fe80000100a00 */
[----:B------:R-:W-:Y:S04]  /*405c0*/  STL.64 [R1+0x5f8], R118 ;  /* 0x0005f87601007387 */ /* 0x000fe80000100a00 */
[----:B------:R-:W-:Y:S04]  /*405d0*/  STL.64 [R1+0x5e0], R112 ;  /* 0x0005e07001007387 */ /* 0x000fe80000100a00 */
[----:B------:R2:W-:Y:S04]  /*405e0*/  STL.64 [R1+0x5e8], R114 ;  /* 0x0005e87201007387 */ /* 0x0005e80000100a00 */
[----:B------:R-:W-:Y:S04]  /*405f0*/  STL.64 [R1+0x5d0], R108 ;  /* 0x0005d06c01007387 */ /* 0x000fe80000100a00 */
[----:B------:R3:W-:Y:S01]  /*40600*/  STL.64 [R1+0x5d8], R110 ;  /* 0x0005d86e01007387 */ /* 0x0007e20000100a00 */
[C---:B--2---:R-:W-:Y:S08]  /*40610*/  HMMA.1688.F32.TF32 R112, R228.reuse, R142, R104 ;  /* 0x0000008ee470723c */ /* 0x044ff00000081068 */
[C---:B---3--:R-:W-:Y:S08]  /*40620*/  HMMA.1688.F32.TF32 R108, R228.reuse, R138, R100 ;  /* 0x0000008ae46c723c */ /* 0x048ff00000081064 */
[C---:B------:R-:W-:Y:S08]  /*40630*/  HMMA.1688.F32.TF32 R104, R228.reuse, R18, R96 ;  /* 0x00000012e468723c */ /* 0x040ff00000081060 */
[C---:B------:R-:W-:Y:S08]  /*40640*/  HMMA.1688.F32.TF32 R100, R228.reuse, R6, R92 ;  /* 0x00000006e464723c */ /* 0x040ff0000008105c */
[C---:B------:R-:W-:Y:S08]  /*40650*/  HMMA.1688.F32.TF32 R96, R228.reuse, R134, R88 ;  /* 0x00000086e460723c */ /* 0x040ff00000081058 */
[C---:B------:R-:W-:Y:S08]  /*40660*/  HMMA.1688.F32.TF32 R92, R228.reuse, R130, R84 ;  /* 0x00000082e45c723c */ /* 0x040ff00000081054 */
[C---:B------:R-:W-:Y:S08]  /*40670*/  HMMA.1688.F32.TF32 R88, R228.reuse, R66, R80 ;  /* 0x00000042e458723c */ /* 0x040ff00000081050 */
[C---:B------:R-:W-:Y:S01]  /*40680*/  HMMA.1688.F32.TF32 R84, R228.reuse, R62, R156 ;  /* 0x0000003ee454723c */ /* 0x040fe2000008109c */
[----:B------:R-:W-:Y:S07]  /*40690*/  STL.64 [R1+0x5c0], R112 ;  /* 0x0005c07001007387 */ /* 0x000fee0000100a00 */
        /* <DEDUP_REMOVED lines=132> */
[----:B------:R-:W-:Y:S04]  /*40ee0*/  LDS R228, [R3+0x14580] ;  /* 0x0145800003e47984 */ /* 0x000fe80000000800 */
[----:B------:R-:W-:Y:S04]  /*40ef0*/  LDS R230, [R3+0x16580] ;  /* 0x0165800003e67984 */ /* 0x000fe80000000800 */
[----:B------:R-:W-:Y:S04]  /*40f00*/  LDS R229, [R240+0x14580] ;  /* 0x01458000f0e57984 */ /* 0x000fe80000000800 */
[----:B------:R-:W3:Y:S01]  /*40f10*/  LDS R231, [R240+0x16580] ;  /* 0x01658000f0e77984 */ /* 0x000ee20000000800 */
[C---:B-1----:R-:W-:Y:S08]  /*40f20*/  HMMA.1688.F32.TF32 R156, R232.reuse, R22, R156 ;  /* 0x00000016e89c723c */ /* 0x042ff0000008109c */
        /* <DEDUP_REMOVED lines=45> */
[----:B------:R-:W-:Y:S03]  /*41200*/  HMMA.1688.F32.TF32 R232, R232, R14, R76 ;  /* 0x0000000ee8e8723c */ /* 0x000fe6000008104c */
        /* <DEDUP_REMOVED lines=36> */
[----:B------:R-:W2:Y:S04]  /*41450*/  LDL.LU.64 R78, [R1+0x21f0] ;  /* 0x0021f000014e7983 */ /* 0x000ea80000300a00 */
[----:B------:R-:W2:Y:S04]  /*41460*/  LDL.LU.64 R76, [R1+0x21e8] ;  /* 0x0021e800014c7983 */ /* 0x000ea80000300a00 */
[----:B------:R-:W-:Y:S04]  /*41470*/  STL.64 [R1+0x3d0], R232 ;  /* 0x0003d0e801007387 */ /* 0x000fe80000100a00 */
[----:B------:R-:W-:Y:S04]  /*41480*/  STL.64 [R1+0x3d8], R234 ;  /* 0x0003d8ea01007387 */ /* 0x000fe80000100a00 */
[----:B------:R-:W-:Y:S04]  /*41490*/  STL.64 [R1+0x3c0], R72 ;  /* 0x0003c04801007387 */ /* 0x000fe80000100a00 */
[----:B------:R1:W-:Y:S01]  /*414a0*/  STL.64 [R1+0x3c8], R74 ;  /* 0x0003c84a01007387 */ /* 0x0003e20000100a00 */
[C---:B------:R-:W-:Y:S03]  /*414b0*/  HMMA.1688.F32.TF32 R236, R228.reuse, R66, R236 ;  /* 0x00000042e4ec723c */ /* 0x040fe600000810ec */
[----:B------:R-:W-:Y:S04]  /*414c0*/  LDS R232, [R3+0x14600] ;  /* 0x0146000003e87984 */ /* 0x000fe80000000800 */
[----:B------:R-:W-:Y:S04]  /*414d0*/  LDS R234, [R3+0x16600] ;  /* 0x0166000003ea7984 */ /* 0x000fe80000000800 */
[----:B-1----:R-:W2:Y:S04]  /*414e0*/  LDL.LU.64 R74, [R1+0x21e0] ;  /* 0x0021e000014a7983 */ /* 0x002ea80000300a00 */
[----:B------:R-:W2:Y:S04]  /*414f0*/  LDL.LU.64 R72, [R1+0x21d8] ;  /* 0x0021d80001487983 */ /* 0x000ea80000300a00 */
[----:B------:R-:W-:Y:S04]  /*41500*/  STL.64 [R1+0x3b0], R68 ;  /* 0x0003b04401007387 */ /* 0x000fe80000100a00 */
[----:B------:R1:W-:Y:S01]  /*41510*/  STL.64 [R1+0x3b8], R70 ;  /* 0x0003b84601007387 */ /* 0x0003e20000100a00 */
[C---:B------:R-:W-:Y:S03]  /*41520*/  HMMA.1688.F32.TF32 R244, R228.reuse, R62, R244 ;  /* 0x0000003ee4f4723c */ /* 0x040fe600000810f4 */
[----:B------:R-:W-:Y:S04]  /*41530*/  LDS R233, [R240+0x14600] ;  /* 0x01460000f0e97984 */ /* 0x000fe80000000800 */
[----:B------:R-:W2:Y:S04]  /*41540*/  LDS R235, [R240+0x16600] ;  /* 0x01660000f0eb7984 */ /* 0x000ea80000000800 */
        /* <DEDUP_REMOVED lines=19> */
[----:B------:R1:W-:Y:S02]  /*41680*/  STL.64 [R1+0x358], R238 ;  /* 0x000358ee01007387 */ /* 0x0003e40000100a00 */
[C---:B-1----:R-:W-:Y:S02]  /*41690*/  HMMA.1688.F32.TF32 R236, R228.reuse, R58, R248 ;  /* 0x0000003ae4ec723c */ /* 0x042fe400000810f8 */
[----:B------:R-:W-:Y:S04]  /*416a0*/  STL.64 [R1+0x340], R244 ;  /* 0x000340f401007387 */ /* 0x000fe80000100a00 */
[----:B------:R-:W-:Y:S11]  /*416b0*/  STL.64 [R1+0x348], R246 ;  /* 0x000348f601007387 */ /* 0x000ff60000100a00 */
[----:B------:R-:W-:Y:S06]  /*416c0*/  @!UPT UIADD3 URZ, URZ, URZ, URZ ;  /* 0x0000003f3f3ff290 */ /* 0x000fec000fffe03f */
[----:B------:R-:W-:Y:S04]  /*416d0*/  STL.64 [R1+0x330], R236 ;  /* 0x000330ec01007387 */ /* 0x000fe80000100a00 */
[----:B------:R-:W-:Y:S01]  /*416e0*/  STL.64 [R1+0x338], R238 ;  /* 0x000338ee01007387 */ /* 0x000fe20000100a00 */
[C---:B--2---:R-:W-:Y:S08]  /*416f0*/  HMMA.1688.F32.TF32 R36, R228.reuse, R46, R36 ;  /* 0x0000002ee424723c */ /* 0x044ff00000081024 */
[C---:B---3--:R-:W-:Y:S08]  /*41700*/  HMMA.1688.F32.TF32 R32, R228.reuse, R50, R32 ;  /* 0x00000032e420723c */ /* 0x048ff00000081020 */
[C---:B----4-:R-:W-:Y:S11]  /*41710*/  HMMA.1688.F32.TF32 R28, R228.reuse, R54, R28 ;  /* 0x00000036e41c723c */ /* 0x050ff6000008101c */
[----:B------:R-:W-:Y:S11]  /*41720*/  @!UPT UIADD3 URZ, URZ, URZ, URZ ;  /* 0x0000003f3f3ff290 */ /* 0x000ff6000fffe03f */
[----:B------:R-:W-:Y:S01]  /*41730*/  @!UPT UIADD3 URZ, URZ, URZ, URZ ;  /* 0x0000003f3f3ff290 */ /* 0x000fe2000fffe03f */
        /* <DEDUP_REMOVED lines=11> */
[----:B-1----:R-:W-:Y:S06]  /*417f0*/  HMMA.1688.F32.TF32 R28, R228, R14, R76 ;  /* 0x0000000ee41c723c */ /* 0x002fec000008104c */
[----:B------:R-:W-:Y:S04]  /*41800*/  STL.64 [R1+0x2e0], R32 ;  /* 0x0002e02001007387 */ /* 0x000fe80000100a00 */
[----:B------:R-:W-:Y:S05]  /*41810*/  STL.64 [R1+0x2e8], R34 ;  /* 0x0002e82201007387 */ /* 0x000fea0000100a00 */
[----:B------:R-:W-:Y:S04]  /*41820*/  STL.64 [R1+0x2d0], R36 ;  /* 0x0002d02401007387 */ /* 0x000fe80000100a00 */
[----:B------:R1:W-:Y:S01]  /*41830*/  STL.64 [R1+0x2d8], R38 ;  /* 0x0002d82601007387 */ /* 0x0003e20000100a00 */
[C---:B------:R-:W-:Y:S03]  /*41840*/  HMMA.1688.F32.TF32 R40, R232.reuse, R18, R80 ;  /* 0x00000012e828723c */ /* 0x040fe60000081050 */
[----:B------:R-:W-:Y:S04]  /*41850*/  LDS R32, [R3+0x14680] ;  /* 0x0146800003207984 */ /* 0x000fe80000000800 */
[----:B------:R-:W-:Y:S04]  /*41860*/  LDS R34, [R3+0x16680] ;  /* 0x0166800003227984 */ /* 0x000fe80000000800 */
[----:B------:R-:W-:Y:S04]  /*41870*/  STL.64 [R1+0x2c0], R28 ;  /* 0x0002c01c01007387 */ /* 0x000fe80000100a00 */
[----:B------:R2:W-:Y:S01]  /*41880*/  STL.64 [R1+0x2c8], R30 ;  /* 0x0002c81e01007387 */ /* 0x0005e20000100a00 */
[C---:B-1----:R-:W-:Y:S03]  /*41890*/  HMMA.1688.F32.TF32 R36, R232.reuse, R138, R156 ;  /* 0x0000008ae824723c */ /* 0x042fe6000008109c */
[----:B------:R-:W-:Y:S04]  /*418a0*/  LDS R33, [R240+0x14680] ;  /* 0x01468000f0217984 */ /* 0x000fe80000000800 */
[----:B------:R-:W1:Y:S01]  /*418b0*/  LDS R35, [R240+0x16680] ;  /* 0x01668000f0237984 */ /* 0x000e620000000800 */
[C---:B--2---:R-:W-:Y:S11]  /*418c0*/  HMMA.1688.F32.TF32 R28, R232.reuse, R142, R152 ;  /* 0x0000008ee81c723c */ /* 0x044ff60000081098 */
[----:B------:R-:W-:Y:S11]  /*418d0*/  @!UPT UIADD3 URZ, URZ, URZ, URZ ;  /* 0x0000003f3f3ff290 */ /* 0x000ff6000fffe03f */
[----:B------:R-:W-:Y:S01]  /*418e0*/  @!UPT UIADD3 URZ, URZ, URZ, URZ ;  /* 0x0000003f3f3ff290 */ /* 0x000fe2000fffe03f */
        /* <DEDUP_REMOVED lines=37> */
[----:B------:R2:W-:Y:S01]  /*41b40*/  STL.64 [R1+0x1f8], R30 ;  /* 0x0001f81e01007387 */ /* 0x0005e20000100a00 */
[----:B-1----:R-:W-:Y:S03]  /*41b50*/  HMMA.1688.F32.TF32 R236, R32, R142, R148 ;  /* 0x0000008e20ec723c */ /* 0x002fe60000081094 */
[----:B------:R-:W-:Y:S04]  /*41b60*/  STL.64 [R1+0x1e0], R36 ;  /* 0x0001e02401007387 */ /* 0x000fe80000100a00 */
[----:B------:R-:W-:Y:S01]  /*41b70*/  STL.64 [R1+0x1e8], R38 ;  /* 0x0001e82601007387 */ /* 0x000fe20000100a00 */
[----:B--2---:R-:W-:Y:S03]  /*41b80*/  HMMA.1688.F32.TF32 R28, R232, R14, R144 ;  /* 0x0000000ee81c723c */ /* 0x004fe60000081090 */
[----:B------:R-:W-:Y:S04]  /*41b90*/  STL.64 [R1+0x1d0], R40 ;  /* 0x0001d02801007387 */ /* 0x000fe80000100a00 */
[----:B------:R1:W-:Y:S01]  /*41ba0*/  STL.64 [R1+0x1d8], R42 ;  /* 0x0001d82a01007387 */ /* 0x0003e20000100a00 */
[C---:B------:R-:W-:Y:S08]  /*41bb0*/  HMMA.1688.F32.TF32 R72, R32.reuse, R18, R216 ;  /* 0x000000122048723c */ /* 0x040ff000000810d8 */
[----:B------:R-:W-:Y:S01]  /*41bc0*/  HMMA.1688.F32.TF32 R68, R32, R6, R160 ;  /* 0x000000062044723c */ /* 0x000fe200000810a0 */
[----:B------:R-:W-:Y:S01]  /*41bd0*/  IMAD.MOV.U32 R244, RZ, RZ, R212 ;  /* 0x000000fffff47224 */ /* 0x000fe200078e00d4 */
[----:B------:R-:W-:Y:S01]  /*41be0*/  LDS R36, [R3+0x14700] ;  /* 0x0147000003247984 */ /* 0x000fe20000000800 */
[----:B------:R-:W-:-:S02]  /*41bf0*/  IMAD.MOV.U32 R245, RZ, RZ, R213 ;  /* 0x000000fffff57224 */ /* 0x000fc400078e00d5 */
[----:B------:R-:W-:Y:S01]  /*41c00*/  IMAD.MOV.U32 R246, RZ, RZ, R214 ;  /* 0x000000fffff67224 */ /* 0x000fe200078e00d6 */
[----:B------:R-:W-:Y:S02]  /*41c10*/  LDS R38, [R3+0x16700] ;  /* 0x0167000003267984 */ /* 0x000fe40000000800 */
[----:B-1----:R-:W-:Y:S02]  /*41c20*/  HMMA.1688.F32.TF32 R40, R32, R138, R224 ;  /* 0x0000008a2028723c */ /* 0x002fe400000810e0 */
[----:B------:R-:W-:Y:S04]  /*41c30*/  STL.64 [R1+0x1c0], R28 ;  /* 0x0001c01c01007387 */ /* 0x000fe80000100a00 */
[----:B------:R-:W-:Y:S04]  /*41c40*/  STL.64 [R1+0x1c8], R30 ;  /* 0x0001c81e01007387 */ /* 0x000fe80000100a00 */
[----:B------:R-:W-:Y:S04]  /*41c50*/  STL [R1+0x202c], R236 ;  /* 0x00202cec01007387 */ /* 0x000fe80000100800 */
[----:B------:R-:W-:Y:S04]  /*41c60*/  STL [R1+0x2028], R237 ;  /* 0x002028ed01007387 */ /* 0x000fe80000100800 */
[----:B------:R-:W-:Y:S04]  /*41c70*/  STL [R1+0x2024], R238 ;  /* 0x002024ee01007387 */ /* 0x000fe80000100800 */
[----:B------:R-:W-:Y:S04]  /*41c80*/  STL [R1+0x2020], R239 ;  /* 0x002020ef01007387 */ /* 0x000fe80000100800 */
[----:B------:R-:W-:Y:S04]  /*41c90*/  STL.64 [R1+0x12e0], R40 ;  /* 0x0012e02801007387 */ /* 0x000fe80000100a00 */
[----:B------:R1:W-:Y:S01]  /*41ca0*/  STL.64 [R1+0x12e8], R42 ;  /* 0x0012e82a01007387 */ /* 0x0003e20000100a00 */
[----:B------:R-:W-:-:S02]  /*41cb0*/  IMAD.MOV.U32 R247, RZ, RZ, R215 ;  /* 0x000000fffff77224 */ /* 0x000fc400078e00d7 */
[----:B------:R-:W-:Y:S01]  /*41cc0*/  IMAD.MOV.U32 R76, RZ, RZ, R200 ;  /* 0x000000ffff4c7224 */ /* 0x000fe200078e00c8 */
[----:B------:R-:W-:Y:S01]  /*41cd0*/  LDS R37, [R240+0x14700] ;  /* 0x01470000f0257984 */ /* 0x000fe20000000800 */
[----:B------:R-:W-:Y:S02]  /*41ce0*/  IMAD.MOV.U32 R77, RZ, RZ, R201 ;  /* 0x000000ffff4d7224 */ /* 0x000fe400078e00c9 */
[----:B------:R-:W-:Y:S01]  /*41cf0*/  IMAD.MOV.U32 R78, RZ, RZ, R202 ;  /* 0x000000ffff4e7224 */ /* 0x000fe200078e00ca */
[----:B------:R-:W2:Y:S01]  /*41d00*/  LDS R39, [R240+0x16700] ;  /* 0x01670000f0277984 */ /* 0x000ea20000000800 */
[----:B-1----:R-:W-:Y:S03]  /*41d10*/  HMMA.1688.F32.TF32 R40, R32, R134, R164 ;  /* 0x000000862028723c */ /* 0x002fe600000810a4 */
        /* <DEDUP_REMOVED lines=8> */
[----:B------:R1:W-:Y:S04]  /*41da0*/  STL.64 [R1+0x12b0], R40 ;  /* 0x0012b02801007387 */ /* 0x0003e80000100a00 */
[----:B------:R4:W-:Y:S04]  /*41db0*/  STL.64 [R1+0x12b8], R42 ;  /* 0x0012b82a01007387 */ /* 0x0009e80000100a00 */
[----:B------:R-:W3:Y:S04]  /*41dc0*/  LDL.LU R213, [R1+0x217c] ;  /* 0x00217c0001d57983 */ /* 0x000ee80000300800 */
[----:B------:R-:W3:Y:S01]  /*41dd0*/  LDL.LU R214, [R1+0x2178] ;  /* 0x0021780001d67983 */ /* 0x000ee20000300800 */
[----:B-1----:R-:W-:-:S02]  /*41de0*/  IMAD.MOV.U32 R40, RZ, RZ, R208 ;  /* 0x000000ffff287224 */ /* 0x002fc400078e00d0 */
[----:B------:R-:W-:Y:S01]  /*41df0*/  IMAD.MOV.U32 R41, RZ, RZ, R209 ;  /* 0x000000ffff297224 */ /* 0x000fe200078e00d1 */
[----:B------:R-:W3:Y:S01]  /*41e00*/  LDL.LU R215, [R1+0x2174] ;  /* 0x0021740001d77983 */ /* 0x000ee20000300800 */
[----:B----4-:R-:W-:-:S03]  /*41e10*/  IMAD.MOV.U32 R42, RZ, RZ, R210 ;  /* 0x000000ffff2a7224 */ /* 0x010fc600078e00d2 */
        /* <DEDUP_REMOVED lines=8> */
[----:B------:R-:W3:Y:S01]  /*41ea0*/  LDL.LU R204, [R1+0x2160] ;  /* 0x0021600001cc7983 */ /* 0x000ee20000300800 */
[----:B------:R-:W-:-:S03]  /*41eb0*/  IMAD.MOV.U32 R71, RZ, RZ, R207 ;  /* 0x000000ffff477224 */ /* 0x000fc600078e00cf */
        /* <DEDUP_REMOVED lines=64> */
[----:B------:R-:W-:-:S02]  /*422c0*/  IMAD.MOV.U32 R75, RZ, RZ, R179 ;  /* 0x000000ffff4b7224 */ /* 0x000fc400078e00b3 */
[----:B------:R-:W-:Y:S01]  /*422d0*/  IMAD.MOV.U32 R248, RZ, RZ, R183 ;  /* 0x000000fffff87224 */ /* 0x000fe200078e00b7 */
[----:B------:R-:W4:Y:S04]  /*422e0*/  LDL.LU R179, [R1+0x20d4] ;  /* 0x0020d40001b37983 */ /* 0x000f280000300800 */
[----:B------:R-:W4:Y:S01]  /*422f0*/  LDL.LU R183, [R1+0x20d0] ;  /* 0x0020d00001b77983 */ /* 0x000f220000300800 */
[----:B------:R-:W-:Y:S02]  /*42300*/  IMAD.MOV.U32 R249, RZ, RZ, R186 ;  /* 0x000000fffff97224 */ /* 0x000fe400078e00ba */
[----:B------:R-:W-:Y:S01]  /*42310*/  IMAD.MOV.U32 R250, RZ, RZ, R187 ;  /* 0x000000fffffa7224 */ /* 0x000fe200078e00bb */
[----:B------:R-:W4:Y:S01]  /*42320*/  LDL.LU R186, [R1+0x20cc] ;  /* 0x0020cc0001ba7983 */ /* 0x000f220000300800 */
[----:B------:R-:W-:-:S03]  /*42330*/  IMAD.MOV.U32 R251, RZ, RZ, R191 ;  /* 0x000000fffffb7224 */ /* 0x000fc600078e00bf */
[----:B------:R-:W4:Y:S04]  /*42340*/  LDL.LU R187, [R1+0x20c8] ;  /* 0x0020c80001bb7983 */ /* 0x000f280000300800 */
[----:B------:R-:W4:Y:S01]  /*42350*/  LDL.LU R191, [R1+0x20c4] ;  /* 0x0020c40001bf7983 */ /* 0x000f220000300800 */
[C---:B--2---:R-:W-:Y:S03]  /*42360*/  HMMA.1688.F32.TF32 R76, R36.reuse, R58, R76 ;  /* 0x0000003a244c723c */ /* 0x044fe6000008104c */
[----:B------:R-:W-:Y:S04]  /*42370*/  LDS R30, [R3+0x16780] ;  /* 0x01678000031e7984 */ /* 0x000fe80000000800 */
[----:B------:R-:W-:Y:S01]  /*42380*/  LDS R29, [R240+0x14780] ;  /* 0x01478000f01d7984 */ /* 0x000fe20000000800 */
[----:B------:R-:W-:Y:S03]  /*42390*/  HMMA.1688.F32.TF32 R72, R36, R54, R72 ;  /* 0x000000362448723c */ /* 0x000fe60000081048 */
[----:B------:R-:W1:Y:S05]  /*423a0*/  LDS R31, [R240+0x16780] ;  /* 0x01678000f01f7984 */ /* 0x000e6a0000000800 */
[C---:B---3--:R-:W-:Y:S08]  /*423b0*/  HMMA.1688.F32.TF32 R96, R32.reuse, R130, R168 ;  /* 0x000000822060723c */ /* 0x048ff000000810a8 */
[C---:B------:R-:W-:Y:S08]  /*423c0*/  HMMA.1688.F32.TF32 R104, R32.reuse, R66, R172 ;  /* 0x000000422068723c */ /* 0x040ff000000810ac */
[C---:B----4-:R-:W-:Y:S07]  /*423d0*/  HMMA.1688.F32.TF32 R100, R32.reuse, R62, R176 ;  /* 0x0000003e2064723c */ /* 0x050fee00000810b0 */
        /* <DEDUP_REMOVED lines=21> */
[----:B------:R-:W-:Y:S01]  /*42530*/  STL.64 [R1+0x1230], R104 ;  /* 0x0012306801007387 */ /* 0x000fe20000100a00 */
[----:B------:R-:W-:Y:S03]  /*42540*/  HMMA.1688.F32.TF32 R32, R32, R14, R208 ;  /* 0x0000000e2020723c */ /* 0x000fe600000810d0 */
[----:B------:R-:W-:Y:S04]  /*42550*/  STL.64 [R1+0x1238], R106 ;  /* 0x0012386a01007387 */ /* 0x000fe80000100a00 */
[----:B------:R-:W-:Y:S04]  /*42560*/  STL.64 [R1+0x1220], R100 ;  /* 0x0012206401007387 */ /* 0x000fe80000100a00 */
[----:B------:R-:W-:Y:S04]  /*42570*/  STL.64 [R1+0x1228], R102 ;  /* 0x0012286601007387 */ /* 0x000fe80000100a00 */
[----:B------:R-:W-:Y:S01]  /*42580*/  LDS R204, [R3+0x18080] ;  /* 0x0180800003cc7984 */ /* 0x000fe20000000800 */
[----:B------:R-:W-:-:S03]  /*42590*/  IMAD.MOV.U32 R236, RZ, RZ, R97 ;  /* 0x000000ffffec7224 */ /* 0x000fc600078e0061 */
[----:B------:R2:W-:Y:S01]  /*425a0*/  STL [R1+0x11d0], R96 ;  /* 0x0011d06001007387 */ /* 0x0005e20000100800 */
[----:B------:R-:W-:Y:S02]  /*425b0*/  IMAD.MOV.U32 R237, RZ, RZ, R98 ;  /* 0x000000ffffed7224 */ /* 0x000fe400078e0062 */
[----:B------:R-:W-:Y:S01]  /*425c0*/  IMAD.MOV.U32 R238, RZ, RZ, R99 ;  /* 0x000000ffffee7224 */ /* 0x000fe200078e0063 */
[----:B------:R-:W-:Y:S01]  /*425d0*/  LDS R206, [R3+0x1a080] ;  /* 0x01a0800003ce7984 */ /* 0x000fe20000000800 */
[----:B------:R-:W-:-:S03]  /*425e0*/  IMAD.MOV.U32 R239, RZ, RZ, R32 ;  /* 0x000000ffffef7224 */ /* 0x000fc600078e0020 */
[----:B------:R-:W-:Y:S01]  /*425f0*/  STL [R1+0x1b4], R33 ;  /* 0x0001b42101007387 */ /* 0x000fe20000100800 */
[C---:B--2---:R-:W-:Y:S03]  /*42600*/  HMMA.1688.F32.TF32 R96, R36.reuse, R142, R212 ;  /* 0x0000008e2460723c */ /* 0x044fe600000810d4 */
[----:B------:R2:W-:Y:S04]  /*42610*/  STL.64 [R1+0x1b8], R34 ;  /* 0x0001b82201007387 */ /* 0x0005e80000100a00 */
[----:B------:R-:W-:Y:S04]  /*42620*/  LDS R205, [R240+0x18080] ;  /* 0x01808000f0cd7984 */ /* 0x000fe80000000800 */
[----:B------:R-:W-:Y:S01]  /*42630*/  LDS R207, [R240+0x1a080] ;  /* 0x01a08000f0cf7984 */ /* 0x000fe20000000800 */
[C---:B--2---:R-:W-:Y:S03]  /*42640*/  HMMA.1688.F32.TF32 R32, R36.reuse, R138, R92 ;  /* 0x0000008a2420723c */ /* 0x044fe6000008105c */
[----:B------:R-:W-:Y:S04]  /*42650*/  STL.64 [R1+0x2038], R238 ;  /* 0x002038ee01007387 */ /* 0x000fe80000100a00 */
[----:B------:R-:W-:Y:S01]  /*42660*/  STL.64 [R1+0x2030], R236 ;  /* 0x002030ec01007387 */ /* 0x000fe20000100a00 */
[C---:B------:R-:W-:Y:S03]  /*42670*/  HMMA.1688.F32.TF32 R92, R36.reuse, R18, R88 ;  /* 0x00000012245c723c */ /* 0x040fe60000081058 */
[----:B------:R-:W-:Y:S04]  /*42680*/  STL.64 [R1+0x1a0], R96 ;  /* 0x0001a06001007387 */ /* 0x000fe80000100a00 */
[----:B------:R-:W-:Y:S01]  /*42690*/  STL.64 [R1+0x1a8], R98 ;  /* 0x0001a86201007387 */ /* 0x000fe20000100a00 */
[C---:B------:R-:W-:Y:S07]  /*426a0*/  HMMA.1688.F32.TF32 R88, R36.reuse, R6, R84 ;  /* 0x000000062458723c */ /* 0x040fee0000081054 */
[----:B------:R-:W-:Y:S04]  /*426b0*/  STL.64 [R1+0x190], R32 ;  /* 0x0001902001007387 */ /* 0x000fe80000100a00 */
[----:B------:R2:W-:Y:S02]  /*426c0*/  STL.64 [R1+0x198], R34 ;  /* 0x0001982201007387 */ /* 0x0005e40000100a00 */
[C---:B--2---:R-:W-:Y:S02]  /*426d0*/  HMMA.1688.F32.TF32 R32, R36.reuse, R134, R80 ;  /* 0x000000862420723c */ /* 0x044fe40000081050 */
[----:B------:R-:W-:Y:S04]  /*426e0*/  STL.64 [R1+0x180], R92 ;  /* 0x0001805c01007387 */ /* 0x000fe80000100a00 */
[----:B------:R-:W-:Y:S02]  /*426f0*/  STL.64 [R1+0x188], R94 ;  /* 0x0001885e01007387 */ /* 0x000fe40000100a00 */
[C---:B------:R-:W-:Y:S02]  /*42700*/  HMMA.1688.F32.TF32 R84, R36.reuse, R130, R156 ;  /* 0x000000822454723c */ /* 0x040fe4000008109c */
[----:B------:R-:W-:Y:S04]  /*42710*/  STL.64 [R1+0x170], R88 ;  /* 0x0001705801007387 */ /* 0x000fe80000100a00 */
[----:B------:R-:W-:Y:S02]  /*42720*/  STL.64 [R1+0x178], R90 ;  /* 0x0001785a01007387 */ /* 0x000fe40000100a00 */
[C---:B------:R-:W-:Y:S07]  /*42730*/  HMMA.1688.F32.TF32 R80, R36.reuse, R66, R152 ;  /* 0x000000422450723c */ /* 0x040fee0000081098 */
[----:B------:R-:W-:Y:S04]  /*42740*/  STL.64 [R1+0x160], R32 ;  /* 0x0001602001007387 */ /* 0x000fe80000100a00 */
[----:B------:R2:W-:Y:S02]  /*42750*/  STL.64 [R1+0x168], R34 ;  /* 0x0001682201007387 */ /* 0x0005e40000100a00 */
[C---:B--2---:R-:W-:Y:S02]  /*42760*/  HMMA.1688.F32.TF32 R32, R36.reuse, R62, R228 ;  /* 0x0000003e2420723c */ /* 0x044fe400000810e4 */
[----:B------:R-:W-:Y:S04]  /*42770*/  STL.64 [R1+0x150], R84 ;  /* 0x0001505401007387 */ /* 0x000fe80000100a00 */
[----:B------:R-:W-:Y:S04]  /*42780*/  STL.64 [R1+0x158], R86 ;  /* 0x0001585601007387 */ /* 0x000fe80000100a00 */
[----:B------:R-:W-:Y:S04]  /*42790*/  STL.64 [R1+0x140], R80 ;  /* 0x0001405001007387 */ /* 0x000fe80000100a00 */
[----:B------:R-:W-:Y:S09]  /*427a0*/  STL.64 [R1+0x148], R82 ;  /* 0x0001485201007387 */ /* 0x000ff20000100a00 */
        /* <DEDUP_REMOVED lines=11> */
[----:B--2---:R-:W-:Y:S02]  /*42860*/  HMMA.1688.F32.TF32 R32, R36, R22, R248 ;  /* 0x000000162420723c */ /* 0x004fe400000810f8 */
[----:B------:R-:W-:Y:S04]  /*42870*/  STL.64 [R1+0xf0], R68 ;  /* 0x0000f04401007387 */ /* 0x000fe80000100a00 */
[----:B------:R-:W-:Y:S04]  /*42880*/  STL.64 [R1+0xf8], R70 ;  /* 0x0000f84601007387 */ /* 0x000fe80000100a00 */
[----:B------:R-:W1:Y:S04]  /*42890*/  LDL.LU R244, [R1+0xaa0] ;  /* 0x000aa00001f47983 */ /* 0x000e680000300800 */
[----:B------:R2:W-:Y:S04]  /*428a0*/  STL.64 [R1+0xe0], R40 ;  /* 0x0000e02801007387 */ /* 0x0005e80000100a00 */
[----:B------:R3:W-:Y:S05]  /*428b0*/  STL.64 [R1+0xe8], R42 ;  /* 0x0000e82a01007387 */ /* 0x0007ea0000100a00 */
[----:B------:R-:W-:Y:S04]  /*428c0*/  STL.64 [R1+0xd0], R32 ;  /* 0x0000d02001007387 */ /* 0x000fe80000100a00 */
[----:B------:R4:W-:Y:S04]  /*428d0*/  STL.64 [R1+0xd8], R34 ;  /* 0x0000d82201007387 */ /* 0x0009e80000100a00 */
        /* <DEDUP_REMOVED lines=62> */
[----:B------:R-:W-:Y:S02]  /*42cc0*/  IMAD.MOV.U32 R43, RZ, RZ, R0 ;  /* 0x000000ffff2b7224 */ /* 0x000fe400078e0000 */
[----:B------:R-:W-:Y:S02]  /*42cd0*/  IMAD.MOV.U32 R72, RZ, RZ, R243 ;  /* 0x000000ffff487224 */ /* 0x000fe400078e00f3 */
[----:B------:R-:W-:Y:S02]  /*42ce0*/  IMAD.MOV.U32 R73, RZ, RZ, R242 ;  /* 0x000000ffff497224 */ /* 0x000fe400078e00f2 */
[----:B------:R-:W-:Y:S02]  /*42cf0*/  IMAD.MOV.U32 R74, RZ, RZ, R141 ;  /* 0x000000ffff4a7224 */ /* 0x000fe400078e008d */
[----:B------:R-:W-:Y:S01]  /*42d00*/  IMAD.MOV.U32 R75, RZ, RZ, R140 ;  /* 0x000000ffff4b7224 */ /* 0x000fe200078e008c */
[----:B------:R-:W-:Y:S01]  /*42d10*/  LDS R141, [R240+0x18000] ;  /* 0x01800000f08d7984 */ /* 0x000fe20000000800 */
[----:B------:R-:W-:-:S03]  /*42d20*/  IMAD.MOV.U32 R251, RZ, RZ, R252 ;  /* 0x000000fffffb7224 */ /* 0x000fc600078e00fc */
[----:B------:R-:W-:Y:S01]  /*42d30*/  LDS R140, [R3+0x18000] ;  /* 0x01800000038c7984 */ /* 0x000fe20000000800 */
[----:B------:R-:W-:Y:S02]  /*42d40*/  IMAD.MOV.U32 R68, RZ, RZ, R65 ;  /* 0x000000ffff447224 */ /* 0x000fe400078e0041 */
[----:B------:R-:W-:Y:S02]  /*42d50*/  IMAD.MOV.U32 R69, RZ, RZ, R64 ;  /* 0x000000ffff457224 */ /* 0x000fe400078e0040 */
[----:B------:R-:W-:Y:S02]  /*42d60*/  IMAD.MOV.U32 R70, RZ, RZ, R9 ;  /* 0x000000ffff467224 */ /* 0x000fe400078e0009 */
[----:B------:R-:W-:Y:S01]  /*42d70*/  IMAD.MOV.U32 R71, RZ, RZ, R8 ;  /* 0x000000ffff477224 */ /* 0x000fe200078e0008 */
[C---:B-1----:R-:W-:Y:S08]  /*42d80*/  HMMA.1688.F32.TF32 R244, R28.reuse, R26, R244 ;  /* 0x0000001a1cf4723c */ /* 0x042ff000000810f4 */
[----:B----4-:R-:W-:Y:S08]  /*42d90*/  HMMA.1688.F32.TF32 R4, R28, R6, R92 ;  /* 0x000000061c04723c */ /* 0x010ff0000008105c */
[C---:B------:R-:W-:Y:S08]  /*42da0*/  HMMA.1688.F32.TF32 R32, R36.reuse, R10, R112 ;  /* 0x0000000a2420723c */ /* 0x040ff00000081070 */
[----:B------:R-:W-:Y:S08]  /*42db0*/  HMMA.1688.F32.TF32 R36, R36, R14, R108 ;  /* 0x0000000e2424723c */ /* 0x000ff0000008106c */
[C---:B------:R-:W-:Y:S01]  /*42dc0*/  HMMA.1688.F32.TF32 R104, R28.reuse, R142, R104 ;  /* 0x0000008e1c68723c */ /* 0x040fe20000081068 */
[----:B------:R-:W-:Y:S04]  /*42dd0*/  LDS R142, [R3+0x1a000] ;  /* 0x01a00000038e7984 */ /* 0x000fe80000000800 */
[----:B------:R-:W-:Y:S04]  /*42de0*/  LDS R143, [R240+0x1a000] ;  /* 0x01a00000f08f7984 */ /* 0x000fe80000000800 */
        /* <DEDUP_REMOVED lines=13> */
[----:B------:R-:W-:Y:S04]  /*42ec0*/  STL.64 [R1+0x70], R4 ;  /* 0x0000700401007387 */ /* 0x000fe80000100a00 */
[----:B------:R2:W-:Y:S01]  /*42ed0*/  STL.64 [R1+0x78], R6 ;  /* 0x0000780601007387 */ /* 0x0005e20000100a00 */
[----:B-1----:R-:W-:Y:S03]  /*42ee0*/  HMMA.1688.F32.TF32 R36, R28, R130, R84 ;  /* 0x000000821c24723c */ /* 0x002fe60000081054 */
[----:B------:R1:W-:Y:S01]  /*42ef0*/  STL.64 [R1+0x60], R32 ;  /* 0x0000602001007387 */ /* 0x0003e20000100a00 */
[----:B------:R-:W-:-:S02]  /*42f00*/  IMAD.MOV.U32 R2, RZ, RZ, R34 ;  /* 0x000000ffff027224 */ /* 0x000fc400078e0022 */
[----:B------:R-:W-:Y:S02]  /*42f10*/  IMAD.MOV.U32 R0, RZ, RZ, R35 ;  /* 0x000000ffff007224 */ /* 0x000fe400078e0023 */
[C---:B--2---:R-:W-:Y:S08]  /*42f20*/  HMMA.1688.F32.TF32 R4, R28.reuse, R62, R156 ;  /* 0x0000003e1c04723c */ /* 0x044ff0000008109c */
[C---:B-1----:R-:W-:Y:S07]  /*42f30*/  HMMA.1688.F32.TF32 R32, R28.reuse, R66, R80 ;  /* 0x000000421c20723c */ /* 0x042fee0000081050 */
[----:B------:R-:W-:Y:S04]  /*42f40*/  STL.64 [R1+0x50], R36 ;  /* 0x0000502401007387 */ /* 0x000fe80000100a00 */
[----:B------:R1:W-:Y:S01]  /*42f50*/  STL.64 [R1+0x58], R38 ;  /* 0x0000582601007387 */ /* 0x0003e20000100a00 */
[----:B------:R-:W-:Y:S01]  /*42f60*/  HMMA.1688.F32.TF32 R248, R28, R46, R248 ;  /* 0x0000002e1cf8723c */ /* 0x000fe200000810f8 */
[----:B------:R-:W-:-:S02]  /*42f70*/  IMAD.MOV.U32 R156, RZ, RZ, R53 ;  /* 0x000000ffff9c7224 */ /* 0x000fc400078e0035 */
[----:B------:R-:W-:Y:S01]  /*42f80*/  IMAD.MOV.U32 R157, RZ, RZ, R52 ;  /* 0x000000ffff9d7224 */ /* 0x000fe200078e0034 */
[----:B------:R-:W-:Y:S04]  /*42f90*/  LDSM.16.M88.4 R64, [R241+0x58080] ;  /* 0x05808000f140783b */ /* 0x000fe80000000200 */
[C---:B-1----:R-:W-:Y:S03]  /*42fa0*/  HMMA.1688.F32.TF32 R36, R28.reuse, R58, R152 ;  /* 0x0000003a1c24723c */ /* 0x042fe60000081098 */
[----:B------:R-:W-:Y:S04]  /*42fb0*/  STL.64 [R1+0x40], R32 ;  /* 0x0000402001007387 */ /* 0x000fe80000100a00 */
[----:B------:R1:W-:Y:S04]  /*42fc0*/  STL.64 [R1+0x48], R34 ;  /* 0x0000482201007387 */ /* 0x0003e80000100a00 */
[----:B------:R-:W-:Y:S04]  /*42fd0*/  STL.64 [R1+0x30], R4 ;  /* 0x0000300401007387 */ /* 0x000fe80000100a00 */
[----:B------:R2:W-:Y:S01]  /*42fe0*/  STL.64 [R1+0x38], R6 ;  /* 0x0000380601007387 */ /* 0x0005e20000100a00 */
[----:B-1----:R-:W-:Y:S01]  /*42ff0*/  HMMA.1688.F32.TF32 R32, R28, R54, R228 ;  /* 0x000000361c20723c */ /* 0x002fe200000810e4 */
[----:B------:R-:W-:-:S02]  /*43000*/  IMAD.MOV.U32 R154, RZ, RZ, R17 ;  /* 0x000000ffff9a7224 */ /* 0x000fc400078e0011 */
[----:B------:R-:W-:Y:S05]  /*43010*/  LDSM.16.M88.4 R52, [R241+0x52080] ;  /* 0x05208000f134783b */ /* 0x000fea0000000200 */
[----:B--2---:R-:W-:Y:S01]  /*43020*/  HMMA.1688.F32.TF32 R4, R28, R50, R76 ;  /* 0x000000321c04723c */ /* 0x004fe2000008104c */
[----:B------:R-:W-:Y:S01]  /*43030*/  STL.64 [R1+0x20], R36 ;  /* 0x0000202401007387 */ /* 0x000fe20000100a00 */
[----:B------:R-:W-:-:S03]  /*43040*/  IMAD.MOV.U32 R155, RZ, RZ, R16 ;  /* 0x000000ffff9b7224 */ /* 0x000fc600078e0010 */
[----:B------:R-:W-:Y:S01]  /*43050*/  STL.64 [R1+0x28], R38 ;  /* 0x0000282601007387 */ /* 0x000fe20000100a00 */
[----:B------:R-:W-:Y:S02]  /*43060*/  IMAD.MOV.U32 R152, RZ, RZ, R21 ;  /* 0x000000ffff987224 */ /* 0x000fe400078e0015 */
[----:B------:R-:W-:Y:S01]  /*43070*/  IMAD.MOV.U32 R153, RZ, RZ, R20 ;  /* 0x000000ffff997224 */ /* 0x000fe200078e0014 */
[----:B------:R-:W1:Y:S01]  /*43080*/  LDSM.16.M88.4 R16, [R241+0x40080] ;  /* 0x04008000f110783b */ /* 0x000e620000000200 */
[----:B------:R-:W-:Y:S02]  /*43090*/  IMAD.MOV.U32 R82, RZ, RZ, R25 ;  /* 0x000000ffff527224 */ /* 0x000fe400078e0019 */
[----:B------:R-:W-:Y:S01]  /*430a0*/  IMAD.MOV.U32 R83, RZ, RZ, R24 ;  /* 0x000000ffff537224 */ /* 0x000fe200078e0018 */
[----:B------:R-:W-:Y:S01]  /*430b0*/  HMMA.1688.F32.TF32 R8, R28, R10, R68 ;  /* 0x0000000a1c08723c */ /* 0x000fe20000081044 */
[----:B------:R-:W2:Y:S04]  /*430c0*/  LDSM.16.M88.4 R24, [R241+0x44080] ;  /* 0x04408000f118783b */ /* 0x000ea80000000200 */
[----:B------:R-:W-:Y:S04]  /*430d0*/  STL.64 [R1+0x10], R32 ;  /* 0x0000102001007387 */ /* 0x000fe80000100a00 */
[----:B------:R-:W-:Y:S02]  /*430e0*/  STL.64 [R1+0x18], R34 ;  /* 0x0000182201007387 */ /* 0x000fe40000100a00 */
[----:B------:R-:W-:-:S02]  /*430f0*/  IMAD.MOV.U32 R252, RZ, RZ, R5 ;  /* 0x000000fffffc7224 */ /* 0x000fc400078e0005 */
[----:B------:R-:W-:Y:S01]  /*43100*/  IMAD.MOV.U32 R243, RZ, RZ, R6 ;  /* 0x000000fffff37224 */ /* 0x000fe200078e0006 */
[----:B------:R3:W-:Y:S01]  /*43110*/  STL [R1], R4 ;  /* 0x0000000401007387 */ /* 0x0007e20000100800 */
[----:B------:R-:W-:Y:S02]  /*43120*/  IMAD.MOV.U32 R242, RZ, RZ, R7 ;  /* 0x000000fffff27224 */ /* 0x000fe400078e0007 */
[----:B------:R-:W-:Y:S01]  /*43130*/  IMAD.MOV.U32 R80, RZ, RZ, R45 ;  /* 0x000000ffff507224 */ /* 0x000fe200078e002d */
[C---:B------:R-:W-:Y:S01]  /*43140*/  HMMA.1688.F32.TF32 R12, R28.reuse, R14, R40 ;  /* 0x0000000e1c0c723c */ /* 0x040fe20000081028 */
[----:B------:R-:W-:Y:S02]  /*43150*/  IMAD.MOV.U32 R81, RZ, RZ, R44 ;  /* 0x000000ffff517224 */ /* 0x000fe400078e002c */
[----:B------:R-:W-:Y:S02]  /*43160*/  IMAD.MOV.U32 R158, RZ, RZ, R49 ;  /* 0x000000ffff9e7224 */ /* 0x000fe400078e0031 */
[----:B------:R-:W-:Y:S01]  /*43170*/  IMAD.MOV.U32 R159, RZ, RZ, R48 ;  /* 0x000000ffff9f7224 */ /* 0x000fe200078e0030 */
[----:B------:R-:W-:Y:S02]  /*43180*/  STL.64 [R1+0x1f08], R250 ;  /* 0x001f08fa01007387 */ /* 0x000fe40000100a00 */
[----:B---3--:R-:W-:Y:S02]  /*43190*/  HMMA.1688.F32.TF32 R4, R28, R22, R72 ;  /* 0x000000161c04723c */ /* 0x008fe40000081048 */
[----:B------:R-:W3:Y:S04]  /*431a0*/  LDSM.16.M88.4 R20, [R241+0x42080] ;  /* 0x04208000f114783b */ /* 0x000ee80000000200 */
[----:B------:R-:W-:Y:S02]  /*431b0*/  LDSM.16.M88.4 R32, [R241+0x48080] ;  /* 0x04808000f120783b */ /* 0x000fe40000000200 */
[----:B-1----:R-:W-:Y:S02]  /*431c0*/  HMMA.1688.F32.TF32 R80, R140, R16, R80 ;  /* 0x000000108c50723c */ /* 0x002fe40000081050 */
[----:B------:R-:W-:Y:S01]  /*431d0*/  LDSM.16.M88.4 R36, [R241+0x4a080] ;  /* 0x04a08000f124783b */ /* 0x000fe20000000200 */
[----:B------:R-:W-:-:S02]  /*431e0*/  IMAD.MOV.U32 R230, RZ, RZ, R57 ;  /* 0x000000ffffe67224 */ /* 0x000fc400078e0039 */
[----:B------:R-:W-:Y:S01]  /*431f0*/  IMAD.MOV.U32 R231, RZ, RZ, R56 ;  /* 0x000000ffffe77224 */ /* 0x000fe200078e0038 */
[----:B------:R-:W-:Y:S02]  /*43200*/  LDSM.16.M88.4 R68, [R241+0x5a080] ;  /* 0x05a08000f144783b */ /* 0x000fe40000000200 */
[C---:B--2---:R-:W-:Y:S02]  /*43210*/  HMMA.1688.F32.TF32 R88, R140.reuse, R24, R152 ;  /* 0x000000188c58723c */ /* 0x044fe40000081098 */
[----:B------:R-:W-:Y:S04]  /*43220*/  STL.64 [R1+0x1f00], R248 ;  /* 0x001f00f801007387 */ /* 0x000fe80000100a00 */
[----:B------:R-:W-:Y:S04]  /*43230*/  STL.64 [R1+0x1f18], R246 ;  /* 0x001f18f601007387 */ /* 0x000fe80000100a00 */
[----:B------:R-:W-:Y:S04]  /*43240*/  STL.64 [R1+0x1f10], R244 ;  /* 0x001f10f401007387 */ /* 0x000fe80000100a00 */
[----:B------:R-:W1:Y:S04]  /*43250*/  LDSM.16.M88.4 R28, [R241+0x46080] ;  /* 0x04608000f11c783b */ /* 0x000e680000000200 */
[----:B------:R-:W2:Y:S04]  /*43260*/  LDSM.16.M88.4 R40, [R241+0x4c080] ;  /* 0x04c08000f128783b */ /* 0x000ea80000000200 */
[----:B------:R-:W4:Y:S01]  /*43270*/  LDSM.16.M88.4 R44, [R241+0x4e080] ;  /* 0x04e08000f12c783b */ /* 0x000f220000000200 */
[----:B---3--:R-:W-:Y:S03]  /*43280*/  HMMA.1688.F32.TF32 R84, R140, R20, R156 ;  /* 0x000000148c54723c */ /* 0x008fe6000008109c */
        /* <DEDUP_REMOVED lines=50> */
[----:B------:R-:W2:Y:S01]  /*435b0*/  LDSM.16.M88.4 R48, [R241+0x50080] ;  /* 0x05008000f130783b */ /* 0x000ea20000000200 */
[----:B------:R-:W-:-:S02]  /*435c0*/  IMAD.MOV.U32 R228, RZ, RZ, R61 ;  /* 0x000000ffffe47224 */ /* 0x000fc400078e003d */
[----:B------:R-:W-:Y:S01]  /*435d0*/  IMAD.MOV.U32 R229, RZ, RZ, R60 ;  /* 0x000000ffffe57224 */ /* 0x000fe200078e003c */
[----:B------:R-:W2:Y:S04]  /*435e0*/  LDSM.16.M88.4 R56, [R241+0x54080] ;  /* 0x05408000f138783b */ /* 0x000ea80000000200 */
[----:B------:R-:W2:Y:S02]  /*435f0*/  LDSM.16.M88.4 R60, [R241+0x56080] ;  /* 0x05608000f13c783b */ /* 0x000ea40000000200 */
[----:B-1----:R-:W-:Y:S01]  /*43600*/  HMMA.1688.F32.TF32 R92, R140, R28, R228 ;  /* 0x0000001c8c5c723c */ /* 0x002fe200000810e4 */
[----:B------:R-:W-:Y:S01]  /*43610*/  IMAD.MOV.U32 R158, RZ, RZ, R137 ;  /* 0x000000ffff9e7224 */ /* 0x000fe200078e0089 */
[----:B------:R-:W1:Y:S01]  /*43620*/  LDSM.16.M88.4 R72, [R241+0x5c080] ;  /* 0x05c08000f148783b */ /* 0x000e620000000200 */
[----:B------:R-:W-:-:S03]  /*43630*/  IMAD.MOV.U32 R159, RZ, RZ, R136 ;  /* 0x000000ffff9f7224 */ /* 0x000fc600078e0088 */
[----:B------:R-:W1:Y:S01]  /*43640*/  LDSM.16.M88.4 R76, [R241+0x5e080] ;  /* 0x05e08000f14c783b */ /* 0x000e620000000200 */
[----:B------:R-:W-:Y:S02]  /*43650*/  IMAD.MOV.U32 R230, RZ, RZ, R129 ;  /* 0x000000ffffe67224 */ /* 0x000fe400078e0081 */
[----:B------:R-:W-:Y:S02]  /*43660*/  IMAD.MOV.U32 R231, RZ, RZ, R128 ;  /* 0x000000ffffe77224 */ /* 0x000fe400078e0080 */
[----:B------:R-:W-:Y:S02]  /*43670*/  IMAD.MOV.U32 R228, RZ, RZ, R133 ;  /* 0x000000ffffe47224 */ /* 0x000fe400078e0085 */
[----:B------:R-:W-:-:S10]  /*43680*/  IMAD.MOV.U32 R229, RZ, RZ, R132 ;  /* 0x000000ffffe57224 */ /* 0x000fd400078e0084 */
[----:B------:R-:W-:Y:S04]  /*43690*/  STL.64 [R1+0x1f88], R94 ;  /* 0x001f885e01007387 */ /* 0x000fe80000100a00 */
[----:B------:R1:W-:Y:S01]  /*436a0*/  STL.64 [R1+0x1f80], R92 ;  /* 0x001f805c01007387 */ /* 0x0003e20000100a00 */
[C---:B---3--:R-:W-:Y:S08]  /*436b0*/  HMMA.1688.F32.TF32 R132, R140.reuse, R68, R152 ;  /* 0x000000448c84723c */ /* 0x048ff00000081098 */
[C---:B--2---:R-:W-:Y:S08]  /*436c0*/  HMMA.1688.F32.TF32 R116, R140.reuse, R52, R116 ;  /* 0x000000348c74723c */ /* 0x044ff00000081074 */
[C---:B----4-:R-:W-:Y:S08]  /*436d0*/  HMMA.1688.F32.TF32 R100, R140.reuse, R36, R100 ;  /* 0x000000248c64723c */ /* 0x050ff00000081064 */
[C---:B------:R-:W-:Y:S08]  /*436e0*/  HMMA.1688.F32.TF32 R96, R140.reuse, R32, R96 ;  /* 0x000000208c60723c */ /* 0x040ff00000081060 */
[C---:B------:R-:W-:Y:S08]  /*436f0*/  HMMA.1688.F32.TF32 R104, R140.reuse, R40, R104 ;  /* 0x000000288c68723c */ /* 0x040ff00000081068 */
[C---:B------:R-:W-:Y:S07]  /*43700*/  HMMA.1688.F32.TF32 R108, R140.reuse, R44, R108 ;  /* 0x0000002c8c6c723c */ /* 0x040fee000008106c */
[----:B------:R-:W-:Y:S01]  /*43710*/  STL.64 [R1+0x1f98], R98 ;  /* 0x001f986201007387 */ /* 0x000fe20000100a00 */
[C---:B------:R-:W-:Y:S03]  /*43720*/  HMMA.1688.F32.TF32 R112, R140.reuse, R48, R112 ;  /* 0x000000308c70723c */ /* 0x040fe60000081070 */
[----:B------:R2:W-:Y:S05]  /*43730*/  STL.64 [R1+0x1f90], R96 ;  /* 0x001f906001007387 */ /* 0x0005ea0000100a00 */
[C---:B------:R-:W-:Y:S01]  /*43740*/  HMMA.1688.F32.TF32 R120, R140.reuse, R56, R120 ;  /* 0x000000388c78723c */ /* 0x040fe20000081078 */
[----:B------:R-:W-:Y:S07]  /*43750*/  STL.64 [R1+0x1fa8], R102 ;  /* 0x001fa86601007387 */ /* 0x000fee0000100a00 */
[C---:B------:R-:W-:Y:S08]  /*43760*/  HMMA.1688.F32.TF32 R124, R140.reuse, R60, R124 ;  /* 0x0000003c8c7c723c */ /* 0x040ff0000008107c */
        /* <DEDUP_REMOVED lines=74> */
[----:B---3--:R-:W-:Y:S08]  /*43c10*/  HMMA.1688.F32.TF32 R160, R204, R32, R160 ;  /* 0x00000020cca0723c */ /* 0x008ff000000810a0 */
[----:B----4-:R-:W-:Y:S01]  /*43c20*/  HMMA.1688.F32.TF32 R140, R140, R76, R232 ;  /* 0x0000004c8c8c723c */ /* 0x010fe200000810e8 */
[----:B------:R-:W-:Y:S04]  /*43c30*/  LDS R232, [R3+0x18100] ;  /* 0x0181000003e87984 */ /* 0x000fe80000000800 */
[----:B------:R-:W-:Y:S03]  /*43c40*/  LDS R234, [R3+0x1a100] ;  /* 0x01a1000003ea7984 */ /* 0x000fe60000000800 */
[C---:B------:R-:W-:Y:S01]  /*43c50*/  HMMA.1688.F32.TF32 R180, R204.reuse, R52, R224 ;  /* 0x00000034ccb4723c */ /* 0x040fe200000810e0 */
[----:B------:R-:W-:Y:S04]  /*43c60*/  LDS R233, [R240+0x18100] ;  /* 0x01810000f0e97984 */ /* 0x000fe80000000800 */
[----:B------:R-:W1:Y:S03]  /*43c70*/  LDS R235, [R240+0x1a100] ;  /* 0x01a10000f0eb7984 */ /* 0x000e660000000800 */
        /* <DEDUP_REMOVED lines=110> */
[C---:B------:R-:W-:Y:S08]  /*44360*/  HMMA.1688.F32.TF32 R164, R204.reuse, R36, R164 ;  /* 0x00000024cca4723c */ /* 0x040ff000000810a4 */
[C---:B------:R-:W-:Y:S08]  /*44370*/  HMMA.1688.F32.TF32 R168, R204.reuse, R40, R168 ;  /* 0x00000028cca8723c */ /* 0x040ff000000810a8 */
[----:B------:R-:W-:Y:S08]  /*44380*/  HMMA.1688.F32.TF32 R172, R204, R44, R172 ;  /* 0x0000002cccac723c */ /* 0x000ff000000810ac */
[C---:B-1----:R-:W-:Y:S08]  /*44390*/  HMMA.1688.F32.TF32 R92, R232.reuse, R52, R92 ;  /* 0x00000034e85c723c */ /* 0x042ff0000008105c */
[C---:B--2---:R-:W-:Y:S08]  /*443a0*/  HMMA.1688.F32.TF32 R84, R232.reuse, R60, R84 ;  /* 0x0000003ce854723c */ /* 0x044ff00000081054 */
[C---:B---3--:R-:W-:Y:S08]  /*443b0*/  HMMA.1688.F32.TF32 R96, R232.reuse, R48, R96 ;  /* 0x00000030e860723c */ /* 0x048ff00000081060 */
[C---:B----4-:R-:W-:Y:S08]  /*443c0*/  HMMA.1688.F32.TF32 R100, R232.reuse, R44, R100 ;  /* 0x0000002ce864723c */ /* 0x050ff00000081064 */
[C---:B------:R-:W-:Y:S08]  /*443d0*/  HMMA.1688.F32.TF32 R108, R232.reuse, R36, R108 ;  /* 0x00000024e86c723c */ /* 0x040ff0000008106c */
[C---:B------:R-:W-:Y:S08]  /*443e0*/  HMMA.1688.F32.TF32 R80, R232.reuse, R64, R80 ;  /* 0x00000040e850723c */ /* 0x040ff00000081050 */
[C---:B------:R-:W-:Y:S08]  /*443f0*/  HMMA.1688.F32.TF32 R12, R232.reuse, R68, R12 ;  /* 0x00000044e80c723c */ /* 0x040ff0000008100c */
[----:B------:R-:W-:Y:S01]  /*44400*/  HMMA.1688.F32.TF32 R4, R232, R76, R4 ;  /* 0x0000004ce804723c */ /* 0x000fe20000081004 */
[----:B------:R-:W-:Y:S04]  /*44410*/  STL.64 [R1+0x1210], R108 ;  /* 0x0012106c01007387 */ /* 0x000fe80000100a00 */
[----:B------:R-:W-:Y:S03]  /*44420*/  STL.64 [R1+0x1218], R110 ;  /* 0x0012186e01007387 */ /* 0x000fe60000100a00 */
[C---:B------:R-:W-:Y:S08]  /*44430*/  HMMA.1688.F32.TF32 R196, R204.reuse, R68, R196 ;  /* 0x00000044ccc4723c */ /* 0x040ff000000810c4 */
[C---:B------:R-:W-:Y:S08]  /*44440*/  HMMA.1688.F32.TF32 R192, R204.reuse, R64, R192 ;  /* 0x00000040ccc0723c */ /* 0x040ff000000810c0 */
[C---:B------:R-:W-:Y:S08]  /*44450*/  HMMA.1688.F32.TF32 R200, R204.reuse, R72, R200 ;  /* 0x00000048ccc8723c */ /* 0x040ff000000810c8 */
[----:B------:R-:W-:Y:S01]  /*44460*/  HMMA.1688.F32.TF32 R204, R204, R76, R228 ;  /* 0x0000004ccccc723c */ /* 0x000fe200000810e4 */
[----:B------:R-:W-:Y:S04]  /*44470*/  LDS R228, [R3+0x18180] ;  /* 0x0181800003e47984 */ /* 0x000fe80000000800 */
[----:B------:R-:W-:Y:S04]  /*44480*/  LDS R230, [R3+0x1a180] ;  /* 0x01a1800003e67984 */ /* 0x000fe80000000800 */
[----:B------:R-:W-:Y:S04]  /*44490*/  LDS R229, [R240+0x18180] ;  /* 0x01818000f0e57984 */ /* 0x000fe80000000800 */
[----:B------:R-:W1:Y:S01]  /*444a0*/  LDS R231, [R240+0x1a180] ;  /* 0x01a18000f0e77984 */ /* 0x000e620000000800 */
[C---:B------:R-:W-:Y:S08]  /*444b0*/  HMMA.1688.F32.TF32 R104, R232.reuse, R40, R104 ;  /* 0x00000028e868723c */ /* 0x040ff00000081068 */
[C---:B------:R-:W-:Y:S11]  /*444c0*/  HMMA.1688.F32.TF32 R88, R232.reuse, R56, R88 ;  /* 0x00000038e858723c */ /* 0x040ff60000081058 */
[----:B------:R-:W-:Y:S04]  /*444d0*/  @!UPT UIADD3 URZ, URZ, URZ, URZ ;  /* 0x0000003f3f3ff290 */ /* 0x000fe8000fffe03f */
        /* <DEDUP_REMOVED lines=147> */
[C---:B--2---:R-:W-:Y:S08]  /*44e10*/  HMMA.1688.F32.TF32 R116, R228.reuse, R72, R116 ;  /* 0x00000048e474723c */ /* 0x044ff00000081074 */
[C---:B---3--:R-:W-:Y:S08]  /*44e20*/  HMMA.1688.F32.TF32 R124, R228.reuse, R64, R124 ;  /* 0x00000040e47c723c */ /* 0x048ff0000008107c */
[C---:B------:R-:W-:Y:S08]  /*44e30*/  HMMA.1688.F32.TF32 R112, R228.reuse, R76, R112 ;  /* 0x0000004ce470723c */ /* 0x040ff00000081070 */
        /* <DEDUP_REMOVED lines=15> */
[----:B------:R-:W-:Y:S01]  /*44f30*/  STL.64 [R1+0x1108], R154 ;  /* 0x0011089a01007387 */ /* 0x000fe20000100a00 */
[C---:B-1----:R-:W-:Y:S03]  /*44f40*/  HMMA.1688.F32.TF32 R100, R232.reuse, R24, R100 ;  /* 0x00000018e864723c */ /* 0x042fe60000081064 */
[----:B------:R-:W-:Y:S05]  /*44f50*/  STL.64 [R1+0x10f0], R148 ;  /* 0x0010f09401007387 */ /* 0x000fea0000100a00 */
[C---:B------:R-:W-:Y:S01]  /*44f60*/  HMMA.1688.F32.TF32 R108, R232.reuse, R16, R108 ;  /* 0x00000010e86c723c */ /* 0x040fe2000008106c */
[----:B------:R-:W-:Y:S04]  /*44f70*/  STL.64 [R1+0x10f8], R150 ;  /* 0x0010f89601007387 */ /* 0x000fe80000100a00 */
[----:B------:R-:W-:Y:S03]  /*44f80*/  STL.64 [R1+0x10e0], R144 ;  /* 0x0010e09001007387 */ /* 0x000fe60000100a00 */
        /* <DEDUP_REMOVED lines=51> */
[----:B------:R-:W-:Y:S01]  /*452c0*/  LDS R230, [R3+0x1a280] ;  /* 0x01a2800003e67984 */ /* 0x000fe20000000800 */
[----:B-1----:R-:W-:Y:S03]  /*452d0*/  HMMA.1688.F32.TF32 R4, R232, R68, R236 ;  /* 0x00000044e804723c */ /* 0x002fe600000810ec */
[----:B------:R-:W-:Y:S04]  /*452e0*/  LDS R229, [R240+0x18280] ;  /* 0x01828000f0e57984 */ /* 0x000fe80000000800 */
[----:B------:R-:W1:Y:S04]  /*452f0*/  LDS R231, [R240+0x1a280] ;  /* 0x01a28000f0e77984 */ /* 0x000e680000000800 */
[----:B------:R2:W-:Y:S04]  /*45300*/  STL.64 [R1+0xfa0], R12 ;  /* 0x000fa00c01007387 */ /* 0x0005e80000100a00 */
[----:B------:R3:W-:Y:S04]  /*45310*/  STL.64 [R1+0xfa8], R14 ;  /* 0x000fa80e01007387 */ /* 0x0007e80000100a00 */
[----:B------:R-:W4:Y:S04]  /*45320*/  LDL.LU R248, [R1+0x8c0] ;  /* 0x0008c00001f87983 */ /* 0x000f280000300800 */
[----:B------:R-:W-:Y:S04]  /*45330*/  STL.64 [R1+0xf90], R8 ;  /* 0x000f900801007387 */ /* 0x000fe80000100a00 */
        /* <DEDUP_REMOVED lines=94> */
[C---:B---3--:R-:W-:Y:S08]  /*45920*/  HMMA.1688.F32.TF32 R80, R228.reuse, R72, R80 ;  /* 0x00000048e450723c */ /* 0x048ff00000081050 */
[C---:B--2---:R-:W-:Y:S08]  /*45930*/  HMMA.1688.F32.TF32 R84, R228.reuse, R68, R84 ;  /* 0x00000044e454723c */ /* 0x044ff00000081054 */
        /* <DEDUP_REMOVED lines=8> */
[----:B------:R-:W-:Y:S08]  /*459c0*/  HMMA.1688.F32.TF32 R128, R228, R24, R128 ;  /* 0x00000018e480723c */ /* 0x000ff00000081080 */
[C---:B------:R-:W-:Y:S08]  /*459d0*/  HMMA.1688.F32.TF32 R140, R232.reuse, R76, R140 ;  /* 0x0000004ce88c723c */ /* 0x040ff0000008108c */
[----:B------:R-:W-:Y:S01]  /*459e0*/  HMMA.1688.F32.TF32 R144, R232, R72, R144 ;  /* 0x00000048e890723c */ /* 0x000fe20000081090 */
[----:B------:R-:W-:Y:S04]  /*459f0*/  LDS R232, [R3+0x18300] ;  /* 0x0183000003e87984 */ /* 0x000fe80000000800 */
[----:B------:R-:W-:Y:S04]  /*45a00*/  LDS R234, [R3+0x1a300] ;  /* 0x01a3000003ea7984 */ /* 0x000fe80000000800 */
[----:B------:R-:W-:Y:S04]  /*45a10*/  LDS R233, [R240+0x18300] ;  /* 0x01830000f0e97984 */ /* 0x000fe80000000800 */
[----:B------:R-:W1:Y:S01]  /*45a20*/  LDS R235, [R240+0x1a300] ;  /* 0x01a30000f0eb7984 */ /* 0x000e620000000800 */
[C---:B------:R-:W-:Y:S08]  /*45a30*/  HMMA.1688.F32.TF32 R132, R228.reuse, R20, R132 ;  /* 0x00000014e484723c */ /* 0x040ff00000081084 */
[C---:B------:R-:W-:Y:S01]  /*45a40*/  HMMA.1688.F32.TF32 R136, R228.reuse, R16, R136 ;  /* 0x00000010e488723c */ /* 0x040fe20000081088 */
[----:B------:R-:W-:Y:S07]  /*45a50*/  STL.64 [R1+0xf70], R144 ;  /* 0x000f709001007387 */ /* 0x000fee0000100a00 */
[C---:B------:R-:W-:Y:S01]  /*45a60*/  HMMA.1688.F32.TF32 R120, R228.reuse, R32, R120 ;  /* 0x00000020e478723c */ /* 0x040fe20000081078 */
[----:B------:R-:W-:Y:S04]  /*45a70*/  STL.64 [R1+0xf78], R146 ;  /* 0x000f789201007387 */ /* 0x000fe80000100a00 */
[----:B------:R-:W-:Y:S04]  /*45a80*/  STL.64 [R1+0xf60], R140 ;  /* 0x000f608c01007387 */ /* 0x000fe80000100a00 */
[----:B------:R-:W-:Y:S01]  /*45a90*/  STL.64 [R1+0xf68], R142 ;  /* 0x000f688e01007387 */ /* 0x000fe20000100a00 */
[C---:B------:R-:W-:Y:S05]  /*45aa0*/  HMMA.1688.F32.TF32 R104, R228.reuse, R48, R104 ;  /* 0x00000030e468723c */ /* 0x040fea0000081068 */
[----:B------:R-:W-:Y:S04]  /*45ab0*/  STL.64 [R1+0xf50], R136 ;  /* 0x000f508801007387 */ /* 0x000fe80000100a00 */
        /* <DEDUP_REMOVED lines=8> */
[----:B------:R-:W-:Y:S01]  /*45b40*/  STL.64 [R1+0xf10], R120 ;  /* 0x000f107801007387 */ /* 0x000fe20000100a00 */
[C---:B-1----:R-:W-:Y:S03]  /*45b50*/  HMMA.1688.F32.TF32 R4, R232.reuse, R20, R4 ;  /* 0x00000014e804723c */ /* 0x042fe60000081004 */
        /* <DEDUP_REMOVED lines=151> */
[C---:B------:R-:W-:Y:S08]  /*464d0*/  HMMA.1688.F32.TF32 R92, R228.reuse, R40, R92 ;  /* 0x00000028e45c723c */ /* 0x040ff0000008105c */
[C---:B---3--:R-:W-:Y:S08]  /*464e0*/  HMMA.1688.F32.TF32 R108, R228.reuse, R24, R108 ;  /* 0x00000018e46c723c */ /* 0x048ff0000008106c */
[----:B----4-:R-:W-:Y:S08]  /*464f0*/  HMMA.1688.F32.TF32 R112, R228, R20, R112 ;  /* 0x00000014e470723c */ /* 0x010ff00000081070 */
        /* <DEDUP_REMOVED lines=17> */
[C---:B------:R-:W-:Y:S03]  /*46610*/  HMMA.1688.F32.TF32 R116, R228.reuse, R16, R116 ;  /* 0x00000010e474723c */ /* 0x040fe60000081074 */
        /* <DEDUP_REMOVED lines=53> */
[-C--:B-1----:R-:W-:Y:S03]  /*46970*/  HMMA.1688.F32.TF32 R4, R228, R76.reuse, R236 ;  /* 0x0000004ce404723c */ /* 0x082fe600000810ec */
        /* <DEDUP_REMOVED lines=111> */
[----:B------:R-:W4:Y:S01]  /*47070*/  LDS R231, [R240+0x1a480] ;  /* 0x01a48000f0e77984 */ /* 0x000f220000000800 */
        /* <DEDUP_REMOVED lines=18> */
[----:B------:R-:W-:Y:S04]  /*471a0*/  STL.64 [R1+0xc48], R150 ;  /* 0x000c489601007387 */ /* 0x000fe80000100a00 */
        /* <DEDUP_REMOVED lines=8> */
[----:B------:R-:W-:Y:S05]  /*47230*/  STL.64 [R1+0xc00], R132 ;  /* 0x000c008401007387 */ /* 0x000fea0000100a00 */
[C---:B------:R-:W-:Y:S01]  /*47240*/  HMMA.1688.F32.TF32 R88, R228.reuse, R16, R88 ;  /* 0x00000010e458723c */ /* 0x040fe20000081058 */
        /* <DEDUP_REMOVED lines=41> */
[C---:B-1----:R-:W-:Y:S03]  /*474e0*/  HMMA.1688.F32.TF32 R4, R228.reuse, R48, R236 ;  /* 0x00000030e404723c */ /* 0x042fe600000810ec */
        /* <DEDUP_REMOVED lines=101> */
[----:B------:R-:W2:Y:S11]  /*47b40*/  LDL.LU R236, [R1+0x3c0] ;  /* 0x0003c00001ec7983 */ /* 0x000eb60000300800 */
[----:B------:R-:W-:Y:S09]  /*47b50*/  @!UPT UIADD3 URZ, URZ, URZ, URZ ;  /* 0x0000003f3f3ff290 */ /* 0x000ff2000fffe03f */
[----:B------:R-:W-:Y:S04]  /*47b60*/  STL.64 [R1+0xac0], R148 ;  /* 0x000ac09401007387 */ /* 0x000fe80000100a00 */
[----:B------:R-:W-:Y:S04]  /*47b70*/  STL.64 [R1+0xac8], R150 ;  /* 0x000ac89601007387 */ /* 0x000fe80000100a00 */
[----:B------:R-:W2:Y:S04]  /*47b80*/  LDL.LU R237, [R1+0x3c4] ;  /* 0x0003c40001ed7983 */ /* 0x000ea80000300800 */
[----:B------:R-:W2:Y:S04]  /*47b90*/  LDL.LU R238, [R1+0x3c8] ;  /* 0x0003c80001ee7983 */ /* 0x000ea80000300800 */
[----:B------:R-:W2:Y:S01]  /*47ba0*/  LDL.LU R239, [R1+0x3cc] ;  /* 0x0003cc0001ef7983 */ /* 0x000ea20000300800 */
[C---:B---3--:R-:W-:Y:S08]  /*47bb0*/  HMMA.1688.F32.TF32 R144, R228.reuse, R56, R144 ;  /* 0x00000038e490723c */ /* 0x048ff00000081090 */
[C---:B------:R-:W-:Y:S08]  /*47bc0*/  HMMA.1688.F32.TF32 R140, R228.reuse, R60, R140 ;  /* 0x0000003ce48c723c */ /* 0x040ff0000008108c */
[C---:B------:R-:W-:Y:S08]  /*47bd0*/  HMMA.1688.F32.TF32 R136, R228.reuse, R64, R136 ;  /* 0x00000040e488723c */ /* 0x040ff00000081088 */
[C---:B------:R-:W-:Y:S08]  /*47be0*/  HMMA.1688.F32.TF32 R132, R228.reuse, R68, R132 ;  /* 0x00000044e484723c */ /* 0x040ff00000081084 */
[C---:B------:R-:W-:Y:S08]  /*47bf0*/  HMMA.1688.F32.TF32 R128, R228.reuse, R72, R128 ;  /* 0x00000048e480723c */ /* 0x040ff00000081080 */
        /* <DEDUP_REMOVED lines=16> */
[C---:B---3--:R-:W-:Y:S03]  /*47d00*/  HMMA.1688.F32.TF32 R124, R232.reuse, R20, R116 ;  /* 0x00000014e87c723c */ /* 0x048fe60000081074 */
[----:B------:R-:W-:Y:S04]  /*47d10*/  LDS R229, [R240+0x18580] ;  /* 0x01858000f0e57984 */ /* 0x000fe80000000800 */
[----:B------:R-:W2:Y:S01]  /*47d20*/  LDS R231, [R240+0x1a580] ;  /* 0x01a58000f0e77984 */ /* 0x000ea20000000800 */
        /* <DEDUP_REMOVED lines=46> */
[----:B------:R-:W3:Y:S04]  /*48010*/  LDL.LU R244, [R1+0x210] ;  /* 0x0002100001f47983 */ /* 0x000ee80000300800 */
[----:B------:R-:W-:Y:S01]  /*48020*/  LDS R232, [R3+0x18600] ;  /* 0x0186000003e87984 */ /* 0x000fe20000000800 */
[----:B--2---:R-:W-:Y:S03]  /*48030*/  HMMA.1688.F32.TF32 R4, R228, R16, R236 ;  /* 0x00000010e404723c */ /* 0x004fe600000810ec */
[----:B------:R-:W-:Y:S04]  /*48040*/  LDS R234, [R3+0x1a600] ;  /* 0x01a6000003ea7984 */ /* 0x000fe80000000800 */
[----:B------:R-:W-:Y:S04]  /*48050*/  LDS R233, [R240+0x18600] ;  /* 0x01860000f0e97984 */ /* 0x000fe80000000800 */
[----:B------:R-:W1:Y:S11]  /*48060*/  LDS R235, [R240+0x1a600] ;  /* 0x01a60000f0eb7984 */ /* 0x000e760000000800 */
[----:B------:R-:W-:Y:S01]  /*48070*/  @!UPT UIADD3 URZ, URZ, URZ, URZ ;  /* 0x0000003f3f3ff290 */ /* 0x000fe2000fffe03f */
[----:B------:R2:W-:Y:S04]  /*48080*/  STL.64 [R1+0x950], R4 ;  /* 0x0009500401007387 */ /* 0x0005e80000100a00 */
[----:B------:R4:W-:Y:S04]  /*48090*/  STL.64 [R1+0x958], R6 ;  /* 0x0009580601007387 */ /* 0x0009e80000100a00 */
[----:B------:R-:W3:Y:S04]  /*480a0*/  LDL.LU R245, [R1+0x214] ;  /* 0x0002140001f57983 */ /* 0x000ee80000300800 */
[----:B------:R-:W3:Y:S04]  /*480b0*/  LDL.LU R246, [R1+0x218] ;  /* 0x0002180001f67983 */ /* 0x000ee80000300800 */
[----:B------:R-:W3:Y:S04]  /*480c0*/  LDL.LU R247, [R1+0x21c] ;  /* 0x00021c0001f77983 */ /* 0x000ee80000300800 */
[----:B--2---:R-:W2:Y:S04]  /*480d0*/  LDL.LU R4, [R1+0x220] ;  /* 0x0002200001047983 */ /* 0x004ea80000300800 */
        /* <DEDUP_REMOVED lines=103> */
[----:B-1----:R-:W-:Y:S08]  /*48750*/  HMMA.1688.F32.TF32 R100, R232, R20, R100 ;  /* 0x00000014e864723c */ /* 0x002ff00000081064 */
        /* <DEDUP_REMOVED lines=28> */
[----:B------:R1:W-:Y:S01]  /*48920*/  STL.64 [R1+0x918], R150 ;  /* 0x0009189601007387 */ /* 0x0003e20000100a00 */
[----:B------:R-:W-:Y:S03]  /*48930*/  HMMA.1688.F32.TF32 R108, R228, R76, R108 ;  /* 0x0000004ce46c723c */ /* 0x000fe6000008106c */
        /* <DEDUP_REMOVED lines=25> */
[----:B------:R-:W2:Y:S01]  /*48ad0*/  LDL.LU.64 R132, [R1+0x2040] ;  /* 0x0020400001847983 */ /* 0x000ea20000300a00 */
[C---:B------:R-:W-:Y:S03]  /*48ae0*/  HMMA.1688.F32.TF32 R84, R232.reuse, R36, R84 ;  /* 0x00000024e854723c */ /* 0x040fe60000081054 */
[----:B------:R-:W-:Y:S04]  /*48af0*/  STL.64 [R1+0x8d0], R236 ;  /* 0x0008d0ec01007387 */ /* 0x000fe80000100a00 */
[----:B------:R1:W-:Y:S01]  /*48b00*/  STL.64 [R1+0x8d8], R238 ;  /* 0x0008d8ee01007387 */ /* 0x0003e20000100a00 */
[C---:B------:R-:W-:Y:S03]  /*48b10*/  HMMA.1688.F32.TF32 R80, R232.reuse, R40, R80 ;  /* 0x00000028e850723c */ /* 0x040fe60000081050 */
[----:B-1----:R-:W2:Y:S04]  /*48b20*/  LDL.LU.64 R238, [R1+0x2038] ;  /* 0x0020380001ee7983 */ /* 0x002ea80000300a00 */
[----:B------:R-:W2:Y:S01]  /*48b30*/  LDL.LU.64 R236, [R1+0x2030] ;  /* 0x0020300001ec7983 */ /* 0x000ea20000300a00 */
        /* <DEDUP_REMOVED lines=34> */
[----:B---3--:R-:W-:Y:S01]  /*48d60*/  HMMA.1688.F32.TF32 R8, R232, R60, R248 ;  /* 0x0000003ce808723c */ /* 0x008fe200000810f8 */
[----:B------:R1:W-:Y:S04]  /*48d70*/  STL.64 [R1+0x700], R4 ;  /* 0x0007000401007387 */ /* 0x0003e80000100a00 */
[----:B------:R3:W-:Y:S04]  /*48d80*/  STL.64 [R1+0x708], R6 ;  /* 0x0007080601007387 */ /* 0x0007e80000100a00 */
[----:B-1----:R-:W4:Y:S06]  /*48d90*/  LDL.LU R4, [R1+0x1220] ;  /* 0x0012200001047983 */ /* 0x002f2c0000300800 */
[----:B------:R-:W-:Y:S04]  /*48da0*/  STL.64 [R1+0x680], R12 ;  /* 0x0006800c01007387 */ /* 0x000fe80000100a00 */
[----:B------:R-:W-:Y:S04]  /*48db0*/  STL.64 [R1+0x688], R14 ;  /* 0x0006880e01007387 */ /* 0x000fe80000100a00 */
[----:B------:R1:W-:Y:S04]  /*48dc0*/  STL.64 [R1+0x660], R8 ;  /* 0x0006600801007387 */ /* 0x0003e80000100a00 */
[----:B------:R1:W-:Y:S04]  /*48dd0*/  STL.64 [R1+0x668], R10 ;  /* 0x0006680a01007387 */ /* 0x0003e80000100a00 */
[----:B------:R-:W4:Y:S04]  /*48de0*/  LDL.LU R5, [R1+0x1224] ;  /* 0x0012240001057983 */ /* 0x000f280000300800 */
[----:B---3--:R-:W4:Y:S04]  /*48df0*/  LDL.LU R6, [R1+0x1228] ;  /* 0x0012280001067983 */ /* 0x008f280000300800 */
[----:B------:R-:W4:Y:S04]  /*48e00*/  LDL.LU R7, [R1+0x122c] ;  /* 0x00122c0001077983 */ /* 0x000f280000300800 */
[----:B-1----:R-:W3:Y:S04]  /*48e10*/  LDL.LU R8, [R1+0x1230] ;  /* 0x0012300001087983 */ /* 0x002ee80000300800 */
        /* <DEDUP_REMOVED lines=69> */
[----:B------:R-:W2:Y:S01]  /*49270*/  LDL.LU R238, [R1+0x2024] ;  /* 0x0020240001ee7983 */ /* 0x000ea20000300800 */
[C---:B---3--:R-:W-:Y:S11]  /*49280*/  HMMA.1688.F32.TF32 R128, R232.reuse, R64, R128 ;  /* 0x00000040e880723c */ /* 0x048ff60000081080 */
[----:B------:R-:W-:Y:S11]  /*49290*/  @!UPT UIADD3 URZ, URZ, URZ, URZ ;  /* 0x0000003f3f3ff290 */ /* 0x000ff6000fffe03f */
[----:B------:R-:W-:Y:S01]  /*492a0*/  @!UPT UIADD3 URZ, URZ, URZ, URZ ;  /* 0x0000003f3f3ff290 */ /* 0x000fe2000fffe03f */
[----:B------:R-:W-:Y:S04]  /*492b0*/  STL.64 [R1+0x650], R128 ;  /* 0x0006508001007387 */ /* 0x000fe80000100a00 */
[----:B------:R1:W-:Y:S02]  /*492c0*/  STL.64 [R1+0x658], R130 ;  /* 0x0006588201007387 */ /* 0x0003e40000100a00 */
[C---:B-1----:R-:W-:Y:S08]  /*492d0*/  HMMA.1688.F32.TF32 R128, R232.reuse, R68, R124 ;  /* 0x00000044e880723c */ /* 0x042ff0000008107c */
[C---:B----4-:R-:W-:Y:S08]  /*492e0*/  HMMA.1688.F32.TF32 R124, R232.reuse, R72, R120 ;  /* 0x00000048e87c723c */ /* 0x050ff00000081078 */
[----:B------:R-:W-:Y:S01]  /*492f0*/  HMMA.1688.F32.TF32 R120, R232, R76, R248 ;  /* 0x0000004ce878723c */ /* 0x000fe200000810f8 */
[----:B------:R-:W-:Y:S04]  /*49300*/  LDS R232, [R3+0x18700] ;  /* 0x0187000003e87984 */ /* 0x000fe80000000800 */
[----:B------:R-:W-:Y:S04]  /*49310*/  LDS R234, [R3+0x1a700] ;  /* 0x01a7000003ea7984 */ /* 0x000fe80000000800 */
[----:B------:R-:W-:Y:S01]  /*49320*/  STL.64 [R1+0x630], R128 ;  /* 0x0006308001007387 */ /* 0x000fe20000100a00 */
[----:B------:R-:W-:-:S03]  /*49330*/  IMAD.MOV.U32 R248, RZ, RZ, R239 ;  /* 0x000000fffff87224 */ /* 0x000fc600078e00ef */
[----:B------:R-:W-:Y:S04]  /*49340*/  STL.64 [R1+0x638], R130 ;  /* 0x0006388201007387 */ /* 0x000fe80000100a00 */
[----:B------:R-:W-:Y:S04]  /*49350*/  STL.64 [R1+0x4c0], R124 ;  /* 0x0004c07c01007387 */ /* 0x000fe80000100a00 */
[----:B------:R-:W-:Y:S04]  /*49360*/  STL.64 [R1+0x4c8], R126 ;  /* 0x0004c87e01007387 */ /* 0x000fe80000100a00 */
[----:B------:R-:W2:Y:S04]  /*49370*/  LDL.LU R239, [R1+0x2020] ;  /* 0x0020200001ef7983 */ /* 0x000ea80000300800 */
[----:B------:R-:W-:Y:S04]  /*49380*/  STL.64 [R1+0x2b0], R120 ;  /* 0x0002b07801007387 */ /* 0x000fe80000100a00 */
[----:B------:R2:W-:Y:S04]  /*49390*/  STL.64 [R1+0x2b8], R122 ;  /* 0x0002b87a01007387 */ /* 0x0005e80000100a00 */
[----:B------:R-:W3:Y:S04]  /*493a0*/  LDL.LU R249, [R1+0x1b4] ;  /* 0x0001b40001f97983 */ /* 0x000ee80000300800 */
[----:B------:R-:W3:Y:S04]  /*493b0*/  LDL.LU R250, [R1+0x1b8] ;  /* 0x0001b80001fa7983 */ /* 0x000ee80000300800 */
[----:B------:R-:W3:Y:S04]  /*493c0*/  LDL.LU R251, [R1+0x1bc] ;  /* 0x0001bc0001fb7983 */ /* 0x000ee80000300800 */
[----:B------:R-:W-:Y:S04]  /*493d0*/  LDS R233, [R240+0x18700] ;  /* 0x01870000f0e97984 */ /* 0x000fe80000000800 */
[----:B------:R-:W1:Y:S01]  /*493e0*/  LDS R235, [R240+0x1a700] ;  /* 0x01a70000f0eb7984 */ /* 0x000e620000000800 */
[C---:B--2---:R-:W-:Y:S03]  /*493f0*/  HMMA.1688.F32.TF32 R120, R228.reuse, R16, R236 ;  /* 0x00000010e478723c */ /* 0x044fe600000810ec */
[----:B------:R-:W-:Y:S04]  /*49400*/  LDS R236, [R3+0x18780] ;  /* 0x0187800003ec7984 */ /* 0x000fe80000000800 */
[----:B------:R-:W-:Y:S04]  /*49410*/  LDS R238, [R3+0x1a780] ;  /* 0x01a7800003ee7984 */ /* 0x000fe80000000800 */
[----:B------:R-:W-:Y:S04]  /*49420*/  LDS R237, [R240+0x18780] ;  /* 0x01878000f0ed7984 */ /* 0x000fe80000000800 */
[----:B------:R-:W2:Y:S08]  /*49430*/  LDS R239, [R240+0x1a780] ;  /* 0x01a78000f0ef7984 */ /* 0x000eb00000000800 */
[----:B------:R-:W-:Y:S04]  /*49440*/  STL.64 [R1+0x290], R120 ;  /* 0x0002907801007387 */ /* 0x000fe80000100a00 */
[----:B------:R4:W-:Y:S02]  /*49450*/  STL.64 [R1+0x298], R122 ;  /* 0x0002987a01007387 */ /* 0x0009e40000100a00 */
[C---:B----4-:R-:W-:Y:S08]  /*49460*/  HMMA.1688.F32.TF32 R120, R228.reuse, R20, R116 ;  /* 0x00000014e478723c */ /* 0x050ff00000081074 */
[C---:B------:R-:W-:Y:S08]  /*49470*/  HMMA.1688.F32.TF32 R116, R228.reuse, R24, R112 ;  /* 0x00000018e474723c */ /* 0x040ff00000081070 */
        /* <DEDUP_REMOVED lines=36> */
[----:B----4-:R-:W4:Y:S04]  /*496c0*/  LDL.LU R12, [R1+0xa0] ;  /* 0x0000a000010c7983 */ /* 0x010f280000300800 */
[----:B------:R-:W-:Y:S04]  /*496d0*/  STL.64 [R1+0x880], R8 ;  /* 0x0008800801007387 */ /* 0x000fe80000100a00 */
[----:B------:R-:W-:Y:S04]  /*496e0*/  STL.64 [R1+0x888], R10 ;  /* 0x0008880a01007387 */ /* 0x000fe80000100a00 */
[----:B------:R-:W-:Y:S04]  /*496f0*/  STL.64 [R1+0x870], R4 ;  /* 0x0008700401007387 */ /* 0x000fe80000100a00 */
[----:B------:R3:W-:Y:S04]  /*49700*/  STL.64 [R1+0x878], R6 ;  /* 0x0008780601007387 */ /* 0x0007e80000100a00 */
[----:B------:R-:W4:Y:S04]  /*49710*/  LDL.LU R13, [R1+0xa4] ;  /* 0x0000a400010d7983 */ /* 0x000f280000300800 */
[----:B-1----:R-:W4:Y:S01]  /*49720*/  LDL.LU R14, [R1+0xa8] ;  /* 0x0000a800010e7983 */ /* 0x002f220000300800 */
[----:B---3--:R-:W-:Y:S03]  /*49730*/  HMMA.1688.F32.TF32 R4, R228, R76, R248 ;  /* 0x0000004ce404723c */ /* 0x008fe600000810f8 */
[----:B------:R-:W4:Y:S04]  /*49740*/  LDL.LU R15, [R1+0xac] ;  /* 0x0000ac00010f7983 */ /* 0x000f280000300800 */
[----:B------:R-:W2:Y:S04]  /*49750*/  LDL.LU R8, [R1+0x90] ;  /* 0x0000900001087983 */ /* 0x000ea80000300800 */
[----:B------:R-:W2:Y:S04]  /*49760*/  LDL.LU R9, [R1+0x94] ;  /* 0x0000940001097983 */ /* 0x000ea80000300800 */
[----:B------:R-:W2:Y:S04]  /*49770*/  LDL.LU R10, [R1+0x98] ;  /* 0x00009800010a7983 */ /* 0x000ea80000300800 */
[----:B------:R-:W2:Y:S04]  /*49780*/  LDL.LU R11, [R1+0x9c] ;  /* 0x00009c00010b7983 */ /* 0x000ea80000300800 */
[----:B------:R-:W3:Y:S04]  /*49790*/  LDL.LU R84, [R1+0xd0] ;  /* 0x0000d00001547983 */ /* 0x000ee80000300800 */
        /* <DEDUP_REMOVED lines=74> */
[C---:B------:R-:W-:Y:S07]  /*49c40*/  HMMA.1688.F32.TF32 R124, R232.reuse, R24, R124 ;  /* 0x00000018e87c723c */ /* 0x040fee000008107c */
[----:B------:R1:W-:Y:S04]  /*49c50*/  STL.64 [R1+0x7e0], R244 ;  /* 0x0007e0f401007387 */ /* 0x0003e80000100a00 */
[----:B------:R2:W-:Y:S04]  /*49c60*/  STL.64 [R1+0x7e8], R246 ;  /* 0x0007e8f601007387 */ /* 0x0005e80000100a00 */
[----:B-1----:R-:W3:Y:S04]  /*49c70*/  LDL.LU R244, [R1+0x70] ;  /* 0x0000700001f47983 */ /* 0x002ee80000300800 */
[----:B------:R-:W3:Y:S04]  /*49c80*/  LDL.LU R245, [R1+0x74] ;  /* 0x0000740001f57983 */ /* 0x000ee80000300800 */
[----:B--2---:R-:W3:Y:S04]  /*49c90*/  LDL.LU R246, [R1+0x78] ;  /* 0x0000780001f67983 */ /* 0x004ee80000300800 */
[----:B------:R-:W3:Y:S04]  /*49ca0*/  LDL.LU R247, [R1+0x7c] ;  /* 0x00007c0001f77983 */ /* 0x000ee80000300800 */
[----:B------:R-:W-:Y:S04]  /*49cb0*/  STL.64 [R1+0x7d0], R128 ;  /* 0x0007d08001007387 */ /* 0x000fe80000100a00 */
[----:B------:R1:W-:Y:S04]  /*49cc0*/  STL.64 [R1+0x7d8], R130 ;  /* 0x0007d88201007387 */ /* 0x0003e80000100a00 */
        /* <DEDUP_REMOVED lines=14> */
[----:B------:R1:W-:Y:S04]  /*49db0*/  STL.64 [R1+0x790], R248 ;  /* 0x000790f801007387 */ /* 0x0003e80000100a00 */
[----:B------:R-:W-:Y:S04]  /*49dc0*/  STL.64 [R1+0x798], R250 ;  /* 0x000798fa01007387 */ /* 0x000fe80000100a00 */
[----:B-1----:R-:W2:Y:S04]  /*49dd0*/  LDL.LU R248, [R1+0x60] ;  /* 0x0000600001f87983 */ /* 0x002ea80000300800 */
[----:B------:R-:W2:Y:S01]  /*49de0*/  LDL.LU R249, [R1+0x64] ;  /* 0x0000640001f97983 */ /* 0x000ea20000300800 */
[C---:B------:R-:W-:Y:S08]  /*49df0*/  HMMA.1688.F32.TF32 R112, R232.reuse, R40, R112 ;  /* 0x00000028e870723c */ /* 0x040ff00000081070 */
[C---:B------:R-:W-:Y:S08]  /*49e00*/  HMMA.1688.F32.TF32 R108, R232.reuse, R44, R108 ;  /* 0x0000002ce86c723c */ /* 0x040ff0000008106c */
[C---:B------:R-:W-:Y:S08]  /*49e10*/  HMMA.1688.F32.TF32 R104, R232.reuse, R48, R104 ;  /* 0x00000030e868723c */ /* 0x040ff00000081068 */
[C---:B------:R-:W-:Y:S01]  /*49e20*/  HMMA.1688.F32.TF32 R100, R232.reuse, R52, R100 ;  /* 0x00000034e864723c */ /* 0x040fe20000081064 */
[----:B------:R-:W-:Y:S07]  /*49e30*/  STL.64 [R1+0x780], R112 ;  /* 0x0007807001007387 */ /* 0x000fee0000100a00 */
[C---:B------:R-:W-:Y:S01]  /*49e40*/  HMMA.1688.F32.TF32 R96, R232.reuse, R56, R96 ;  /* 0x00000038e860723c */ /* 0x040fe20000081060 */
[----:B------:R1:W-:Y:S07]  /*49e50*/  STL.64 [R1+0x788], R114 ;  /* 0x0007887201007387 */ /* 0x0003ee0000100a00 */
[C---:B------:R-:W-:Y:S01]  /*49e60*/  HMMA.1688.F32.TF32 R92, R232.reuse, R60, R92 ;  /* 0x0000003ce85c723c */ /* 0x040fe2000008105c */
[----:B-1----:R-:W4:Y:S07]  /*49e70*/  LDL.LU.64 R114, [R1+0x1fd8] ;  /* 0x001fd80001727983 */ /* 0x002f2e0000300a00 */
[C---:B------:R-:W-:Y:S01]  /*49e80*/  HMMA.1688.F32.TF32 R88, R232.reuse, R64, R88 ;  /* 0x00000040e858723c */ /* 0x040fe20000081058 */
[----:B------:R-:W4:Y:S04]  /*49e90*/  LDL.LU.64 R112, [R1+0x1fd0] ;  /* 0x001fd00001707983 */ /* 0x000f280000300a00 */
[----:B------:R-:W-:Y:S03]  /*49ea0*/  STL.64 [R1+0x770], R108 ;  /* 0x0007706c01007387 */ /* 0x000fe60000100a00 */
[C---:B------:R-:W-:Y:S01]  /*49eb0*/  HMMA.1688.F32.TF32 R84, R232.reuse, R68, R84 ;  /* 0x00000044e854723c */ /* 0x040fe20000081054 */
[----:B------:R1:W-:Y:S07]  /*49ec0*/  STL.64 [R1+0x778], R110 ;  /* 0x0007786e01007387 */ /* 0x0003ee0000100a00 */
[----:B------:R-:W-:Y:S01]  /*49ed0*/  HMMA.1688.F32.TF32 R80, R232, R72, R80 ;  /* 0x00000048e850723c */ /* 0x000fe20000081050 */
[----:B-1----:R-:W4:Y:S04]  /*49ee0*/  LDL.LU.64 R110, [R1+0x1fc8] ;  /* 0x001fc800016e7983 */ /* 0x002f280000300a00 */
[----:B------:R-:W4:Y:S04]  /*49ef0*/  LDL.LU.64 R108, [R1+0x1fc0] ;  /* 0x001fc000016c7983 */ /* 0x000f280000300a00 */
[----:B------:R-:W-:Y:S01]  /*49f00*/  STL.64 [R1+0x760], R104 ;  /* 0x0007606801007387 */ /* 0x000fe20000100a00 */
[----:B------:R-:W-:Y:S03]  /*49f10*/  HMMA.1688.F32.TF32 R8, R236, R20, R8 ;  /* 0x00000014ec08723c */ /* 0x000fe60000081008 */
[----:B------:R1:W-:Y:S05]  /*49f20*/  STL.64 [R1+0x768], R106 ;  /* 0x0007686a01007387 */ /* 0x0003ea0000100a00 */
[----:B------:R-:W-:Y:S01]  /*49f30*/  HMMA.1688.F32.TF32 R228, R232, R76, R228 ;  /* 0x0000004ce8e4723c */ /* 0x000fe200000810e4 */
[----:B-1----:R-:W4:Y:S04]  /*49f40*/  LDL.LU.64 R106, [R1+0x1fb8] ;  /* 0x001fb800016a7983 */ /* 0x002f280000300a00 */
[----:B------:R-:W4:Y:S03]  /*49f50*/  LDL.LU.64 R104, [R1+0x1fb0] ;  /* 0x001fb00001687983 */ /* 0x000f260000300a00 */
[C---:B------:R-:W-:Y:S01]  /*49f60*/  HMMA.1688.F32.TF32 R12, R236.reuse, R16, R12 ;  /* 0x00000010ec0c723c */ /* 0x040fe2000008100c */
[----:B------:R-:W-:Y:S04]  /*49f70*/  STL.64 [R1+0x750], R100 ;  /* 0x0007506401007387 */ /* 0x000fe80000100a00 */
[----:B------:R1:W-:Y:S03]  /*49f80*/  STL.64 [R1+0x758], R102 ;  /* 0x0007586601007387 */ /* 0x0003e60000100a00 */
[----:B------:R-:W-:Y:S01]  /*49f90*/  HMMA.1688.F32.TF32 R4, R236, R24, R4 ;  /* 0x00000018ec04723c */ /* 0x000fe20000081004 */
        /* <DEDUP_REMOVED lines=11> */
[----:B------:R1:W-:Y:S01]  /*4a050*/  STL.64 [R1+0x628], R90 ;  /* 0x0006285a01007387 */ /* 0x0003e20000100a00 */
[----:B------:R-:W-:-:S03]  /*4a060*/  IMAD.MOV.U32 R250, RZ, RZ, R2 ;  /* 0x000000fffffa7224 */ /* 0x000fc600078e0002 */
[----:B-1----:R-:W4:Y:S04]  /*4a070*/  LDL.LU.64 R90, [R1+0x1f78] ;  /* 0x001f7800015a7983 */ /* 0x002f280000300a00 */
[----:B------:R-:W4:Y:S04]  /*4a080*/  LDL.LU.64 R88, [R1+0x1f70] ;  /* 0x001f700001587983 */ /* 0x000f280000300a00 */
[----:B------:R-:W-:Y:S04]  /*4a090*/  STL.64 [R1+0x610], R84 ;  /* 0x0006105401007387 */ /* 0x000fe80000100a00 */
[----:B------:R1:W-:Y:S01]  /*4a0a0*/  STL.64 [R1+0x618], R86 ;  /* 0x0006185601007387 */ /* 0x0003e20000100a00 */
[----:B------:R-:W-:-:S02]  /*4a0b0*/  IMAD.MOV.U32 R251, RZ, RZ, R0 ;  /* 0x000000fffffb7224 */ /* 0x000fc400078e0000 */
[----:B------:R-:W-:Y:S02]  /*4a0c0*/  IMAD.MOV.U32 R2, RZ, RZ, R11 ;  /* 0x000000ffff027224 */ /* 0x000fe400078e000b */
[----:B------:R-:W-:Y:S01]  /*4a0d0*/  IMAD.MOV.U32 R0, RZ, RZ, R10 ;  /* 0x000000ffff007224 */ /* 0x000fe200078e000a */
[----:B-1----:R-:W4:Y:S04]  /*4a0e0*/  LDL.LU.64 R86, [R1+0x1f68] ;  /* 0x001f680001567983 */ /* 0x002f280000300a00 */
[----:B------:R-:W4:Y:S04]  /*4a0f0*/  LDL.LU.64 R84, [R1+0x1f60] ;  /* 0x001f600001547983 */ /* 0x000f280000300a00 */
[----:B------:R-:W-:Y:S04]  /*4a100*/  STL.64 [R1+0x600], R80 ;  /* 0x0006005001007387 */ /* 0x000fe80000100a00 */
[----:B------:R1:W-:Y:S04]  /*4a110*/  STL.64 [R1+0x608], R82 ;  /* 0x0006085201007387 */ /* 0x0003e80000100a00 */
[----:B-1----:R-:W4:Y:S04]  /*4a120*/  LDL.LU.64 R82, [R1+0x1f58] ;  /* 0x001f580001527983 */ /* 0x002f280000300a00 */
[----:B------:R-:W4:Y:S04]  /*4a130*/  LDL.LU.64 R80, [R1+0x1f50] ;  /* 0x001f500001507983 */ /* 0x000f280000300a00 */
[----:B------:R-:W-:Y:S04]  /*4a140*/  STL.64 [R1+0x5f0], R228 ;  /* 0x0005f0e401007387 */ /* 0x000fe80000100a00 */
[----:B------:R-:W-:Y:S04]  /*4a150*/  STL.64 [R1+0x5f8], R230 ;  /* 0x0005f8e601007387 */ /* 0x000fe80000100a00 */
[----:B------:R1:W-:Y:S04]  /*4a160*/  STL.64 [R1+0x5e0], R12 ;  /* 0x0005e00c01007387 */ /* 0x0003e80000100a00 */
[----:B------:R1:W-:Y:S04]  /*4a170*/  STL.64 [R1+0x5e8], R14 ;  /* 0x0005e80e01007387 */ /* 0x0003e80000100a00 */
[----:B------:R-:W-:Y:S04]  /*4a180*/  STL.64 [R1+0x5d0], R8 ;  /* 0x0005d00801007387 */ /* 0x000fe80000100a00 */
[----:B------:R-:W-:Y:S04]  /*4a190*/  STL [R1+0x1ed0], R2 ;  /* 0x001ed00201007387 */ /* 0x000fe80000100800 */
[----:B------:R-:W-:Y:S04]  /*4a1a0*/  STL [R1+0x1ecc], R0 ;  /* 0x001ecc0001007387 */ /* 0x000fe80000100800 */
[----:B-1----:R-:W4:Y:S04]  /*4a1b0*/  LDL.LU R12, [R1+0x50] ;  /* 0x00005000010c7983 */ /* 0x002f280000300800 */
[----:B------:R-:W-:Y:S04]  /*4a1c0*/  STL.64 [R1+0x5c0], R4 ;  /* 0x0005c00401007387 */ /* 0x000fe80000100a00 */
[----:B------:R3:W-:Y:S04]  /*4a1d0*/  STL.64 [R1+0x5c8], R6 ;  /* 0x0005c80601007387 */ /* 0x0007e80000100a00 */
[----:B------:R-:W4:Y:S04]  /*4a1e0*/  LDL.LU R13, [R1+0x54] ;  /* 0x00005400010d7983 */ /* 0x000f280000300800 */
[----:B------:R-:W4:Y:S01]  /*4a1f0*/  LDL.LU R14, [R1+0x58] ;  /* 0x00005800010e7983 */ /* 0x000f220000300800 */
[C---:B---3--:R-:W-:Y:S03]  /*4a200*/  HMMA.1688.F32.TF32 R4, R236.reuse, R28, R244 ;  /* 0x0000001cec04723c */ /* 0x048fe600000810f4 */
[----:B------:R-:W4:Y:S05]  /*4a210*/  LDL.LU R15, [R1+0x5c] ;  /* 0x00005c00010f7983 */ /* 0x000f2a0000300800 */
[----:B--2---:R-:W-:Y:S11]  /*4a220*/  HMMA.1688.F32.TF32 R228, R236, R32, R248 ;  /* 0x00000020ece4723c */ /* 0x004ff600000810f8 */
[----:B------:R-:W-:Y:S04]  /*4a230*/  @!UPT UIADD3 URZ, URZ, URZ, URZ ;  /* 0x0000003f3f3ff290 */ /* 0x000fe8000fffe03f */
[----:B------:R1:W-:Y:S01]  /*4a240*/  STL.64 [R1+0x5b0], R4 ;  /* 0x0005b00401007387 */ /* 0x0003e20000100a00 */
[----:B------:R-:W-:Y:S02]  /*4a250*/  IMAD.MOV.U32 R0, RZ, RZ, R7 ;  /* 0x000000ffff007224 */ /* 0x000fe400078e0007 */
[----:B------:R-:W-:Y:S01]  /*4a260*/  IMAD.MOV.U32 R2, RZ, RZ, R6 ;  /* 0x000000ffff027224 */ /* 0x000fe200078e0006 */
[----:B------:R-:W2:Y:S04]  /*4a270*/  LDL.LU R8, [R1+0x40] ;  /* 0x0000400001087983 */ /* 0x000ea80000300800 */
[----:B------:R-:W2:Y:S04]  /*4a280*/  LDL.LU R9, [R1+0x44] ;  /* 0x0000440001097983 */ /* 0x000ea80000300800 */
[----:B------:R-:W2:Y:S04]  /*4a290*/  LDL.LU R10, [R1+0x48] ;  /* 0x00004800010a7983 */ /* 0x000ea80000300800 */
[----:B------:R-:W2:Y:S04]  /*4a2a0*/  LDL.LU R11, [R1+0x4c] ;  /* 0x00004c00010b7983 */ /* 0x000ea80000300800 */
[----:B------:R-:W-:Y:S04]  /*4a2b0*/  STL [R1+0x1ed8], R0 ;  /* 0x001ed80001007387 */ /* 0x000fe80000100800 */
[----:B------:R3:W-:Y:S04]  /*4a2c0*/  STL [R1+0x1ed4], R2 ;  /* 0x001ed40201007387 */ /* 0x0007e80000100800 */
[----:B-1----:R-:W3:Y:S04]  /*4a2d0*/  LDL.LU R4, [R1+0x30] ;  /* 0x0000300001047983 */ /* 0x002ee80000300800 */
        /* <DEDUP_REMOVED lines=14> */
[----:B------:R-:W3:Y:S01]  /*4a3c0*/  LDL.LU R232, [R1] ;  /* 0x0000000001e87983 */ /* 0x000ee20000300800 */
[----:B------:R-:W-:Y:S02]  /*4a3d0*/  IMAD.MOV.U32 R234, RZ, RZ, R243 ;  /* 0x000000ffffea7224 */ /* 0x000fe400078e00f3 */
[----:B------:R-:W-:Y:S01]  /*4a3e0*/  IMAD.MOV.U32 R233, RZ, RZ, R252 ;  /* 0x000000ffffe97224 */ /* 0x000fe200078e00fc */
[----:B------:R-:W-:Y:S04]  /*4a3f0*/  LDS R228, [R3+0x1c000] ;  /* 0x01c0000003e47984 */ /* 0x000fe80000000800 */
[----:B------:R-:W-:Y:S04]  /*4a400*/  LDS R230, [R3+0x1e000] ;  /* 0x01e0000003e67984 */ /* 0x000fe80000000800 */
[----:B------:R-:W-:Y:S04]  /*4a410*/  LDS R229, [R240+0x1c000] ;  /* 0x01c00000f0e57984 */ /* 0x000fe80000000800 */
[----:B------:R-:W1:Y:S01]  /*4a420*/  LDS R231, [R240+0x1e000] ;  /* 0x01e00000f0e77984 */ /* 0x000e620000000800 */
[C---:B----4-:R-:W-:Y:S08]  /*4a430*/  HMMA.1688.F32.TF32 R12, R236.reuse, R36, R12 ;  /* 0x00000024ec0c723c */ /* 0x050ff0000008100c */
[----:B--2---:R-:W-:Y:S11]  /*4a440*/  HMMA.1688.F32.TF32 R8, R236, R40, R8 ;  /* 0x00000028ec08723c */ /* 0x004ff60000081008 */
[----:B------:R-:W-:Y:S05]  /*4a450*/  @!UPT UIADD3 URZ, URZ, URZ, URZ ;  /* 0x0000003f3f3ff290 */ /* 0x000fea000fffe03f */
[----:B------:R-:W-:Y:S02]  /*4a460*/  IMAD.MOV.U32 R241, RZ, RZ, R15 ;  /* 0x000000fffff17224 */ /* 0x000fe400078e000f */
[----:B------:R-:W-:Y:S02]  /*4a470*/  IMAD.MOV.U32 R242, RZ, RZ, R14 ;  /* 0x000000fffff27224 */ /* 0x000fe400078e000e */
[----:B------:R-:W-:Y:S01]  /*4a480*/  IMAD.MOV.U32 R243, RZ, RZ, R13 ;  /* 0x000000fffff37224 */ /* 0x000fe200078e000d */
[----:B------:R-:W2:Y:S01]  /*4a490*/  LDL.LU.64 R14, [R1+0x1f48] ;  /* 0x001f4800010e7983 */ /* 0x000ea20000300a00 */
[----:B------:R-:W-:-:S03]  /*4a4a0*/  IMAD.MOV.U32 R252, RZ, RZ, R12 ;  /* 0x000000fffffc7224 */ /* 0x000fc600078e000c */
[----:B------:R-:W2:Y:S04]  /*4a4b0*/  LDL.LU.64 R12, [R1+0x1f40] ;  /* 0x001f4000010c7983 */ /* 0x000ea80000300a00 */
[----:B------:R-:W-:Y:S01]  /*4a4c0*/  STL [R1+0x1ee8], R241 ;  /* 0x001ee8f101007387 */ /* 0x000fe20000100800 */
[----:B---3--:R-:W-:Y:S03]  /*4a4d0*/  HMMA.1688.F32.TF32 R4, R236, R44, R4 ;  /* 0x0000002cec04723c */ /* 0x008fe60000081004 */
[----:B------:R3:W-:Y:S01]  /*4a4e0*/  STL [R1+0x1ee4], R242 ;  /* 0x001ee4f201007387 */ /* 0x0007e20000100800 */
[----:B------:R-:W-:-:S04]  /*4a4f0*/  IMAD.MOV.U32 R2, RZ, RZ, R11 ;  /* 0x000000ffff027224 */ /* 0x000fc800078e000b */
[----:B------:R-:W-:Y:S01]  /*4a500*/  HMMA.1688.F32.TF32 R244, R236, R48, R244 ;  /* 0x00000030ecf4723c */ /* 0x000fe200000810f4 */
[----:B------:R4:W-:Y:S01]  /*4a510*/  STL [R1+0x1ee0], R243 ;  /* 0x001ee0f301007387 */ /* 0x0009e20000100800 */
[----:B------:R-:W-:-:S06]  /*4a520*/  IMAD.MOV.U32 R0, RZ, RZ, R10 ;  /* 0x000000ffff007224 */ /* 0x000fcc00078e000a */
[----:B------:R-:W-:Y:S01]  /*4a530*/  HMMA.1688.F32.TF32 R248, R236, R52, R248 ;  /* 0x00000034ecf8723c */ /* 0x000fe200000810f8 */
[----:B------:R1:W-:Y:S07]  /*4a540*/  STL [R1+0x1edc], R252 ;  /* 0x001edcfc01007387 */ /* 0x0003ee0000100800 */
[----:B---3--:R-:W-:Y:S01]  /*4a550*/  IMAD.MOV.U32 R242, RZ, RZ, R5 ;  /* 0x000000fffff27224 */ /* 0x008fe200078e0005 */
[----:B------:R3:W-:Y:S01]  /*4a560*/  STL.64 [R1+0x580], R8 ;  /* 0x0005800801007387 */ /* 0x0007e20000100a00 */
[----:B------:R-:W-:-:S03]  /*4a570*/  IMAD.MOV.U32 R241, RZ, RZ, R4 ;  /* 0x000000fffff17224 */ /* 0x000fc600078e0004 */
[----:B------:R-:W2:Y:S01]  /*4a580*/  LDL.LU.64 R10, [R1+0x1f38] ;  /* 0x001f3800010a7983 */ /* 0x000ea20000300a00 */
[----:B----4-:R-:W-:Y:S02]  /*4a590*/  IMAD.MOV.U32 R243, RZ, RZ, R6 ;  /* 0x000000fffff37224 */ /* 0x010fe400078e0006 */
[----:B-1----:R-:W-:Y:S01]  /*4a5a0*/  IMAD.MOV.U32 R252, RZ, RZ, R7 ;  /* 0x000000fffffc7224 */ /* 0x002fe200078e0007 */
[----:B---3--:R-:W2:Y:S04]  /*4a5b0*/  LDL.LU.64 R8, [R1+0x1f30] ;  /* 0x001f300001087983 */ /* 0x008ea80000300a00 */
[----:B------:R1:W-:Y:S04]  /*4a5c0*/  STL [R1+0x1ef0], R2 ;  /* 0x001ef00201007387 */ /* 0x0003e80000100800 */
[----:B------:R3:W-:Y:S04]  /*4a5d0*/  STL [R1+0x1eec], R0 ;  /* 0x001eec0001007387 */ /* 0x0007e80000100800 */
[----:B------:R-:W4:Y:S04]  /*4a5e0*/  LDL.LU.64 R6, [R1+0x1f28] ;  /* 0x001f280001067983 */ /* 0x000f280000300a00 */
[----:B------:R-:W4:Y:S01]  /*4a5f0*/  LDL.LU.64 R4, [R1+0x1f20] ;  /* 0x001f200001047983 */ /* 0x000f220000300a00 */
[----:B-1----:R-:W-:-:S03]  /*4a600*/  IMAD.MOV.U32 R2, RZ, RZ, R246 ;  /* 0x000000ffff027224 */ /* 0x002fc600078e00f6 */
[----:B------:R-:W-:Y:S01]  /*4a610*/  STL [R1+0x1ef8], R242 ;  /* 0x001ef8f201007387 */ /* 0x000fe20000100800 */
[----:B---3--:R-:W-:-:S03]  /*4a620*/  IMAD.MOV.U32 R0, RZ, RZ, R247 ;  /* 0x000000ffff007224 */ /* 0x008fc600078e00f7 */
[----:B------:R-:W-:Y:S01]  /*4a630*/  STL [R1+0x1ef4], R241 ;  /* 0x001ef4f101007387 */ /* 0x000fe20000100800 */
[----:B------:R-:W-:-:S03]  /*4a640*/  IMAD.MOV.U32 R49, RZ, RZ, R250 ;  /* 0x000000ffff317224 */ /* 0x000fc600078e00fa */
[----:B------:R1:W-:Y:S01]  /*4a650*/  STL.64 [R1+0x380], R244 ;  /* 0x000380f401007387 */ /* 0x0003e20000100a00 */
[----:B------:R-:W-:-:S03]  /*4a660*/  IMAD.MOV.U32 R48, RZ, RZ, R251 ;  /* 0x000000ffff307224 */ /* 0x000fc600078e00fb */
[----:B------:R-:W3:Y:S01]  /*4a670*/  LDL.LU.64 R246, [R1+0x1f18] ;  /* 0x001f180001f67983 */ /* 0x000ee20000300a00 */
[----:B------:R-:W-:Y:S02]  /*4a680*/  IMAD.MOV.U32 R53, RZ, RZ, R248 ;  /* 0x000000ffff357224 */ /* 0x000fe400078e00f8 */
[----:B------:R-:W-:Y:S01]  /*4a690*/  IMAD.MOV.U32 R52, RZ, RZ, R249 ;  /* 0x000000ffff347224 */ /* 0x000fe200078e00f9 */
[----:B-1----:R-:W3:Y:S04]  /*4a6a0*/  LDL.LU.64 R244, [R1+0x1f10] ;  /* 0x001f100001f47983 */ /* 0x002ee80000300a00 */
[----:B------:R-:W2:Y:S04]  /*4a6b0*/  LDL.LU.64 R250, [R1+0x1f08] ;  /* 0x001f080001fa7983 */ /* 0x000ea80000300a00 */
[----:B------:R-:W2:Y:S01]  /*4a6c0*/  LDL.LU.64 R248, [R1+0x1f00] ;  /* 0x001f000001f87983 */ /* 0x000ea20000300a00 */
[C---:B------:R-:W-:Y:S11]  /*4a6d0*/  HMMA.1688.F32.TF32 R232, R236.reuse, R56, R232 ;  /* 0x00000038ece8723c */ /* 0x040ff600000810e8 */
[----:B------:R-:W-:Y:S11]  /*4a6e0*/  @!UPT UIADD3 URZ, URZ, URZ, URZ ;  /* 0x0000003f3f3ff290 */ /* 0x000ff6000fffe03f */
[----:B------:R-:W-:Y:S02]  /*4a6f0*/  @!UPT UIADD3 URZ, URZ, URZ, URZ ;  /* 0x0000003f3f3ff290 */ /* 0x000fe4000fffe03f */
[----:B------:R-:W-:Y:S02]  /*4a700*/  IMAD.MOV.U32 R242, RZ, RZ, R232 ;  /* 0x000000fffff27224 */ /* 0x000fe400078e00e8 */
[----:B------:R-:W-:Y:S02]  /*4a710*/  IMAD.MOV.U32 R241, RZ, RZ, R233 ;  /* 0x000000fffff17224 */ /* 0x000fe400078e00e9 */
[----:B------:R-:W-:Y:S02]  /*4a720*/  IMAD.MOV.U32 R57, RZ, RZ, R234 ;  /* 0x000000ffff397224 */ /* 0x000fe400078e00ea */
[----:B------:R-:W-:Y:S01]  /*4a730*/  IMAD.MOV.U32 R56, RZ, RZ, R235 ;  /* 0x000000ffff387224 */ /* 0x000fe200078e00eb */
[C---:B----4-:R-:W-:Y:S08]  /*4a740*/  HMMA.1688.F32.TF32 R4, R236.reuse, R68, R4 ;  /* 0x00000044ec04723c */ /* 0x050ff00000081004 */
[----:B--2---:R-:W-:Y:S11]  /*4a750*/  HMMA.1688.F32.TF32 R232, R236, R60, R248 ;  /* 0x0000003cece8723c */ /* 0x004ff600000810f8 */
[----:B------:R-:W-:Y:S05]  /*4a760*/  @!UPT UIADD3 URZ, URZ, URZ, URZ ;  /* 0x0000003f3f3ff290 */ /* 0x000fea000fffe03f */
[----:B------:R-:W-:Y:S02]  /*4a770*/  IMAD.MOV.U32 R61, RZ, RZ, R6 ;  /* 0x000000ffff3d7224 */ /* 0x000fe400078e0006 */
[----:B------:R-:W-:-:S06]  /*4a780*/  IMAD.MOV.U32 R60, RZ, RZ, R7 ;  /* 0x000000ffff3c7224 */ /* 0x000fcc00078e0007 */
[----:B------:R-:W-:Y:S02]  /*4a790*/  IMAD.MOV.U32 R45, RZ, RZ, R232 ;  /* 0x000000ffff2d7224 */ /* 0x000fe400078e00e8 */
[----:B------:R-:W-:Y:S02]  /*4a7a0*/  IMAD.MOV.U32 R44, RZ, RZ, R233 ;  /* 0x000000ffff2c7224 */ /* 0x000fe400078e00e9 */
[----:B------:R-:W-:Y:S02]  /*4a7b0*/  IMAD.MOV.U32 R41, RZ, RZ, R234 ;  /* 0x000000ffff297224 */ /* 0x000fe400078e00ea */
[----:B------:R-:W-:Y:S02]  /*4a7c0*/  IMAD.MOV.U32 R40, RZ, RZ, R235 ;  /* 0x000000ffff287224 */ /* 0x000fe400078e00eb */
[----:B---3--:R-:W-:Y:S07]  /*4a7d0*/  HMMA.1688.F32.TF32 R232, R236, R64, R244 ;  /* 0x00000040ece8723c */ /* 0x008fee00000810f4 */
[----:B------:R-:W-:-:S02]  /*4a7e0*/  IMAD.MOV.U32 R65, RZ, RZ, R4 ;  /* 0x000000ffff417224 */ /* 0x000fc400078e0004 */
        /* <DEDUP_REMOVED lines=8> */
[----:B------:R-:W-:Y:S08]  /*4a870*/  HMMA.1688.F32.TF32 R4, R236, R76, R12 ;  /* 0x0000004cec04723c */ /* 0x000ff0000008100c */
        /* <DEDUP_REMOVED lines=30> */
[----:B--2---:R-:W-:Y:S01]  /*4aa60*/  HMMA.1688.F32.TF32 R80, R228, R62, R124 ;  /* 0x0000003ee450723c */ /* 0x004fe2000008107c */
        /* <DEDUP_REMOVED lines=8> */
[----:B------:R-:W-:Y:S04]  /*4aaf0*/  LDS R5, [R240+0x1c080] ;  /* 0x01c08000f0057984 */ /* 0x000fe80000000800 */
[----:B------:R-:W1:Y:S04]  /*4ab00*/  LDS R7, [R240+0x1e080] ;  /* 0x01e08000f0077984 */ /* 0x000e680000000800 */
        /* <DEDUP_REMOVED lines=10> */
[----:B------:R-:W-:Y:S01]  /*4abb0*/  STL.64 [R1+0x1338], R10 ;  /* 0x0013380a01007387 */ /* 0x000fe20000100a00 */
[C---:B-1----:R-:W-:Y:S03]  /*4abc0*/  HMMA.1688.F32.TF32 R84, R4.reuse, R18, R144 ;  /* 0x000000120454723c */ /* 0x042fe60000081090 */
[----:B------:R-:W-:Y:S04]  /*4abd0*/  STL.64 [R1+0x1320], R80 ;  /* 0x0013205001007387 */ /* 0x000fe80000100a00 */
[----:B------:R1:W-:Y:S04]  /*4abe0*/  STL.64 [R1+0x1328], R82 ;  /* 0x0013285201007387 */ /* 0x0003e80000100a00 */
[----:B------:R-:W-:Y:S04]  /*4abf0*/  LDS R8, [R3+0x1c100] ;  /* 0x01c1000003087984 */ /* 0x000fe80000000800 */
[----:B------:R-:W-:Y:S04]  /*4ac00*/  STL.64 [R1+0x1310], R12 ;  /* 0x0013100c01007387 */ /* 0x000fe80000100a00 */
[----:B------:R2:W-:Y:S01]  /*4ac10*/  STL.64 [R1+0x1318], R14 ;  /* 0x0013180e01007387 */ /* 0x0005e20000100a00 */
[C---:B-1----:R-:W-:Y:S03]  /*4ac20*/  HMMA.1688.F32.TF32 R80, R4.reuse, R26, R152 ;  /* 0x0000001a0450723c */ /* 0x042fe60000081098 */
[----:B------:R-:W-:Y:S04]  /*4ac30*/  LDS R10, [R3+0x1e100] ;  /* 0x01e10000030a7984 */ /* 0x000fe80000000800 */
[----:B------:R-:W-:Y:S01]  /*4ac40*/  LDS R9, [R240+0x1c100] ;  /* 0x01c10000f0097984 */ /* 0x000fe20000000800 */
[C---:B--2---:R-:W-:Y:S03]  /*4ac50*/  HMMA.1688.F32.TF32 R12, R4.reuse, R22, R148 ;  /* 0x00000016040c723c */ /* 0x044fe60000081094 */
[----:B------:R-:W-:Y:S04]  /*4ac60*/  STL.64 [R1+0x2d0], R84 ;  /* 0x0002d05401007387 */ /* 0x000fe80000100a00 */
[----:B------:R1:W-:Y:S04]  /*4ac70*/  STL.64 [R1+0x2d8], R86 ;  /* 0x0002d85601007387 */ /* 0x0003e80000100a00 */
[----:B------:R-:W2:Y:S01]  /*4ac80*/  LDS R11, [R240+0x1e100] ;  /* 0x01e10000f00b7984 */ /* 0x000ea20000000800 */
[C---:B-1----:R-:W-:Y:S11]  /*4ac90*/  HMMA.1688.F32.TF32 R84, R4.reuse, R30, R156 ;  /* 0x0000001e0454723c */ /* 0x042ff6000008109c */
        /* <DEDUP_REMOVED lines=14> */
[C---:B---3--:R-:W-:Y:S03]  /*4ad80*/  HMMA.1688.F32.TF32 R80, R4.reuse, R50, R176 ;  /* 0x000000320450723c */ /* 0x048fe600000810b0 */
[----:B------:R-:W-:Y:S04]  /*4ad90*/  STL.64 [R1+0x460], R84 ;  /* 0x0004605401007387 */ /* 0x000fe80000100a00 */
[----:B------:R1:W-:Y:S08]  /*4ada0*/  STL.64 [R1+0x468], R86 ;  /* 0x0004685601007387 */ /* 0x0003f00000100a00 */
        /* <DEDUP_REMOVED lines=15> */
[C---:B---3--:R-:W-:Y:S08]  /*4aea0*/  HMMA.1688.F32.TF32 R80, R4.reuse, R74, R200 ;  /* 0x0000004a0450723c */ /* 0x048ff000000810c8 */
[----:B------:R-:W-:Y:S01]  /*4aeb0*/  HMMA.1688.F32.TF32 R4, R4, R78, R204 ;  /* 0x0000004e0404723c */ /* 0x000fe200000810cc */
[----:B------:R-:W-:Y:S04]  /*4aec0*/  STL.64 [R1+0x12f0], R84 ;  /* 0x0012f05401007387 */ /* 0x000fe80000100a00 */
[----:B------:R1:W-:Y:S04]  /*4aed0*/  STL.64 [R1+0x12f8], R86 ;  /* 0x0012f85601007387 */ /* 0x0003e80000100a00 */
[----:B------:R-:W-:Y:S01]  /*4aee0*/  STL.64 [R1+0x12e0], R12 ;  /* 0x0012e00c01007387 */ /* 0x000fe20000100a00 */
[C---:B--2---:R-:W-:Y:S03]  /*4aef0*/  HMMA.1688.F32.TF32 R208, R8.reuse, R18, R208 ;  /* 0x0000001208d0723c */ /* 0x044fe600000810d0 */
[----:B------:R-:W-:Y:S04]  /*4af00*/  STL.64 [R1+0x12e8], R14 ;  /* 0x0012e80e01007387 */ /* 0x000fe80000100a00 */
[----:B------:R-:W-:Y:S04]  /*4af10*/  STL.64 [R1+0x12d0], R80 ;  /* 0x0012d05001007387 */ /* 0x000fe80000100a00 */
[----:B------:R-:W-:Y:S04]  /*4af20*/  STL.64 [R1+0x12d8], R82 ;  /* 0x0012d85201007387 */ /* 0x000fe80000100a00 */
[----:B------:R-:W-:Y:S04]  /*4af30*/  STL.64 [R1+0x12c0], R4 ;  /* 0x0012c00401007387 */ /* 0x000fe80000100a00 */
[----:B------:R2:W-:Y:S01]  /*4af40*/  STL.64 [R1+0x12c8], R6 ;  /* 0x0012c80601007387 */ /* 0x0005e20000100a00 */
[----:B-1----:R-:W-:Y:S01]  /*4af50*/  HMMA.1688.F32.TF32 R84, R8, R26, R216 ;  /* 0x0000001a0854723c */ /* 0x002fe200000810d8 */
[----:B------:R-:W-:-:S02]  /*4af60*/  IMAD.MOV.U32 R37, RZ, RZ, R232 ;  /* 0x000000ffff257224 */ /* 0x000fc400078e00e8 */
[----:B------:R-:W-:Y:S01]  /*4af70*/  IMAD.MOV.U32 R36, RZ, RZ, R233 ;  /* 0x000000ffff247224 */ /* 0x000fe200078e00e9 */
[----:B------:R-:W-:Y:S01]  /*4af80*/  LDS R12, [R3+0x1c180] ;  /* 0x01c18000030c7984 */ /* 0x000fe20000000800 */
[----:B------:R-:W-:Y:S02]  /*4af90*/  IMAD.MOV.U32 R33, RZ, RZ, R234 ;  /* 0x000000ffff217224 */ /* 0x000fe400078e00ea */
[----:B------:R-:W-:Y:S01]  /*4afa0*/  IMAD.MOV.U32 R32, RZ, RZ, R235 ;  /* 0x000000ffff207224 */ /* 0x000fe200078e00eb */
[----:B------:R-:W-:Y:S01]  /*4afb0*/  LDS R14, [R3+0x1e180] ;  /* 0x01e18000030e7984 */ /* 0x000fe20000000800 */
[C---:B--2---:R-:W-:Y:S03]  /*4afc0*/  HMMA.1688.F32.TF32 R4, R8.reuse, R22, R212 ;  /* 0x000000160804723c */ /* 0x044fe600000810d4 */
[----:B------:R-:W-:Y:S04]  /*4afd0*/  STL.64 [R1+0x1d88], R208 ;  /* 0x001d88d001007387 */ /* 0x000fe80000100a00 */
[----:B------:R-:W-:Y:S01]  /*4afe0*/  STL.64 [R1+0x1d80], R210 ;  /* 0x001d80d201007387 */ /* 0x000fe20000100a00 */
[C---:B------:R-:W-:Y:S03]  /*4aff0*/  HMMA.1688.F32.TF32 R80, R8.reuse, R30, R220 ;  /* 0x0000001e0850723c */ /* 0x040fe600000810dc */
[----:B------:R-:W-:Y:S04]  /*4b000*/  LDS R13, [R240+0x1c180] ;  /* 0x01c18000f00d7984 */ /* 0x000fe80000000800 */
[----:B------:R-:W1:Y:S08]  /*4b010*/  LDS R15, [R240+0x1e180] ;  /* 0x01e18000f00f7984 */ /* 0x000e700000000800 */
[----:B------:R-:W-:Y:S04]  /*4b020*/  STL.64 [R1+0x190], R4 ;  /* 0x0001900401007387 */ /* 0x000fe80000100a00 */
[----:B------:R2:W-:Y:S02]  /*4b030*/  STL.64 [R1+0x198], R6 ;  /* 0x0001980601007387 */ /* 0x0005e40000100a00 */
[C---:B--2---:R-:W-:Y:S02]  /*4b040*/  HMMA.1688.F32.TF32 R4, R8.reuse, R34, R224 ;  /* 0x000000220804723c */ /* 0x044fe400000810e0 */
[----:B------:R2:W-:Y:S04]  /*4b050*/  STL.64 [R1+0x120], R84 ;  /* 0x0001205401007387 */ /* 0x0005e80000100a00 */
[----:B------:R3:W-:Y:S04]  /*4b060*/  STL.64 [R1+0x128], R86 ;  /* 0x0001285601007387 */ /* 0x0007e80000100a00 */
[----:B------:R-:W4:Y:S04]  /*4b070*/  LDL.LU R88, [R1+0x1170] ;  /* 0x0011700001587983 */ /* 0x000f280000300800 */
[----:B------:R1:W-:Y:S04]  /*4b080*/  STL.64 [R1+0x180], R80 ;  /* 0x0001805001007387 */ /* 0x0003e80000100a00 */
[----:B------:R-:W-:Y:S05]  /*4b090*/  STL.64 [R1+0x188], R82 ;  /* 0x0001885201007387 */ /* 0x000fea0000100a00 */
        /* <DEDUP_REMOVED lines=45> */
[----:B-1----:R-:W3:Y:S01]  /*4b370*/  LDL.LU R80, [R1+0x1150] ;  /* 0x0011500001507983 */ /* 0x002ee20000300800 */
[C---:B----4-:R-:W-:Y:S11]  /*4b380*/  HMMA.1688.F32.TF32 R4, R8.reuse, R38, R232 ;  /* 0x000000260804723c */ /* 0x050ff600000810e8 */
[----:B------:R-:W-:Y:S11]  /*4b390*/  @!UPT UIADD3 URZ, URZ, URZ, URZ ;  /* 0x0000003f3f3ff290 */ /* 0x000ff6000fffe03f */
[----:B------:R-:W-:Y:S01]  /*4b3a0*/  @!UPT UIADD3 URZ, URZ, URZ, URZ ;  /* 0x0000003f3f3ff290 */ /* 0x000fe2000fffe03f */
        /* <DEDUP_REMOVED lines=22> */
[C---:B------:R-:W-:Y:S08]  /*4b510*/  HMMA.1688.F32.TF32 R116, R8.reuse, R46, R116 ;  /* 0x0000002e0874723c */ /* 0x040ff00000081074 */
[C---:B------:R-:W-:Y:S07]  /*4b520*/  HMMA.1688.F32.TF32 R112, R8.reuse, R50, R112 ;  /* 0x000000320870723c */ /* 0x040fee0000081070 */
[----:B------:R-:W-:Y:S04]  /*4b530*/  STL.64 [R1+0x280], R4 ;  /* 0x0002800401007387 */ /* 0x000fe80000100a00 */
[----:B------:R1:W-:Y:S02]  /*4b540*/  STL.64 [R1+0x288], R6 ;  /* 0x0002880601007387 */ /* 0x0003e40000100a00 */
[C---:B-1----:R-:W-:Y:S02]  /*4b550*/  HMMA.1688.F32.TF32 R4, R8.reuse, R54, R108 ;  /* 0x000000360804723c */ /* 0x042fe4000008106c */
        /* <DEDUP_REMOVED lines=28> */
[C---:B---3--:R-:W-:Y:S08]  /*4b720*/  HMMA.1688.F32.TF32 R172, R12.reuse, R18, R80 ;  /* 0x000000120cac723c */ /* 0x048ff00000081050 */
[C---:B----4-:R-:W-:Y:S08]  /*4b730*/  HMMA.1688.F32.TF32 R4, R12.reuse, R22, R236 ;  /* 0x000000160c04723c */ /* 0x050ff000000810ec */
[C---:B------:R-:W-:Y:S07]  /*4b740*/  HMMA.1688.F32.TF32 R8, R12.reuse, R26, R244 ;  /* 0x0000001a0c08723c */ /* 0x040fee00000810f4 */
        /* <DEDUP_REMOVED lines=8> */
[----:B------:R-:W-:Y:S04]  /*4b7d0*/  STL [R1+0x1dc4], R8 ;  /* 0x001dc40801007387 */ /* 0x000fe80000100800 */
[----:B------:R-:W-:Y:S04]  /*4b7e0*/  STL [R1+0x1dc0], R9 ;  /* 0x001dc00901007387 */ /* 0x000fe80000100800 */
[----:B------:R-:W-:Y:S01]  /*4b7f0*/  STL [R1+0x1dbc], R10 ;  /* 0x001dbc0a01007387 */ /* 0x000fe20000100800 */
[C---:B--2---:R-:W-:Y:S03]  /*4b800*/  HMMA.1688.F32.TF32 R4, R12.reuse, R34, R232 ;  /* 0x000000220c04723c */ /* 0x044fe600000810e8 */
[----:B------:R2:W-:Y:S04]  /*4b810*/  STL [R1+0x1db8], R11 ;  /* 0x001db80b01007387 */ /* 0x0005e80000100800 */
[----:B------:R-:W3:Y:S01]  /*4b820*/  LDL.LU R92, [R1+0x1070] ;  /* 0x00107000015c7983 */ /* 0x000ee20000300800 */
[C---:B--2---:R-:W-:Y:S11]  /*4b830*/  HMMA.1688.F32.TF32 R8, R12.reuse, R30, R248 ;  /* 0x0000001e0c08723c */ /* 0x044ff600000810f8 */
[----:B------:R-:W-:Y:S11]  /*4b840*/  @!UPT UIADD3 URZ, URZ, URZ, URZ ;  /* 0x0000003f3f3ff290 */ /* 0x000ff6000fffe03f */
[----:B------:R-:W-:Y:S01]  /*4b850*/  @!UPT UIADD3 URZ, URZ, URZ, URZ ;  /* 0x0000003f3f3ff290 */ /* 0x000fe2000fffe03f */
        /* <DEDUP_REMOVED lines=47> */
[----:B------:R-:W1:Y:S01]  /*4bb50*/  LDL.LU R80, [R1+0x1050] ;  /* 0x0010500001507983 */ /* 0x000e620000300800 */
[C---:B--2---:R-:W-:Y:S11]  /*4bb60*/  HMMA.1688.F32.TF32 R4, R12.reuse, R38, R232 ;  /* 0x000000260c04723c */ /* 0x044ff600000810e8 */
[----:B------:R-:W-:Y:S11]  /*4bb70*/  @!UPT UIADD3 URZ, URZ, URZ, URZ ;  /* 0x0000003f3f3ff290 */ /* 0x000ff6000fffe03f */
[----:B------:R-:W-:Y:S01]  /*4bb80*/  @!UPT UIADD3 URZ, URZ, URZ, URZ ;  /* 0x0000003f3f3ff290 */ /* 0x000fe2000fffe03f */
[----:B------:R-:W-:Y:S04]  /*4bb90*/  STL.64 [R1+0x250], R4 ;  /* 0x0002500401007387 */ /* 0x000fe80000100a00 */
[----:B------:R3:W-:Y:S04]  /*4bba0*/  STL.64 [R1+0x258], R6 ;  /* 0x0002580601007387 */ /* 0x0007e80000100a00 */
        /* <DEDUP_REMOVED lines=19> */
[C---:B---3--:R-:W-:Y:S08]  /*4bce0*/  HMMA.1688.F32.TF32 R4, R12.reuse, R42, R124 ;  /* 0x0000002a0c04723c */ /* 0x048ff0000008107c */
[C---:B------:R-:W-:Y:S08]  /*4bcf0*/  HMMA.1688.F32.TF32 R120, R12.reuse, R46, R120 ;  /* 0x0000002e0c78723c */ /* 0x040ff00000081078 */
[C---:B------:R-:W-:Y:S07]  /*4bd00*/  HMMA.1688.F32.TF32 R8, R12.reuse, R50, R116 ;  /* 0x000000320c08723c */ /* 0x040fee0000081074 */
        /* <DEDUP_REMOVED lines=9> */
[C---:B----4-:R-:W-:Y:S03]  /*4bda0*/  HMMA.1688.F32.TF32 R8, R12.reuse, R62, R104 ;  /* 0x0000003e0c08723c */ /* 0x050fe60000081068 */
[----:B------:R3:W-:Y:S05]  /*4bdb0*/  STL.64 [R1+0x10c8], R6 ;  /* 0x0010c80601007387 */ /* 0x0007ea0000100a00 */
[C---:B---3--:R-:W-:Y:S01]  /*4bdc0*/  HMMA.1688.F32.TF32 R4, R12.reuse, R66, R100 ;  /* 0x000000420c04723c */ /* 0x048fe20000081064 */
[----:B------:R-:W-:Y:S04]  /*4bdd0*/  STL.64 [R1+0x10b0], R108 ;  /* 0x0010b06c01007387 */ /* 0x000fe80000100a00 */
[----:B------:R-:W-:Y:S03]  /*4bde0*/  STL.64 [R1+0x10b8], R110 ;  /* 0x0010b86e01007387 */ /* 0x000fe60000100a00 */
[C---:B------:R-:W-:Y:S07]  /*4bdf0*/  HMMA.1688.F32.TF32 R96, R12.reuse, R70, R96 ;  /* 0x000000460c60723c */ /* 0x040fee0000081060 */
[----:B------:R-:W-:Y:S04]  /*4be00*/  STL.64 [R1+0x1110], R8 ;  /* 0x0011100801007387 */ /* 0x000fe80000100a00 */
[----:B------:R3:W-:Y:S04]  /*4be10*/  STL.64 [R1+0x1118], R10 ;  /* 0x0011180a01007387 */ /* 0x0007e80000100a00 */
[----:B------:R-:W-:Y:S01]  /*4be20*/  STL.64 [R1+0x1100], R4 ;  /* 0x0011000401007387 */ /* 0x000fe20000100a00 */
[C---:B---3--:R-:W-:Y:S03]  /*4be30*/  HMMA.1688.F32.TF32 R8, R12.reuse, R74, R92 ;  /* 0x0000004a0c08723c */ /* 0x048fe6000008105c */
[----:B------:R3:W-:Y:S04]  /*4be40*/  STL.64 [R1+0x1108], R6 ;  /* 0x0011080601007387 */ /* 0x0007e80000100a00 */
[----:B------:R-:W-:Y:S04]  /*4be50*/  LDS R92, [R3+0x1c280] ;  /* 0x01c28000035c7984 */ /* 0x000fe80000000800 */
[----:B------:R-:W-:Y:S01]  /*4be60*/  LDS R94, [R3+0x1e280] ;  /* 0x01e28000035e7984 */ /* 0x000fe20000000800 */
[----:B---3--:R-:W-:Y:S03]  /*4be70*/  HMMA.1688.F32.TF32 R4, R12, R78, R88 ;  /* 0x0000004e0c04723c */ /* 0x008fe60000081058 */
[----:B------:R-:W-:Y:S04]  /*4be80*/  STL.64 [R1+0x10f0], R96 ;  /* 0x0010f06001007387 */ /* 0x000fe80000100a00 */
[----:B------:R-:W-:Y:S04]  /*4be90*/  STL.64 [R1+0x10f8], R98 ;  /* 0x0010f86201007387 */ /* 0x000fe80000100a00 */
[----:B------:R-:W-:Y:S04]  /*4bea0*/  STL.64 [R1+0x10e0], R8 ;  /* 0x0010e00801007387 */ /* 0x000fe80000100a00 */
[----:B------:R3:W-:Y:S04]  /*4beb0*/  STL.64 [R1+0x10e8], R10 ;  /* 0x0010e80a01007387 */ /* 0x0007e80000100a00 */
[----:B------:R-:W-:Y:S04]  /*4bec0*/  LDS R93, [R240+0x1c280] ;  /* 0x01c28000f05d7984 */ /* 0x000fe80000000800 */
[----:B------:R-:W4:Y:S04]  /*4bed0*/  LDS R95, [R240+0x1e280] ;  /* 0x01e28000f05f7984 */ /* 0x000f280000000800 */
[----:B------:R-:W-:Y:S04]  /*4bee0*/  STL.64 [R1+0x10a0], R4 ;  /* 0x0010a00401007387 */ /* 0x000fe80000100a00 */
[----:B------:R1:W-:Y:S02]  /*4bef0*/  STL.64 [R1+0x10a8], R6 ;  /* 0x0010a80601007387 */ /* 0x0003e40000100a00 */
[C---:B-1----:R-:W-:Y:S08]  /*4bf00*/  HMMA.1688.F32.TF32 R168, R84.reuse, R18, R80 ;  /* 0x0000001254a8723c */ /* 0x042ff00000081050 */
[C---:B--2---:R-:W-:Y:S08]  /*4bf10*/  HMMA.1688.F32.TF32 R12, R84.reuse, R22, R236 ;  /* 0x00000016540c723c */ /* 0x044ff000000810ec */
[C---:B------:R-:W-:Y:S07]  /*4bf20*/  HMMA.1688.F32.TF32 R80, R84.reuse, R26, R244 ;  /* 0x0000001a5450723c */ /* 0x040fee00000810f4 */
[----:B------:R-:W-:Y:S04]  /*4bf30*/  STL [R1+0x1dd4], R168 ;  /* 0x001dd4a801007387 */ /* 0x000fe80000100800 */
[----:B------:R-:W-:Y:S01]  /*4bf40*/  STL [R1+0x1dd0], R169 ;  /* 0x001dd0a901007387 */ /* 0x000fe20000100800 */
[C---:B---3--:R-:W-:Y:S03]  /*4bf50*/  HMMA.1688.F32.TF32 R8, R84.reuse, R30, R248 ;  /* 0x0000001e5408723c */ /* 0x048fe600000810f8 */
[----:B------:R-:W-:Y:S04]  /*4bf60*/  STL [R1+0x1dcc], R170 ;  /* 0x001dccaa01007387 */ /* 0x000fe80000100800 */
[----:B------:R-:W-:Y:S01]  /*4bf70*/  STL [R1+0x1dc8], R171 ;  /* 0x001dc8ab01007387 */ /* 0x000fe20000100800 */
[C---:B------:R-:W-:Y:S03]  /*4bf80*/  HMMA.1688.F32.TF32 R4, R84.reuse, R34, R232 ;  /* 0x000000225404723c */ /* 0x040fe600000810e8 */
        /* <DEDUP_REMOVED lines=56> */
[----:B------:R-:W4:Y:S01]  /*4c310*/  LDL.LU R88, [R1+0xf50] ;  /* 0x000f500001587983 */ /* 0x000f220000300800 */
[C---:B-1----:R-:W-:Y:S11]  /*4c320*/  HMMA.1688.F32.TF32 R4, R84.reuse, R38, R232 ;  /* 0x000000265404723c */ /* 0x042ff600000810e8 */
[----:B------:R-:W-:Y:S11]  /*4c330*/  @!UPT UIADD3 URZ, URZ, URZ, URZ ;  /* 0x0000003f3f3ff290 */ /* 0x000ff6000fffe03f */
[----:B------:R-:W-:Y:S01]  /*4c340*/  @!UPT UIADD3 URZ, URZ, URZ, URZ ;  /* 0x0000003f3f3ff290 */ /* 0x000fe2000fffe03f */
        /* <DEDUP_REMOVED lines=44> */
[----:B-1----:R-:W-:Y:S07]  /*4c610*/  HMMA.1688.F32.TF32 R4, R84, R78, R96 ;  /* 0x0000004e5404723c */ /* 0x002fee0000081060 */
[----:B------:R-:W-:Y:S04]  /*4c620*/  STL.64 [R1+0xf90], R12 ;  /* 0x000f900c01007387 */ /* 0x000fe80000100a00 */
[----:B------:R-:W-:Y:S04]  /*4c630*/  STL.64 [R1+0xf98], R14 ;  /* 0x000f980e01007387 */ /* 0x000fe80000100a00 */
[----:B------:R-:W-:Y:S04]  /*4c640*/  STL.64 [R1+0xf80], R8 ;  /* 0x000f800801007387 */ /* 0x000fe80000100a00 */
[----:B------:R1:W-:Y:S04]  /*4c650*/  STL.64 [R1+0xf88], R10 ;  /* 0x000f880a01007387 */ /* 0x0003e80000100a00 */
[----:B------:R-:W-:Y:S04]  /*4c660*/  LDS R96, [R3+0x1c300] ;  /* 0x01c3000003607984 */ /* 0x000fe80000000800 */
[----:B------:R-:W-:Y:S04]  /*4c670*/  LDS R98, [R3+0x1e300] ;  /* 0x01e3000003627984 */ /* 0x000fe80000000800 */
[----:B------:R-:W-:Y:S04]  /*4c680*/  STL.64 [R1+0xf70], R4 ;  /* 0x000f700401007387 */ /* 0x000fe80000100a00 */
[----:B------:R2:W-:Y:S04]  /*4c690*/  STL.64 [R1+0xf78], R6 ;  /* 0x000f780601007387 */ /* 0x0005e80000100a00 */
[----:B------:R-:W-:Y:S04]  /*4c6a0*/  LDS R97, [R240+0x1c300] ;  /* 0x01c30000f0617984 */ /* 0x000fe80000000800 */
[----:B------:R-:W3:Y:S01]  /*4c6b0*/  LDS R99, [R240+0x1e300] ;  /* 0x01e30000f0637984 */ /* 0x000ee20000000800 */
[C---:B----4-:R-:W-:Y:S08]  /*4c6c0*/  HMMA.1688.F32.TF32 R164, R92.reuse, R18, R88 ;  /* 0x000000125ca4723c */ /* 0x050ff00000081058 */
[C---:B------:R-:W-:Y:S08]  /*4c6d0*/  HMMA.1688.F32.TF32 R84, R92.reuse, R22, R236 ;  /* 0x000000165c54723c */ /* 0x040ff000000810ec */
[C---:B------:R-:W-:Y:S07]  /*4c6e0*/  HMMA.1688.F32.TF32 R88, R92.reuse, R26, R244 ;  /* 0x0000001a5c58723c */ /* 0x040fee00000810f4 */
[----:B------:R-:W-:Y:S04]  /*4c6f0*/  STL [R1+0x1e04], R164 ;  /* 0x001e04a401007387 */ /* 0x000fe80000100800 */
[----:B------:R-:W-:Y:S01]  /*4c700*/  STL [R1+0x1e00], R165 ;  /* 0x001e00a501007387 */ /* 0x000fe20000100800 */
[C---:B-1----:R-:W-:Y:S03]  /*4c710*/  HMMA.1688.F32.TF32 R8, R92.reuse, R30, R248 ;  /* 0x0000001e5c08723c */ /* 0x042fe600000810f8 */
[----:B------:R-:W-:Y:S04]  /*4c720*/  STL [R1+0x1dfc], R166 ;  /* 0x001dfca601007387 */ /* 0x000fe80000100800 */
[----:B------:R-:W-:Y:S01]  /*4c730*/  STL [R1+0x1df8], R167 ;  /* 0x001df8a701007387 */ /* 0x000fe20000100800 */
[C---:B--2---:R-:W-:Y:S03]  /*4c740*/  HMMA.1688.F32.TF32 R4, R92.reuse, R34, R232 ;  /* 0x000000225c04723c */ /* 0x044fe600000810e8 */
        /* <DEDUP_REMOVED lines=56> */
[----:B------:R-:W3:Y:S01]  /*4cad0*/  LDL.LU R104, [R1+0xe50] ;  /* 0x000e500001687983 */ /* 0x000ee20000300800 */
        /* <DEDUP_REMOVED lines=157> */
[C---:B---3--:R-:W-:Y:S11]  /*4d4b0*/  HMMA.1688.F32.TF32 R12, R96.reuse, R46, R148 ;  /* 0x0000002e600c723c */ /* 0x048ff60000081094 */
[----:B------:R-:W-:Y:S04]  /*4d4c0*/  @!UPT UIADD3 URZ, URZ, URZ, URZ ;  /* 0x0000003f3f3ff290 */ /* 0x000fe8000fffe03f */
        /* <DEDUP_REMOVED lines=13> */
[C---:B----4-:R-:W-:Y:S08]  /*4d5a0*/  HMMA.1688.F32.TF32 R8, R96.reuse, R62, R136 ;  /* 0x0000003e6008723c */ /* 0x050ff00000081088 */
[C---:B-1----:R-:W-:Y:S03]  /*4d5b0*/  HMMA.1688.F32.TF32 R4, R96.reuse, R66, R132 ;  /* 0x000000426004723c */ /* 0x042fe60000081084 */
        /* <DEDUP_REMOVED lines=8> */
[----:B--2---:R-:W-:Y:S03]  /*4d640*/  HMMA.1688.F32.TF32 R4, R96, R78, R108 ;  /* 0x0000004e6004723c */ /* 0x004fe6000008106c */
[----:B------:R-:W-:Y:S05]  /*4d650*/  STL.64 [R1+0xe70], R12 ;  /* 0x000e700c01007387 */ /* 0x000fea0000100a00 */
[C---:B------:R-:W-:Y:S01]  /*4d660*/  HMMA.1688.F32.TF32 R156, R100.reuse, R18, R120 ;  /* 0x00000012649c723c */ /* 0x040fe20000081078 */
[----:B------:R1:W-:Y:S04]  /*4d670*/  STL.64 [R1+0xe78], R14 ;  /* 0x000e780e01007387 */ /* 0x0003e80000100a00 */
[----:B------:R-:W-:Y:S03]  /*4d680*/  LDS R108, [R3+0x1c400] ;  /* 0x01c40000036c7984 */ /* 0x000fe60000000800 */
[C---:B------:R-:W-:Y:S01]  /*4d690*/  HMMA.1688.F32.TF32 R96, R100.reuse, R22, R116 ;  /* 0x000000166460723c */ /* 0x040fe20000081074 */
[----:B------:R-:W-:Y:S04]  /*4d6a0*/  STL.64 [R1+0xe60], R8 ;  /* 0x000e600801007387 */ /* 0x000fe80000100a00 */
[----:B------:R2:W-:Y:S03]  /*4d6b0*/  STL.64 [R1+0xe68], R10 ;  /* 0x000e680a01007387 */ /* 0x0005e60000100a00 */
[C---:B-1----:R-:W-:Y:S01]  /*4d6c0*/  HMMA.1688.F32.TF32 R12, R100.reuse, R26, R112 ;  /* 0x0000001a640c723c */ /* 0x042fe20000081070 */
[----:B------:R-:W-:Y:S04]  /*4d6d0*/  STL.64 [R1+0xe50], R4 ;  /* 0x000e500401007387 */ /* 0x000fe80000100a00 */
[----:B------:R1:W-:Y:S03]  /*4d6e0*/  STL.64 [R1+0xe58], R6 ;  /* 0x000e580601007387 */ /* 0x0003e60000100a00 */
[C---:B--2---:R-:W-:Y:S01]  /*4d6f0*/  HMMA.1688.F32.TF32 R8, R100.reuse, R30, R104 ;  /* 0x0000001e6408723c */ /* 0x044fe20000081068 */
[----:B------:R-:W-:Y:S04]  /*4d700*/  LDS R110, [R3+0x1e400] ;  /* 0x01e40000036e7984 */ /* 0x000fe80000000800 */
[----:B------:R-:W-:Y:S03]  /*4d710*/  LDS R109, [R240+0x1c400] ;  /* 0x01c40000f06d7984 */ /* 0x000fe60000000800 */
[C---:B-1----:R-:W-:Y:S01]  /*4d720*/  HMMA.1688.F32.TF32 R4, R100.reuse, R34, R236 ;  /* 0x000000226404723c */ /* 0x042fe200000810ec */
        /* <DEDUP_REMOVED lines=16> */
[----:B------:R-:W2:Y:S05]  /*4d830*/  LDS R111, [R240+0x1e400] ;  /* 0x01e40000f06f7984 */ /* 0x000eaa0000000800 */
[C---:B-1----:R-:W-:Y:S07]  /*4d840*/  HMMA.1688.F32.TF32 R4, R100.reuse, R46, R232 ;  /* 0x0000002e6404723c */ /* 0x042fee00000810e8 */
        /* <DEDUP_REMOVED lines=108> */
[----:B-1----:R-:W-:Y:S03]  /*4df10*/  HMMA.1688.F32.TF32 R4, R100, R78, R116 ;  /* 0x0000004e6404723c */ /* 0x002fe60000081074 */
[----:B------:R-:W-:Y:S04]  /*4df20*/  STL.64 [R1+0xda0], R12 ;  /* 0x000da00c01007387 */ /* 0x000fe80000100a00 */
[----:B------:R-:W-:Y:S01]  /*4df30*/  STL.64 [R1+0xda8], R14 ;  /* 0x000da80e01007387 */ /* 0x000fe20000100a00 */
[C---:B------:R-:W-:Y:S03]  /*4df40*/  HMMA.1688.F32.TF32 R104, R108.reuse, R18, R104 ;  /* 0x000000126c68723c */ /* 0x040fe60000081068 */
[----:B------:R-:W-:Y:S04]  /*4df50*/  LDS R116, [R3+0x1c480] ;  /* 0x01c4800003747984 */ /* 0x000fe80000000800 */
[----:B------:R-:W-:Y:S01]  /*4df60*/  LDS R118, [R3+0x1e480] ;  /* 0x01e4800003767984 */ /* 0x000fe20000000800 */
[C---:B------:R-:W-:Y:S03]  /*4df70*/  HMMA.1688.F32.TF32 R100, R108.reuse, R22, R228 ;  /* 0x000000166c64723c */ /* 0x040fe600000810e4 */
[----:B------:R-:W-:Y:S04]  /*4df80*/  STL.64 [R1+0xd90], R8 ;  /* 0x000d900801007387 */ /* 0x000fe80000100a00 */
[----:B------:R1:W-:Y:S04]  /*4df90*/  STL.64 [R1+0xd98], R10 ;  /* 0x000d980a01007387 */ /* 0x0003e80000100a00 */
[----:B------:R-:W-:Y:S04]  /*4dfa0*/  STL.64 [R1+0xd60], R4 ;  /* 0x000d600401007387 */ /* 0x000fe80000100a00 */
[----:B------:R2:W-:Y:S01]  /*4dfb0*/  STL.64 [R1+0xd68], R6 ;  /* 0x000d680601007387 */ /* 0x0005e20000100a00 */
[C---:B-1----:R-:W-:Y:S03]  /*4dfc0*/  HMMA.1688.F32.TF32 R8, R108.reuse, R26, R140 ;  /* 0x0000001a6c08723c */ /* 0x042fe6000008108c */
[----:B------:R-:W-:Y:S04]  /*4dfd0*/  LDS R117, [R240+0x1c480] ;  /* 0x01c48000f0757984 */ /* 0x000fe80000000800 */
[----:B------:R-:W1:Y:S01]  /*4dfe0*/  LDS R119, [R240+0x1e480] ;  /* 0x01e48000f0777984 */ /* 0x000e620000000800 */
[C---:B--2---:R-:W-:Y:S03]  /*4dff0*/  HMMA.1688.F32.TF32 R4, R108.reuse, R30, R136 ;  /* 0x0000001e6c04723c */ /* 0x044fe60000081088 */
[----:B------:R-:W-:Y:S04]  /*4e000*/  STL [R1+0x1e98], R104 ;  /* 0x001e986801007387 */ /* 0x000fe80000100800 */
[----:B------:R-:W-:Y:S04]  /*4e010*/  STL [R1+0x1e80], R105 ;  /* 0x001e806901007387 */ /* 0x000fe80000100800 */
[----:B------:R-:W-:Y:S01]  /*4e020*/  STL [R1+0x1e7c], R106 ;  /* 0x001e7c6a01007387 */ /* 0x000fe20000100800 */
[C---:B------:R-:W-:Y:S03]  /*4e030*/  HMMA.1688.F32.TF32 R12, R108.reuse, R34, R132 ;  /* 0x000000226c0c723c */ /* 0x040fe60000081084 */
[----:B------:R-:W-:Y:S04]  /*4e040*/  STL [R1+0x1e78], R107 ;  /* 0x001e786b01007387 */ /* 0x000fe80000100800 */
[----:B------:R-:W-:Y:S04]  /*4e050*/  STL.64 [R1+0x1e90], R100 ;  /* 0x001e906401007387 */ /* 0x000fe80000100a00 */
        /* <DEDUP_REMOVED lines=26> */
[----:B------:R-:W-:Y:S04]  /*4e200*/  STL.64 [R1+0xbb8], R14 ;  /* 0x000bb80e01007387 */ /* 0x000fe80000100a00 */
[----:B------:R-:W2:Y:S04]  /*4e210*/  LDL.LU R248, [R1+0xa70] ;  /* 0x000a700001f87983 */ /* 0x000ea80000300800 */
[----:B------:R-:W-:Y:S04]  /*4e220*/  STL.64 [R1+0xd50], R8 ;  /* 0x000d500801007387 */ /* 0x000fe80000100a00 */
        /* <DEDUP_REMOVED lines=80> */
[----:B----4-:R-:W-:Y:S01]  /*4e730*/  HMMA.1688.F32.TF32 R4, R108, R78, R124 ;  /* 0x0000004e6c04723c */ /* 0x010fe2000008107c */
[----:B------:R-:W-:Y:S04]  /*4e740*/  LDS R124, [R3+0x1c500] ;  /* 0x01c50000037c7984 */ /* 0x000fe80000000800 */
[----:B------:R-:W-:Y:S10]  /*4e750*/  LDS R126, [R3+0x1e500] ;  /* 0x01e50000037e7984 */ /* 0x000ff40000000800 */
[----:B------:R-:W-:Y:S01]  /*4e760*/  STL.64 [R1+0xd30], R12 ;  /* 0x000d300c01007387 */ /* 0x000fe20000100a00 */
[C---:B-1----:R-:W-:Y:S03]  /*4e770*/  HMMA.1688.F32.TF32 R112, R116.reuse, R18, R112 ;  /* 0x000000127470723c */ /* 0x042fe60000081070 */
[----:B------:R-:W-:Y:S04]  /*4e780*/  STL.64 [R1+0xd38], R14 ;  /* 0x000d380e01007387 */ /* 0x000fe80000100a00 */
[----:B------:R-:W-:Y:S04]  /*4e790*/  STL.64 [R1+0xd20], R8 ;  /* 0x000d200801007387 */ /* 0x000fe80000100a00 */
[----:B------:R1:W-:Y:S01]  /*4e7a0*/  STL.64 [R1+0xd28], R10 ;  /* 0x000d280a01007387 */ /* 0x0003e20000100a00 */
[C---:B------:R-:W-:Y:S03]  /*4e7b0*/  HMMA.1688.F32.TF32 R108, R116.reuse, R22, R180 ;  /* 0x00000016746c723c */ /* 0x040fe600000810b4 */
[----:B------:R-:W-:Y:S04]  /*4e7c0*/  STL.64 [R1+0xd00], R4 ;  /* 0x000d000401007387 */ /* 0x000fe80000100a00 */
[----:B------:R2:W-:Y:S04]  /*4e7d0*/  STL.64 [R1+0xd08], R6 ;  /* 0x000d080601007387 */ /* 0x0005e80000100a00 */
[----:B------:R-:W-:Y:S04]  /*4e7e0*/  LDS R125, [R240+0x1c500] ;  /* 0x01c50000f07d7984 */ /* 0x000fe80000000800 */
[----:B------:R-:W3:Y:S01]  /*4e7f0*/  LDS R127, [R240+0x1e500] ;  /* 0x01e50000f07f7984 */ /* 0x000ee20000000800 */
[C---:B-1----:R-:W-:Y:S03]  /*4e800*/  HMMA.1688.F32.TF32 R8, R116.reuse, R26, R176 ;  /* 0x0000001a7408723c */ /* 0x042fe600000810b0 */
[----:B------:R-:W-:Y:S05]  /*4e810*/  STL [R1+0x1ea8], R112 ;  /* 0x001ea87001007387 */ /* 0x000fea0000100800 */
[C---:B--2---:R-:W-:Y:S01]  /*4e820*/  HMMA.1688.F32.TF32 R4, R116.reuse, R30, R152 ;  /* 0x0000001e7404723c */ /* 0x044fe20000081098 */
[----:B------:R-:W-:Y:S04]  /*4e830*/  STL [R1+0x1ea4], R113 ;  /* 0x001ea47101007387 */ /* 0x000fe80000100800 */
[----:B------:R-:W-:Y:S04]  /*4e840*/  STL [R1+0x1ea0], R114 ;  /* 0x001ea07201007387 */ /* 0x000fe80000100800 */
[----:B------:R-:W-:Y:S01]  /*4e850*/  STL [R1+0x1e9c], R115 ;  /* 0x001e9c7301007387 */ /* 0x000fe20000100800 */
[C---:B------:R-:W-:Y:S03]  /*4e860*/  HMMA.1688.F32.TF32 R12, R116.reuse, R34, R148 ;  /* 0x00000022740c723c */ /* 0x040fe60000081094 */
[----:B------:R-:W-:Y:S04]  /*4e870*/  STL [R1+0x1eb8], R108 ;  /* 0x001eb86c01007387 */ /* 0x000fe80000100800 */
[----:B------:R-:W-:Y:S04]  /*4e880*/  STL [R1+0x1eb4], R109 ;  /* 0x001eb46d01007387 */ /* 0x000fe80000100800 */
[----:B------:R-:W-:Y:S04]  /*4e890*/  STL [R1+0x1eb0], R110 ;  /* 0x001eb06e01007387 */ /* 0x000fe80000100800 */
[----:B------:R-:W-:Y:S04]  /*4e8a0*/  STL [R1+0x1eac], R111 ;  /* 0x001eac6f01007387 */ /* 0x000fe80000100800 */
[----:B------:R-:W-:Y:S04]  /*4e8b0*/  STL.64 [R1+0x10], R8 ;  /* 0x0000100801007387 */ /* 0x000fe80000100a00 */
[----:B------:R1:W-:Y:S04]  /*4e8c0*/  STL.64 [R1+0x18], R10 ;  /* 0x0000180a01007387 */ /* 0x0003e80000100a00 */
[----:B------:R-:W-:Y:S04]  /*4e8d0*/  STL.64 [R1], R4 ;  /* 0x0000000401007387 */ /* 0x000fe80000100a00 */
        /* <DEDUP_REMOVED lines=16> */
[----:B------:R-:W-:Y:S04]  /*4e9e0*/  LDS R132, [R3+0x1c580] ;  /* 0x01c5800003847984 */ /* 0x000fe80000000800 */
[----:B------:R-:W-:Y:S01]  /*4e9f0*/  LDS R134, [R3+0x1e580] ;  /* 0x01e5800003867984 */ /* 0x000fe20000000800 */
[C---:B-1----:R-:W-:Y:S03]  /*4ea00*/  HMMA.1688.F32.TF32 R12, R116.reuse, R58, R128 ;  /* 0x0000003a740c723c */ /* 0x042fe60000081080 */
        /* <DEDUP_REMOVED lines=8> */
[----:B------:R-:W-:Y:S04]  /*4ea90*/  STL.64 [R1+0xab0], R12 ;  /* 0x000ab00c01007387 */ /* 0x000fe80000100a00 */
[----:B------:R2:W-:Y:S04]  /*4eaa0*/  STL.64 [R1+0xab8], R14 ;  /* 0x000ab80e01007387 */ /* 0x0005e80000100a00 */
[----:B------:R-:W-:Y:S04]  /*4eab0*/  LDS R141, [R240+0x1c600] ;  /* 0x01c60000f08d7984 */ /* 0x000fe80000000800 */
[----:B------:R-:W4:Y:S01]  /*4eac0*/  LDS R143, [R240+0x1e600] ;  /* 0x01e60000f08f7984 */ /* 0x000f220000000800 */
[C---:B--2---:R-:W-:Y:S03]  /*4ead0*/  HMMA.1688.F32.TF32 R12, R116.reuse, R70, R244 ;  /* 0x00000046740c723c */ /* 0x044fe600000810f4 */
[----:B------:R-:W-:Y:S04]  /*4eae0*/  STL.64 [R1+0xca0], R8 ;  /* 0x000ca00801007387 */ /* 0x000fe80000100a00 */
[----:B------:R2:W-:Y:S04]  /*4eaf0*/  STL.64 [R1+0xca8], R10 ;  /* 0x000ca80a01007387 */ /* 0x0005e80000100a00 */
[----:B------:R-:W-:Y:S04]  /*4eb00*/  STL.64 [R1+0xc90], R4 ;  /* 0x000c900401007387 */ /* 0x000fe80000100a00 */
[----:B------:R1:W-:Y:S01]  /*4eb10*/  STL.64 [R1+0xc98], R6 ;  /* 0x000c980601007387 */ /* 0x0003e20000100a00 */
[C---:B--2---:R-:W-:Y:S08]  /*4eb20*/  HMMA.1688.F32.TF32 R8, R116.reuse, R74, R248 ;  /* 0x0000004a7408723c */ /* 0x044ff000000810f8 */
[----:B-1----:R-:W-:Y:S01]  /*4eb30*/  HMMA.1688.F32.TF32 R4, R116, R78, R232 ;  /* 0x0000004e7404723c */ /* 0x002fe200000810e8 */
[----:B------:R-:W-:Y:S04]  /*4eb40*/  STL.64 [R1+0xc80], R12 ;  /* 0x000c800c01007387 */ /* 0x000fe80000100a00 */
[----:B------:R-:W-:Y:S04]  /*4eb50*/  STL.64 [R1+0xc88], R14 ;  /* 0x000c880e01007387 */ /* 0x000fe80000100a00 */
[----:B------:R-:W2:Y:S06]  /*4eb60*/  LDL.LU R136, [R1+0x8e0] ;  /* 0x0008e00001887983 */ /* 0x000eac0000300800 */
        /* <DEDUP_REMOVED lines=105> */
[C---:B----4-:R-:W-:Y:S08]  /*4f200*/  HMMA.1688.F32.TF32 R116, R124.reuse, R22, R4 ;  /* 0x000000167c74723c */ /* 0x050ff00000081004 */
[C---:B------:R-:W-:Y:S08]  /*4f210*/  HMMA.1688.F32.TF32 R4, R124.reuse, R42, R220 ;  /* 0x0000002a7c04723c */ /* 0x040ff000000810dc */
[C---:B------:R-:W-:Y:S01]  /*4f220*/  HMMA.1688.F32.TF32 R12, R124.reuse, R34, R172 ;  /* 0x000000227c0c723c */ /* 0x040fe200000810ac */
[----:B------:R-:W-:Y:S04]  /*4f230*/  STL [R1+0x1ec0], R122 ;  /* 0x001ec07a01007387 */ /* 0x000fe80000100800 */
[----:B------:R-:W-:Y:S11]  /*4f240*/  STL [R1+0x1ebc], R123 ;  /* 0x001ebc7b01007387 */ /* 0x000ff60000100800 */
[----:B------:R-:W-:Y:S07]  /*4f250*/  @!UPT UIADD3 URZ, URZ, URZ, URZ ;  /* 0x0000003f3f3ff290 */ /* 0x000fee000fffe03f */
        /* <DEDUP_REMOVED lines=30> */
[----:B------:R1:W-:Y:S04]  /*4f440*/  STL.64 [R1+0xb98], R10 ;  /* 0x000b980a01007387 */ /* 0x0003e80000100a00 */
[----:B------:R-:W-:Y:S04]  /*4f450*/  STL.64 [R1+0xb80], R4 ;  /* 0x000b800401007387 */ /* 0x000fe80000100a00 */
[----:B------:R2:W-:Y:S01]  /*4f460*/  STL.64 [R1+0xb88], R6 ;  /* 0x000b880601007387 */ /* 0x0005e20000100a00 */
[C---:B-1----:R-:W-:Y:S08]  /*4f470*/  HMMA.1688.F32.TF32 R8, R132.reuse, R34, R152 ;  /* 0x000000228408723c */ /* 0x042ff00000081098 */
[C---:B--2---:R-:W-:Y:S08]  /*4f480*/  HMMA.1688.F32.TF32 R4, R132.reuse, R38, R148 ;  /* 0x000000268404723c */ /* 0x044ff00000081094 */
[C---:B------:R-:W-:Y:S07]  /*4f490*/  HMMA.1688.F32.TF32 R12, R132.reuse, R42, R144 ;  /* 0x0000002a840c723c */ /* 0x040fee0000081090 */
        /* <DEDUP_REMOVED lines=8> */
[----:B------:R-:W2:Y:S06]  /*4f520*/  LDL.LU R152, [R1+0x4c0] ;  /* 0x0004c00001987983 */ /* 0x000eac0000300800 */
[----:B------:R-:W-:Y:S04]  /*4f530*/  STL.64 [R1+0x3e0], R8 ;  /* 0x0003e00801007387 */ /* 0x000fe80000100a00 */
[----:B------:R-:W-:Y:S01]  /*4f540*/  STL.64 [R1+0x3e8], R10 ;  /* 0x0003e80a01007387 */ /* 0x000fe20000100a00 */
[C---:B------:R-:W-:Y:S03]  /*4f550*/  HMMA.1688.F32.TF32 R248, R124.reuse, R26, R248 ;  /* 0x0000001a7cf8723c */ /* 0x040fe600000810f8 */
[----:B------:R1:W-:Y:S04]  /*4f560*/  STL.64 [R1+0x8e0], R4 ;  /* 0x0008e00401007387 */ /* 0x0003e80000100a00 */
[----:B------:R3:W-:Y:S01]  /*4f570*/  STL.64 [R1+0x8e8], R6 ;  /* 0x0008e80601007387 */ /* 0x0007e20000100a00 */
[----:B------:R-:W-:Y:S03]  /*4f580*/  HMMA.1688.F32.TF32 R244, R124, R30, R244 ;  /* 0x0000001e7cf4723c */ /* 0x000fe600000810f4 */
[----:B------:R-:W2:Y:S04]  /*4f590*/  LDL.LU R153, [R1+0x4c4] ;  /* 0x0004c40001997983 */ /* 0x000ea80000300800 */
[----:B------:R-:W2:Y:S01]  /*4f5a0*/  LDL.LU R154, [R1+0x4c8] ;  /* 0x0004c800019a7983 */ /* 0x000ea20000300800 */
[C---:B------:R-:W-:Y:S03]  /*4f5b0*/  HMMA.1688.F32.TF32 R124, R132.reuse, R22, R176 ;  /* 0x00000016847c723c */ /* 0x040fe600000810b0 */
        /* <DEDUP_REMOVED lines=91> */
[C---:B----4-:R-:W-:Y:S11]  /*4fb70*/  HMMA.1688.F32.TF32 R84, R132.reuse, R62, R168 ;  /* 0x0000003e8454723c */ /* 0x050ff600000810a8 */
[----:B------:R-:W-:Y:S04]  /*4fb80*/  @!UPT UIADD3 URZ, URZ, URZ, URZ ;  /* 0x0000003f3f3ff290 */ /* 0x000fe8000fffe03f */
[----:B------:R-:W-:Y:S04]  /*4fb90*/  STL.64 [R1+0x8d0], R80 ;  /* 0x0008d05001007387 */ /* 0x000fe80000100a00 */
[----:B------:R1:W-:Y:S04]  /*4fba0*/  STL.64 [R1+0x8d8], R82 ;  /* 0x0008d85201007387 */ /* 0x0003e80000100a00 */
[----:B------:R-:W-:Y:S04]  /*4fbb0*/  STL.64 [R1+0x900], R12 ;  /* 0x0009000c01007387 */ /* 0x000fe80000100a00 */
[----:B------:R2:W-:Y:S01]  /*4fbc0*/  STL.64 [R1+0x908], R14 ;  /* 0x0009080e01007387 */ /* 0x0005e20000100a00 */
[C---:B-1----:R-:W-:Y:S08]  /*4fbd0*/  HMMA.1688.F32.TF32 R80, R132.reuse, R66, R8 ;  /* 0x000000428450723c */ /* 0x042ff00000081008 */
[C---:B--2---:R-:W-:Y:S08]  /*4fbe0*/  HMMA.1688.F32.TF32 R12, R132.reuse, R70, R4 ;  /* 0x00000046840c723c */ /* 0x044ff00000081004 */
        /* <DEDUP_REMOVED lines=20> */
[----:B------:R-:W-:Y:S04]  /*4fd30*/  STL.64 [R1+0x2e0], R8 ;  /* 0x0002e00801007387 */ /* 0x000fe80000100a00 */
[----:B------:R-:W-:Y:S01]  /*4fd40*/  STL.64 [R1+0x2e8], R10 ;  /* 0x0002e80a01007387 */ /* 0x000fe20000100a00 */
[----:B------:R-:W-:Y:S03]  /*4fd50*/  HMMA.1688.F32.TF32 R224, R140, R30, R216 ;  /* 0x0000001e8ce0723c */ /* 0x000fe600000810d8 */
[----:B------:R-:W-:Y:S04]  /*4fd60*/  LDS R144, [R3+0x1c680] ;  /* 0x01c6800003907984 */ /* 0x000fe80000000800 */
[----:B------:R-:W-:Y:S04]  /*4fd70*/  LDS R146, [R3+0x1e680] ;  /* 0x01e6800003927984 */ /* 0x000fe80000000800 */
[----:B------:R-:W-:Y:S04]  /*4fd80*/  STL.64 [R1+0x3b0], R4 ;  /* 0x0003b00401007387 */ /* 0x000fe80000100a00 */
[----:B------:R1:W-:Y:S01]  /*4fd90*/  STL.64 [R1+0x3b8], R6 ;  /* 0x0003b80601007387 */ /* 0x0003e20000100a00 */
[----:B------:R-:W-:Y:S03]  /*4fda0*/  HMMA.1688.F32.TF32 R128, R132, R18, R128 ;  /* 0x000000128480723c */ /* 0x000fe60000081080 */
[----:B------:R-:W-:Y:S04]  /*4fdb0*/  LDS R145, [R240+0x1c680] ;  /* 0x01c68000f0917984 */ /* 0x000fe80000000800 */
[----:B------:R-:W-:Y:S01]  /*4fdc0*/  LDS R147, [R240+0x1e680] ;  /* 0x01e68000f0937984 */ /* 0x000fe20000000800 */
[C---:B-1----:R-:W-:Y:S08]  /*4fdd0*/  HMMA.1688.F32.TF32 R4, R140.reuse, R50, R196 ;  /* 0x000000328c04723c */ /* 0x042ff000000810c4 */
[C---:B------:R-:W-:Y:S08]  /*4fde0*/  HMMA.1688.F32.TF32 R12, R140.reuse, R54, R192 ;  /* 0x000000368c0c723c */ /* 0x040ff000000810c0 */
[C---:B------:R-:W-:Y:S07]  /*4fdf0*/  HMMA.1688.F32.TF32 R8, R140.reuse, R58, R188 ;  /* 0x0000003a8c08723c */ /* 0x040fee00000810bc */
[----:B------:R-:W-:Y:S04]  /*4fe00*/  STL.64 [R1+0x690], R4 ;  /* 0x0006900401007387 */ /* 0x000fe80000100a00 */
[----:B------:R1:W-:Y:S02]  /*4fe10*/  STL.64 [R1+0x698], R6 ;  /* 0x0006980601007387 */ /* 0x0003e40000100a00 */
[----:B-1----:R-:W-:Y:S02]  /*4fe20*/  HMMA.1688.F32.TF32 R4, R140, R62, R180 ;  /* 0x0000003e8c04723c */ /* 0x002fe400000810b4 */
[----:B------:R-:W-:Y:S04]  /*4fe30*/  STL.64 [R1+0x810], R12 ;  /* 0x0008100c01007387 */ /* 0x000fe80000100a00 */
[----:B------:R-:W-:Y:S04]  /*4fe40*/  STL.64 [R1+0x818], R14 ;  /* 0x0008180e01007387 */ /* 0x000fe80000100a00 */
[----:B------:R-:W-:Y:S04]  /*4fe50*/  STL.64 [R1+0x840], R8 ;  /* 0x0008400801007387 */ /* 0x000fe80000100a00 */
[----:B------:R-:W-:Y:S01]  /*4fe60*/  STL.64 [R1+0x848], R10 ;  /* 0x0008480a01007387 */ /* 0x000fe20000100a00 */
[C---:B------:R-:W-:Y:S03]  /*4fe70*/  HMMA.1688.F32.TF32 R236, R132.reuse, R26, R236 ;  /* 0x0000001a84ec723c */ /* 0x040fe600000810ec */
[----:B------:R-:W-:Y:S04]  /*4fe80*/  LDS R180, [R3+0x1c700] ;  /* 0x01c7000003b47984 */ /* 0x000fe80000000800 */
[----:B------:R-:W-:Y:S04]  /*4fe90*/  LDS R182, [R3+0x1e700] ;  /* 0x01e7000003b67984 */ /* 0x000fe80000000800 */
[----:B------:R-:W-:Y:S04]  /*4fea0*/  STL.64 [R1+0xb10], R4 ;  /* 0x000b100401007387 */ /* 0x000fe80000100a00 */
[----:B------:R1:W-:Y:S01]  /*4feb0*/  STL.64 [R1+0xb18], R6 ;  /* 0x000b180601007387 */ /* 0x0003e20000100a00 */
[----:B------:R-:W-:Y:S03]  /*4fec0*/  HMMA.1688.F32.TF32 R232, R132, R30, R232 ;  /* 0x0000001e84e8723c */ /* 0x000fe600000810e8 */
[----:B------:R-:W-:Y:S04]  /*4fed0*/  LDS R181, [R240+0x1c700] ;  /* 0x01c70000f0b57984 */ /* 0x000fe80000000800 */
[----:B------:R-:W2:Y:S01]  /*4fee0*/  LDS R183, [R240+0x1e700] ;  /* 0x01e70000f0b77984 */ /* 0x000ea20000000800 */
[C---:B-1----:R-:W-:Y:S08]  /*4fef0*/  HMMA.1688.F32.TF32 R4, R140.reuse, R66, R184 ;  /* 0x000000428c04723c */ /* 0x042ff000000810b8 */
[C---:B------:R-:W-:Y:S01]  /*4ff00*/  HMMA.1688.F32.TF32 R12, R140.reuse, R70, R176 ;  /* 0x000000468c0c723c */ /* 0x040fe200000810b0 */
[----:B------:R-:W-:Y:S04]  /*4ff10*/  LDS R178, [R3+0x1e780] ;  /* 0x01e7800003b27984 */ /* 0x000fe80000000800 */
[----:B------:R-:W-:Y:S03]  /*4ff20*/  LDS R176, [R3+0x1c780] ;  /* 0x01c7800003b07984 */ /* 0x000fe60000000800 */
[C---:B------:R-:W-:Y:S01]  /*4ff30*/  HMMA.1688.F32.TF32 R8, R140.reuse, R74, R152 ;  /* 0x0000004a8c08723c */ /* 0x040fe20000081098 */
[----:B------:R-:W-:Y:S04]  /*4ff40*/  LDS R179, [R240+0x1e780] ;  /* 0x01e78000f0b37984 */ /* 0x000fe80000000800 */
[----:B------:R-:W1:Y:S04]  /*4ff50*/  LDS R177, [R240+0x1c780] ;  /* 0x01c78000f0b17984 */ /* 0x000e680000000800 */
[----:B------:R-:W-:Y:S04]  /*4ff60*/  STL.64 [R1+0xaa0], R4 ;  /* 0x000aa00401007387 */ /* 0x000fe80000100a00 */
[----:B------:R3:W-:Y:S02]  /*4ff70*/  STL.64 [R1+0xaa8], R6 ;  /* 0x000aa80601007387 */ /* 0x0007e40000100a00 */
[C---:B---3--:R-:W-:Y:S02]  /*4ff80*/  HMMA.1688.F32.TF32 R4, R140.reuse, R78, R148 ;  /* 0x0000004e8c04723c */ /* 0x048fe40000081094 */
[----:B------:R-:W-:Y:S04]  /*4ff90*/  STL.64 [R1+0xa90], R12 ;  /* 0x000a900c01007387 */ /* 0x000fe80000100a00 */
[----:B------:R-:W-:Y:S04]  /*4ffa0*/  STL.64 [R1+0xa98], R14 ;  /* 0x000a980e01007387 */ /* 0x000fe80000100a00 */
[----:B------:R-:W3:Y:S04]  /*4ffb0*/  LDL.LU R184, [R1+0x730] ;  /* 0x0007300001b87983 */ /* 0x000ee80000300800 */
[----:B------:R-:W-:Y:S04]  /*4ffc0*/  STL.64 [R1+0xa80], R8 ;  /* 0x000a800801007387 */ /* 0x000fe80000100a00 */
[----:B------:R-:W-:Y:S05]  /*4ffd0*/  STL.64 [R1+0xa88], R10 ;  /* 0x000a880a01007387 */ /* 0x000fea0000100a00 */
        /* <DEDUP_REMOVED lines=17> */
[----:B----4-:R-:W4:Y:S04]  /*500f0*/  LDL.LU R4, [R1+0x790] ;  /* 0x0007900001047983 */ /* 0x010f280000300800 */
[----:B------:R-:W4:Y:S04]  /*50100*/  LDL.LU R5, [R1+0x794] ;  /* 0x0007940001057983 */ /* 0x000f280000300800 */
[----:B-1----:R-:W4:Y:S04]  /*50110*/  LDL.LU R6, [R1+0x798] ;  /* 0x0007980001067983 */ /* 0x002f280000300800 */
        /* <DEDUP_REMOVED lines=94> */
[----:B--2---:R-:W-:Y:S08]  /*50700*/  HMMA.1688.F32.TF32 R8, R180, R34, R8 ;  /* 0x00000022b408723c */ /* 0x004ff00000081008 */
[----:B---3--:R-:W-:Y:S08]  /*50710*/  HMMA.1688.F32.TF32 R12, R144, R78, R12 ;  /* 0x0000004e900c723c */ /* 0x008ff0000008100c */
[-C--:B----4-:R-:W-:Y:S08]  /*50720*/  HMMA.1688.F32.TF32 R4, R180, R38.reuse, R4 ;  /* 0x00000026b404723c */ /* 0x090ff00000081004 */
[C---:B------:R-:W-:Y:S08]  /*50730*/  HMMA.1688.F32.TF32 R104, R144.reuse, R38, R104 ;  /* 0x000000269068723c */ /* 0x040ff00000081068 */
[C---:B------:R-:W-:Y:S11]  /*50740*/  HMMA.1688.F32.TF32 R108, R144.reuse, R34, R100 ;  /* 0x00000022906c723c */ /* 0x040ff60000081064 */
[----:B------:R-:W-:Y:S11]  /*50750*/  @!UPT UIADD3 URZ, URZ, URZ, URZ ;  /* 0x0000003f3f3ff290 */ /* 0x000ff6000fffe03f */
[----:B------:R-:W-:Y:S01]  /*50760*/  @!UPT UIADD3 URZ, URZ, URZ, URZ ;  /* 0x0000003f3f3ff290 */ /* 0x000fe2000fffe03f */
[----:B------:R-:W-:Y:S04]  /*50770*/  STL.64 [R1+0x100], R108 ;  /* 0x0001006c01007387 */ /* 0x000fe80000100a00 */
[----:B------:R-:W-:Y:S04]  /*50780*/  STL.64 [R1+0x108], R110 ;  /* 0x0001086e01007387 */ /* 0x000fe80000100a00 */
[----:B------:R-:W-:Y:S04]  /*50790*/  STL.64 [R1+0xf0], R104 ;  /* 0x0000f06801007387 */ /* 0x000fe80000100a00 */
[----:B------:R1:W-:Y:S02]  /*507a0*/  STL.64 [R1+0xf8], R106 ;  /* 0x0000f86a01007387 */ /* 0x0003e40000100a00 */
[C---:B-1----:R-:W-:Y:S08]  /*507b0*/  HMMA.1688.F32.TF32 R104, R144.reuse, R50, R200 ;  /* 0x000000329068723c */ /* 0x042ff000000810c8 */
[C---:B------:R-:W-:Y:S08]  /*507c0*/  HMMA.1688.F32.TF32 R100, R144.reuse, R42, R96 ;  /* 0x0000002a9064723c */ /* 0x040ff00000081060 */
[C---:B------:R-:W-:Y:S11]  /*507d0*/  HMMA.1688.F32.TF32 R96, R144.reuse, R46, R156 ;  /* 0x0000002e9060723c */ /* 0x040ff6000008109c */
        /* <DEDUP_REMOVED lines=46> */
[----:B------:R-:W-:Y:S01]  /*50ac0*/  STL.64 [R1+0x650], R8 ;  /* 0x0006500801007387 */ /* 0x000fe20000100a00 */
[----:B------:R-:W-:-:S03]  /*50ad0*/  IMAD.MOV.U32 R173, RZ, RZ, R241 ;  /* 0x000000ffffad7224 */ /* 0x000fc600078e00f1 */
[----:B------:R1:W-:Y:S04]  /*50ae0*/  STL.64 [R1+0x658], R10 ;  /* 0x0006580a01007387 */ /* 0x0003e80000100a00 */
[----:B------:R2:W-:Y:S04]  /*50af0*/  STL.64 [R1+0xa20], R4 ;  /* 0x000a200401007387 */ /* 0x0005e80000100a00 */
[----:B------:R3:W-:Y:S04]  /*50b00*/  STL.64 [R1+0xa28], R6 ;  /* 0x000a280601007387 */ /* 0x0007e80000100a00 */
[----:B------:R-:W4:Y:S04]  /*50b10*/  LDL.LU R242, [R1+0x1ef8] ;  /* 0x001ef80001f27983 */ /* 0x000f280000300800 */
[----:B------:R-:W2:Y:S01]  /*50b20*/  LDL.LU R241, [R1+0x1ef4] ;  /* 0x001ef40001f17983 */ /* 0x000ea20000300800 */
[----:B-1----:R-:W-:-:S03]  /*50b30*/  IMAD.MOV.U32 R10, RZ, RZ, R2 ;  /* 0x000000ffff0a7224 */ /* 0x002fc600078e0002 */
[----:B------:R-:W3:Y:S01]  /*50b40*/  LDL.LU R8, [R1+0x380] ;  /* 0x0003800001087983 */ /* 0x000ee20000300800 */
[----:B------:R-:W-:-:S03]  /*50b50*/  IMAD.MOV.U32 R11, RZ, RZ, R0 ;  /* 0x000000ffff0b7224 */ /* 0x000fc600078e0000 */
[----:B------:R-:W3:Y:S04]  /*50b60*/  LDL.LU R9, [R1+0x384] ;  /* 0x0003840001097983 */ /* 0x000ee80000300800 */
[----:B------:R-:W3:Y:S04]  /*50b70*/  LDL.LU R2, [R1+0x1ef0] ;  /* 0x001ef00001027983 */ /* 0x000ee80000300800 */
[----:B------:R-:W3:Y:S01]  /*50b80*/  LDL.LU R0, [R1+0x1eec] ;  /* 0x001eec0001007983 */ /* 0x000ee20000300800 */
[C---:B------:R-:W-:Y:S08]  /*50b90*/  HMMA.1688.F32.TF32 R136, R140.reuse, R18, R136 ;  /* 0x000000128c88723c */ /* 0x040ff00000081088 */
[----:B------:R-:W-:Y:S08]  /*50ba0*/  HMMA.1688.F32.TF32 R228, R140, R26, R228 ;  /* 0x0000001a8ce4723c */ /* 0x000ff000000810e4 */
[C---:B------:R-:W-:Y:S08]  /*50bb0*/  HMMA.1688.F32.TF32 R148, R144.reuse, R18, R148 ;  /* 0x000000129094723c */ /* 0x040ff00000081094 */
[C---:B------:R-:W-:Y:S08]  /*50bc0*/  HMMA.1688.F32.TF32 R140, R144.reuse, R22, R112 ;  /* 0x00000016908c723c */ /* 0x040ff00000081070 */
[C---:B------:R-:W-:Y:S08]  /*50bd0*/  HMMA.1688.F32.TF32 R220, R144.reuse, R26, R220 ;  /* 0x0000001a90dc723c */ /* 0x040ff000000810dc */
[----:B------:R-:W-:Y:S08]  /*50be0*/  HMMA.1688.F32.TF32 R216, R144, R30, R216 ;  /* 0x0000001e90d8723c */ /* 0x000ff000000810d8 */
[----:B------:R-:W-:Y:S07]  /*50bf0*/  HMMA.1688.F32.TF32 R144, R180, R18, R168 ;  /* 0x00000012b490723c */ /* 0x000fee00000810a8 */
[----:B------:R-:W-:-:S02]  /*50c00*/  IMAD.MOV.U32 R170, RZ, RZ, R243 ;  /* 0x000000ffffaa7224 */ /* 0x000fc400078e00f3 */
[----:B------:R-:W-:Y:S02]  /*50c10*/  IMAD.MOV.U32 R171, RZ, RZ, R252 ;  /* 0x000000ffffab7224 */ /* 0x000fe400078e00fc */
[----:B------:R-:W-:Y:S01]  /*50c20*/  IMAD.MOV.U32 R3, RZ, RZ, c[0x0][0x180] ;  /* 0x00006000ff037624 */ /* 0x000fe200078e00ff */
[----:B------:R-:W-:Y:S01]  /*50c30*/  BAR.SYNC.DEFER_BLOCKING 0x0 ;  /* 0x0000000000007b1d */ /* 0x000fe20000010000 */
[----:B----4-:R-:W-:Y:S02]  /*50c40*/  IMAD.MOV.U32 R169, RZ, RZ, R242 ;  /* 0x000000ffffa97224 */ /* 0x010fe400078e00f2 */
[----:B--2---:R-:W-:-:S03]  /*50c50*/  IMAD.MOV.U32 R168, RZ, RZ, R241 ;  /* 0x000000ffffa87224 */ /* 0x004fc600078e00f1 */
[----:B------:R-:W2:Y:S04]  /*50c60*/  LDL.LU R241, [R1+0x1ee8] ;  /* 0x001ee80001f17983 */ /* 0x000ea80000300800 */
[----:B------:R-:W4:Y:S04]  /*50c70*/  LDL.LU R242, [R1+0x1ee4] ;  /* 0x001ee40001f27983 */ /* 0x000f280000300800 */
[----:B------:R-:W2:Y:S04]  /*50c80*/  LDL.LU R243, [R1+0x1ee0] ;  /* 0x001ee00001f37983 */ /* 0x000ea80000300800 */
[----:B------:R-:W2:Y:S01]  /*50c90*/  LDL.LU R252, [R1+0x1edc] ;  /* 0x001edc0001fc7983 */ /* 0x000ea20000300800 */
[----:B---3--:R-:W-:-:S02]  /*50ca0*/  IMAD.MOV.U32 R15, RZ, RZ, R2 ;  /* 0x000000ffff0f7224 */ /* 0x008fc400078e0002 */
[----:B------:R-:W-:Y:S01]  /*50cb0*/  IMAD.MOV.U32 R14, RZ, RZ, R0 ;  /* 0x000000ffff0e7224 */ /* 0x000fe200078e0000 */
[----:B------:R-:W3:Y:S04]  /*50cc0*/  LDL.LU R12, [R1+0x580] ;  /* 0x00058000010c7983 */ /* 0x000ee80000300800 */
        /* <DEDUP_REMOVED lines=40> */
[----:B------:R-:W-:Y:S03]  /*50f50*/  HMMA.1688.F32.TF32 R44, R176, R46, R168 ;  /* 0x0000002eb02c723c */ /* 0x000fe600000810a8 */
[----:B------:R-:W3:Y:S01]  /*50f60*/  LDL.LU R161, [R1+0x5d4] ;  /* 0x0005d40001a17983 */ /* 0x000ee20000300800 */
[----:B----4-:R-:W-:Y:S02]  /*50f70*/  IMAD.MOV.U32 R82, RZ, RZ, R242 ;  /* 0x000000ffff527224 */ /* 0x010fe400078e00f2 */
[----:B------:R-:W-:Y:S02]  /*50f80*/  IMAD.MOV.U32 R210, RZ, RZ, R41 ;  /* 0x000000ffffd27224 */ /* 0x000fe400078e0029 */
[----:B------:R-:W-:-:S02]  /*50f90*/  IMAD.MOV.U32 R211, RZ, RZ, R40 ;  /* 0x000000ffffd37224 */ /* 0x000fc400078e0028 */
[C---:B------:R-:W-:Y:S08]  /*50fa0*/  HMMA.1688.F32.TF32 R40, R176.reuse, R42, R12 ;  /* 0x0000002ab028723c */ /* 0x040ff0000008100c */
[----:B------:R-:W-:Y:S01]  /*50fb0*/  HMMA.1688.F32.TF32 R12, R176, R50, R8 ;  /* 0x00000032b00c723c */ /* 0x000fe20000081008 */
[----:B--2---:R-:W-:Y:S02]  /*50fc0*/  IMAD.MOV.U32 R163, RZ, RZ, R2 ;  /* 0x000000ffffa37224 */ /* 0x004fe400078e0002 */
[----:B---3--:R-:W-:-:S02]  /*50fd0*/  IMAD.MOV.U32 R162, RZ, RZ, R0 ;  /* 0x000000ffffa27224 */ /* 0x008fc400078e0000 */
[----:B------:R-:W2:Y:S04]  /*50fe0*/  LDL.LU R0, [R1+0x1ec8] ;  /* 0x001ec80001007983 */ /* 0x000ea80000300800 */
[----:B------:R-:W3:Y:S01]  /*50ff0*/  LDL.LU R2, [R1+0x1ec4] ;  /* 0x001ec40001027983 */ /* 0x000ee20000300800 */
        /* <DEDUP_REMOVED lines=10> */
[----:B------:R-:W4:Y:S04]  /*510a0*/  LDL.LU R242, [R1+0x1740] ;  /* 0x0017400001f27983 */ /* 0x000f280000300800 */
[----:B------:R-:W-:Y:S04]  /*510b0*/  STL.64 [R1+0x9e0], R96 ;  /* 0x0009e06001007387 */ /* 0x000fe80000100a00 */
[----:B------:R-:W-:Y:S04]  /*510c0*/  STL.64 [R1+0x9e8], R98 ;  /* 0x0009e86201007387 */ /* 0x000fe80000100a00 */
[----:B------:R-:W-:Y:S04]  /*510d0*/  STL.64 [R1+0x270], R44 ;  /* 0x0002702c01007387 */ /* 0x000fe80000100a00 */
[----:B------:R-:W-:Y:S04]  /*510e0*/  STL.64 [R1+0x278], R46 ;  /* 0x0002782e01007387 */ /* 0x000fe80000100a00 */
[----:B------:R-:W2:Y:S01]  /*510f0*/  LDL.LU R11, [R1+0x1534] ;  /* 0x00153400010b7983 */ /* 0x000ea20000300800 */
[----:B------:R-:W-:-:S02]  /*51100*/  IMAD.MOV.U32 R4, RZ, RZ, R53 ;  /* 0x000000ffff047224 */ /* 0x000fc400078e0035 */
[----:B------:R-:W-:Y:S02]  /*51110*/  IMAD.MOV.U32 R5, RZ, RZ, R52 ;  /* 0x000000ffff057224 */ /* 0x000fe400078e0034 */
[----:B------:R-:W-:Y:S02]  /*51120*/  IMAD.MOV.U32 R6, RZ, RZ, R49 ;  /* 0x000000ffff067224 */ /* 0x000fe400078e0031 */
[----:B------:R-:W-:Y:S02]  /*51130*/  IMAD.MOV.U32 R7, RZ, RZ, R48 ;  /* 0x000000ffff077224 */ /* 0x000fe400078e0030 */
[----:B------:R-:W-:Y:S02]  /*51140*/  IMAD.MOV.U32 R174, RZ, RZ, R57 ;  /* 0x000000ffffae7224 */ /* 0x000fe400078e0039 */
[----:B------:R-:W-:Y:S01]  /*51150*/  IMAD.MOV.U32 R175, RZ, RZ, R56 ;  /* 0x000000ffffaf7224 */ /* 0x000fe200078e0038 */
[----:B------:R-:W-:Y:S02]  /*51160*/  STL.64 [R1+0x380], R12 ;  /* 0x0003800c01007387 */ /* 0x000fe40000100a00 */
[C---:B------:R-:W-:Y:S02]  /*51170*/  HMMA.1688.F32.TF32 R4, R176.reuse, R54, R4 ;  /* 0x00000036b004723c */ /* 0x040fe40000081004 */
[----:B------:R1:W-:Y:S06]  /*51180*/  STL.64 [R1+0x388], R14 ;  /* 0x0003880e01007387 */ /* 0x0003ec0000100a00 */
[----:B-1----:R-:W-:Y:S01]  /*51190*/  HMMA.1688.F32.TF32 R12, R176, R58, R172 ;  /* 0x0000003ab00c723c */ /* 0x002fe200000810ac */
[----:B------:R-:W-:-:S02]  /*511a0*/  IMAD.MOV.U32 R196, RZ, RZ, R37 ;  /* 0x000000ffffc47224 */ /* 0x000fc400078e0025 */
[----:B------:R-:W-:Y:S02]  /*511b0*/  IMAD.MOV.U32 R197, RZ, RZ, R36 ;  /* 0x000000ffffc57224 */ /* 0x000fe400078e0024 */
[----:B------:R-:W-:Y:S02]  /*511c0*/  IMAD.MOV.U32 R198, RZ, RZ, R33 ;  /* 0x000000ffffc67224 */ /* 0x000fe400078e0021 */
[----:B------:R-:W-:Y:S02]  /*511d0*/  IMAD.MOV.U32 R199, RZ, RZ, R32 ;  /* 0x000000ffffc77224 */ /* 0x000fe400078e0020 */
[----:B------:R-:W-:-:S06]  /*511e0*/  IMAD.MOV.U32 R192, RZ, RZ, R65 ;  /* 0x000000ffffc07224 */ /* 0x000fcc00078e0041 */
[----:B------:R-:W-:Y:S01]  /*511f0*/  STL.64 [R1+0x4b0], R4 ;  /* 0x0004b00401007387 */ /* 0x000fe20000100a00 */
[----:B------:R-:W-:Y:S02]  /*51200*/  IMAD.MOV.U32 R193, RZ, RZ, R64 ;  /* 0x000000ffffc17224 */ /* 0x000fe400078e0040 */
[----:B------:R-:W-:Y:S02]  /*51210*/  IMAD.MOV.U32 R194, RZ, RZ, R61 ;  /* 0x000000ffffc27224 */ /* 0x000fe400078e003d */
[----:B------:R-:W-:Y:S01]  /*51220*/  IMAD.MOV.U32 R195, RZ, RZ, R60 ;  /* 0x000000ffffc37224 */ /* 0x000fe200078e003c */
[----:B------:R1:W-:Y:S01]  /*51230*/  STL.64 [R1+0x4b8], R6 ;  /* 0x0004b80601007387 */ /* 0x0003e20000100a00 */
[C---:B------:R-:W-:Y:S03]  /*51240*/  HMMA.1688.F32.TF32 R48, R176.reuse, R62, R208 ;  /* 0x0000003eb030723c */ /* 0x040fe600000810d0 */
[----:B------:R-:W3:Y:S05]  /*51250*/  LDL.LU R10, [R1+0x1b3c] ;  /* 0x001b3c00010a7983 */ /* 0x000eea0000300800 */
[----:B------:R-:W-:Y:S01]  /*51260*/  HMMA.1688.F32.TF32 R44, R176, R66, R196 ;  /* 0x00000042b02c723c */ /* 0x000fe200000810c4 */
[----:B-1----:R-:W3:Y:S04]  /*51270*/  LDL.LU R6, [R1+0x1b44] ;  /* 0x001b440001067983 */ /* 0x002ee80000300800 */
[----:B------:R-:W-:Y:S04]  /*51280*/  STL.64 [R1+0x570], R12 ;  /* 0x0005700c01007387 */ /* 0x000fe80000100a00 */
[----:B------:R1:W-:Y:S01]  /*51290*/  STL.64 [R1+0x578], R14 ;  /* 0x0005780e01007387 */ /* 0x0003e20000100a00 */
[----:B------:R-:W-:-:S03]  /*512a0*/  IMAD.MOV.U32 R188, RZ, RZ, R29 ;  /* 0x000000ffffbc7224 */ /* 0x000fc600078e001d */
[----:B------:R-:W3:Y:S01]  /*512b0*/  LDL.LU R4, [R1+0x1b40] ;  /* 0x001b400001047983 */ /* 0x000ee20000300800 */
[----:B------:R-:W-:Y:S02]  /*512c0*/  IMAD.MOV.U32 R189, RZ, RZ, R28 ;  /* 0x000000ffffbd7224 */ /* 0x000fe400078e001c */
[----:B------:R-:W-:Y:S01]  /*512d0*/  IMAD.MOV.U32 R190, RZ, RZ, R25 ;  /* 0x000000ffffbe7224 */ /* 0x000fe200078e0019 */
[----:B------:R-:W3:Y:S01]  /*512e0*/  LDL.LU R8, [R1+0x1b38] ;  /* 0x001b380001087983 */ /* 0x000ee20000300800 */
[----:B-1----:R-:W-:Y:S01]  /*512f0*/  HMMA.1688.F32.TF32 R12, R176, R70, R192 ;  /* 0x00000046b00c723c */ /* 0x002fe200000810c0 */
[----:B------:R-:W-:Y:S02]  /*51300*/  IMAD.MOV.U32 R191, RZ, RZ, R24 ;  /* 0x000000ffffbf7224 */ /* 0x000fe400078e0018 */
[----:B------:R-:W-:Y:S01]  /*51310*/  STL.64 [R1+0x8c0], R48 ;  /* 0x0008c03001007387 */ /* 0x000fe20000100a00 */
[----:B------:R-:W-:Y:S02]  /*51320*/  IMAD.MOV.U32 R184, RZ, RZ, R21 ;  /* 0x000000ffffb87224 */ /* 0x000fe400078e0015 */
[----:B------:R-:W-:Y:S01]  /*51330*/  IMAD.MOV.U32 R185, RZ, RZ, R20 ;  /* 0x000000ffffb97224 */ /* 0x000fe200078e0014 */
[----:B------:R-:W-:Y:S01]  /*51340*/  STL.64 [R1+0x8c8], R50 ;  /* 0x0008c83201007387 */ /* 0x000fe20000100a00 */
[----:B------:R-:W-:-:S02]  /*51350*/  IMAD.MOV.U32 R186, RZ, RZ, R17 ;  /* 0x000000ffffba7224 */ /* 0x000fc400078e0011 */
[----:B------:R-:W-:Y:S01]  /*51360*/  IMAD.MOV.U32 R187, RZ, RZ, R16 ;  /* 0x000000ffffbb7224 */ /* 0x000fe200078e0010 */
[----:B------:R-:W3:Y:S04]  /*51370*/  LDL.LU R5, [R1+0x1b34] ;  /* 0x001b340001057983 */ /* 0x000ee80000300800 */
[----:B------:R-:W-:Y:S04]  /*51380*/  STL.64 [R1+0x880], R44 ;  /* 0x0008802c01007387 */ /* 0x000fe80000100a00 */
[----:B------:R1:W-:Y:S04]  /*51390*/  STL.64 [R1+0x888], R46 ;  /* 0x0008882e01007387 */ /* 0x0003e80000100a00 */
[----:B------:R-:W-:Y:S04]  /*513a0*/  STL.64 [R1+0x850], R12 ;  /* 0x0008500c01007387 */ /* 0x000fe80000100a00 */
[----:B------:R1:W-:Y:S02]  /*513b0*/  STL.64 [R1+0x858], R14 ;  /* 0x0008580e01007387 */ /* 0x0003e40000100a00 */
[C---:B-1----:R-:W-:Y:S02]  /*513c0*/  HMMA.1688.F32.TF32 R44, R176.reuse, R78, R184 ;  /* 0x0000004eb02c723c */ /* 0x042fe400000810b8 */
[----:B------:R-:W3:Y:S06]  /*513d0*/  LDL.LU R7, [R1+0x193c] ;  /* 0x00193c0001077983 */ /* 0x000eec0000300800 */
[----:B------:R-:W-:Y:S11]  /*513e0*/  HMMA.1688.F32.TF32 R12, R176, R74, R188 ;  /* 0x0000004ab00c723c */ /* 0x000ff600000810bc */
[----:B------:R-:W-:Y:S11]  /*513f0*/  @!UPT UIADD3 URZ, URZ, URZ, URZ ;  /* 0x0000003f3f3ff290 */ /* 0x000ff6000fffe03f */
[----:B------:R-:W-:Y:S01]  /*51400*/  @!UPT UIADD3 URZ, URZ, URZ, URZ ;  /* 0x0000003f3f3ff290 */ /* 0x000fe2000fffe03f */
[----:B------:R-:W-:Y:S04]  /*51410*/  STL.64 [R1+0x830], R12 ;  /* 0x0008300c01007387 */ /* 0x000fe80000100a00 */
[----:B------:R-:W-:Y:S04]  /*51420*/  STL.64 [R1+0x838], R14 ;  /* 0x0008380e01007387 */ /* 0x000fe80000100a00 */
[----:B------:R2:W-:Y:S04]  /*51430*/  STL.64 [R1+0x820], R44 ;  /* 0x0008202c01007387 */ /* 0x0005e80000100a00 */
[----:B------:R1:W-:Y:S04]  /*51440*/  STL.64 [R1+0x828], R46 ;  /* 0x0008282e01007387 */ /* 0x0003e80000100a00 */
[----:B------:R-:W3:Y:S01]  /*51450*/  LDL.LU R9, [R1+0x1b2c] ;  /* 0x001b2c0001097983 */ /* 0x000ee20000300800 */
[----:B--2---:R-:W-:-:S03]  /*51460*/  IADD3 R44, R11, 0x1, RZ ;  /* 0x000000010b2c7810 */ /* 0x004fc60007ffe0ff */
[----:B------:R-:W2:Y:S01]  /*51470*/  LDL.LU R11, [R1+0x1934] ;  /* 0x00193400010b7983 */ /* 0x000ea20000300800 */
[----:B------:R-:W-:Y:S02]  /*51480*/  IMAD.MOV.U32 R80, RZ, RZ, R252 ;  /* 0x000000ffff507224 */ /* 0x000fe400078e00fc */
[----:B------:R-:W-:-:S05]  /*51490*/  IMAD.MOV.U32 R252, RZ, RZ, 0x3f ;  /* 0x0000003ffffc7424 */ /* 0x000fca00078e00ff */
[----:B------:R-:W-:Y:S01]  /*514a0*/  IADD3 R252, R252, c[0x0][0x180], RZ ;  /* 0x00006000fcfc7a10 */ /* 0x000fe20007ffe0ff */
[----:B------:R-:W-:Y:S01]  /*514b0*/  IMAD.MOV.U32 R81, RZ, RZ, R243 ;  /* 0x000000ffff517224 */ /* 0x000fe200078e00f3 */
[----:B------:R-:W-:Y:S02]  /*514c0*/  IADD3 R3, R3, -0x80, RZ ;  /* 0xffffff8003037810 */ /* 0x000fe40007ffe0ff */
[----:B------:R-:W-:Y:S01]  /*514d0*/  SHF.R.S32.HI R12, RZ, 0x1f, R252 ;  /* 0x0000001fff0c7819 */ /* 0x000fe200000114fc */
[----:B------:R-:W1:Y:S03]  /*514e0*/  S2R R243, SR_TID.X ;  /* 0x0000000000f37919 */ /* 0x000e660000002100 */
[----:B------:R-:W-:Y:S01]  /*514f0*/  LEA.HI R12, R12, R252, RZ, 0x6 ;  /* 0x000000fc0c0c7211 */ /* 0x000fe200078f30ff */
[----:B----4-:R-:W-:-:S03]  /*51500*/  IMAD R3, R242, -0x40, R3 ;  /* 0xffffffc0f2037824 */ /* 0x010fc600078e0203 */
[----:B------:R-:W-:Y:S01]  /*51510*/  SHF.R.S32.HI R12, RZ, 0x6, R12 ;  /* 0x00000006ff0c7819 */ /* 0x000fe2000001140c */
[----:B------:R-:W-:Y:S01]  /*51520*/  IMAD.MOV.U32 R252, RZ, RZ, c[0x0][0x188] ;  /* 0x00006200fffc7624 */ /* 0x000fe200078e00ff */
[C---:B------:R-:W-:Y:S02]  /*51530*/  ISETP.GT.AND P0, PT, R3.reuse, RZ, PT ;  /* 0x000000ff0300720c */ /* 0x040fe40003f04270 */
[----:B------:R-:W-:Y:S01]  /*51540*/  IADD3 R12, R12, -0x2, RZ ;  /* 0xfffffffe0c0c7810 */ /* 0x000fe20007ffe0ff */
[----:B------:R-:W-:Y:S01]  /*51550*/  IMAD.SHL.U32 R252, R252, 0x40, RZ ;  /* 0x00000040fcfc7824 */ /* 0x000fe200078e00ff */
[----:B------:R-:W-:Y:S02]  /*51560*/  SEL R45, RZ, 0x4, !P0 ;  /* 0x00000004ff2d7807 */ /* 0x000fe40004000000 */
[----:B------:R-:W-:Y:S01]  /*51570*/  ISETP.GE.AND P2, PT, R242, R12, PT ;  /* 0x0000000cf200720c */ /* 0x000fe20003f46270 */
[----:B------:R-:W-:Y:S01]  /*51580*/  IMAD.SHL.U32 R105, R252, 0x4, RZ ;  /* 0x00000004fc697824 */ /* 0x000fe200078e00ff */
[----:B------:R-:W-:-:S02]  /*51590*/  ISETP.GT.AND P1, PT, R3, 0x4, PT ;  /* 0x000000040300780c */ /* 0x000fc40003f24270 */
[----:B------:R-:W-:-:S04]  /*515a0*/  SEL R45, R45, RZ, !P2 ;  /* 0x000000ff2d2d7207 */ /* 0x000fc80005000000 */
[----:B------:R-:W-:Y:S02]  /*515b0*/  ISETP.NE.U32.AND P0, PT, R45, RZ, PT ;  /* 0x000000ff2d00720c */ /* 0x000fe40003f05070 */
[----:B------:R-:W-:Y:S02]  /*515c0*/  SEL R45, RZ, 0x4, !P1 ;  /* 0x00000004ff2d7807 */ /* 0x000fe40004800000 */
[C---:B------:R-:W-:Y:S02]  /*515d0*/  ISETP.GT.AND P1, PT, R44.reuse, 0x1, PT ;  /* 0x000000012c00780c */ /* 0x040fe40003f24270 */
[----:B-1----:R-:W-:Y:S02]  /*515e0*/  LOP3.LUT R252, R243, 0xff, RZ, 0xc0, !PT ;  /* 0x000000fff3fc7812 */ /* 0x002fe400078ec0ff */
[----:B------:R-:W-:-:S03]  /*515f0*/  SEL R104, R44, RZ, !P1 ;  /* 0x000000ff2c687207 */ /* 0x000fc60004800000 */
[----:B------:R-:W-:Y:S01]  /*51600*/  IMAD.SHL.U32 R102, R252, 0x4, RZ ;  /* 0x00000004fc667824 */ /* 0x000fe200078e00ff */
[----:B---3--:R-:W-:-:S05]  /*51610*/  IADD3 R6, P3, R6, R105, RZ ;  /* 0x0000006906067210 */ /* 0x008fca0007f7e0ff */
[----:B------:R-:W-:Y:S01]  /*51620*/  IMAD.X R10, R10, 0x1, R0, P3 ;  /* 0x000000010a0a7824 */ /* 0x000fe200018e0600 */
[----:B------:R-:W-:Y:S01]  /*51630*/  STL [R1+0x1b44], R6 ;  /* 0x001b440601007387 */ /* 0x000fe20000100800 */
[-C--:B------:R-:W-:Y:S02]  /*51640*/  IADD3 R4, P4, R4, R105.reuse, RZ ;  /* 0x0000006904047210 */ /* 0x080fe40007f9e0ff */
[----:B------:R-:W-:-:S03]  /*51650*/  IADD3 R8, P3, R8, R105, RZ ;  /* 0x0000006908087210 */ /* 0x000fc60007f7e0ff */
[----:B------:R-:W-:Y:S01]  /*51660*/  STL [R1+0x1b40], R4 ;  /* 0x001b400401007387 */ /* 0x000fe20000100800 */
[----:B------:R-:W-:Y:S02]  /*51670*/  IMAD R44, R104, 0x20000, R102 ;  /* 0x00020000682c7824 */ /* 0x000fe400078e0266 */
[----:B------:R-:W-:Y:S01]  /*51680*/  IMAD.MOV.U32 R46, RZ, RZ, R6 ;  /* 0x000000ffff2e7224 */ /* 0x000fe200078e0006 */
[----:B------:R-:W-:Y:S01]  /*51690*/  STL [R1+0x1534], R104 ;  /* 0x0015346801007387 */ /* 0x000fe20000100800 */
[----:B------:R-:W-:-:S03]  /*516a0*/  IMAD.MOV.U32 R47, RZ, RZ, R10 ;  /* 0x000000ffff2f7224 */ /* 0x000fc600078e000a */
[----:B------:R1:W-:Y:S01]  /*516b0*/  STL [R1+0x1b3c], R10 ;  /* 0x001b3c0a01007387 */ /* 0x0003e20000100800 */
[----:B------:R-:W-:-:S03]  /*516c0*/  IMAD.X R5, R5, 0x1, R0, P4 ;  /* 0x0000000105057824 */ /* 0x000fc600020e0600 */
[----:B------:R-:W-:Y:S04]  /*516d0*/  STL [R1+0x1b38], R8 ;  /* 0x001b380801007387 */ /* 0x000fe80000100800 */
[----:B------:R3:W-:Y:S04]  /*516e0*/  STL [R1+0x1b34], R5 ;  /* 0x001b340501007387 */ /* 0x0007e80000100800 */
[----:B------:R-:W4:Y:S04]  /*516f0*/  LDL.LU R13, [R1+0x1b24] ;  /* 0x001b2400010d7983 */ /* 0x000f280000300800 */
[----:B------:R-:W-:Y:S01]  /*51700*/  @!PT LDS RZ, [RZ] ;  /* 0x00000000fffff984 */ /* 0x000fe20000000800 */
[----:B------:R-:W-:Y:S01]  /*51710*/  @!PT LDS RZ, [RZ] ;  /* 0x00000000fffff984 */ /* 0x000fe20000000800 */
[----:B------:R-:W-:Y:S01]  /*51720*/  @!PT LDS RZ, [RZ] ;  /* 0x00000000fffff984 */ /* 0x000fe20000000800 */
[----:B------:R1:W-:Y:S01]  /*51730*/  LDGSTS.E [R44], [R46.64], P0 ;  /* 0x000000002e2c7fae */ /* 0x0003e20008121844 */
[----:B------:R-:W-:-:S05]  /*51740*/  IADD3 R7, P4, R7, R105, RZ ;  /* 0x0000006907077210 */ /* 0x000fca0007f9e0ff */
[----:B------:R-:W-:Y:S01]  /*51750*/  STL [R1+0x193c], R7 ;  /* 0x00193c0701007387 */ /* 0x000fe20000100800 */
[----:B-1----:R-:W-:Y:S02]  /*51760*/  IMAD.MOV.U32 R46, RZ, RZ, R4 ;  /* 0x000000ffff2e7224 */ /* 0x002fe400078e0004 */
[----:B------:R-:W-:Y:S01]  /*51770*/  IMAD.MOV.U32 R47, RZ, RZ, R5 ;  /* 0x000000ffff2f7224 */ /* 0x000fe200078e0005 */
[----:B------:R-:W-:-:S04]  /*51780*/  SEL R45, R45, RZ, !P2 ;  /* 0x000000ff2d2d7207 */ /* 0x000fc80005000000 */
[----:B------:R1:W-:Y:S01]  /*51790*/  LDGSTS.E [R44+0x400], [R46.64], P0 ;  /* 0x004000002e2c7fae */ /* 0x0003e20008121844 */
[----:B------:R-:W-:Y:S01]  /*517a0*/  ISETP.NE.U32.AND P1, PT, R45, RZ, PT ;  /* 0x000000ff2d00720c */ /* 0x000fe20003f25070 */
[----:B-1----:R-:W-:Y:S02]  /*517b0*/  IMAD.MOV.U32 R46, RZ, RZ, R8 ;  /* 0x000000ffff2e7224 */ /* 0x002fe400078e0008 */
[----:B------:R-:W-:-:S05]  /*517c0*/  IMAD.X R9, R9, 0x1, R0, P3 ;  /* 0x0000000109097824 */ /* 0x000fca00018e0600 */
[----:B------:R1:W-:Y:S04]  /*517d0*/  STL [R1+0x1b2c], R9 ;  /* 0x001b2c0901007387 */ /* 0x0003e80000100800 */
[----:B------:R-:W4:Y:S04]  /*517e0*/  LDL.LU R10, [R1+0x1b30] ;  /* 0x001b3000010a7983 */ /* 0x000f280000300800 */
[----:B------:R-:W4:Y:S01]  /*517f0*/  LDL.LU R6, [R1+0x1938] ;  /* 0x0019380001067983 */ /* 0x000f220000300800 */
[----:B------:R-:W-:-:S03]  /*51800*/  IMAD.MOV.U32 R47, RZ, RZ, R9 ;  /* 0x000000ffff2f7224 */ /* 0x000fc600078e0009 */
[----:B------:R-:W4:Y:S04]  /*51810*/  LDL.LU R4, [R1+0x1b28] ;  /* 0x001b280001047983 */ /* 0x000f280000300800 */
[----:B---3--:R-:W3:Y:S04]  /*51820*/  LDL.LU R5, [R1+0x1930] ;  /* 0x0019300001057983 */ /* 0x008ee80000300800 */
[----:B-1----:R-:W3:Y:S04]  /*51830*/  LDL.LU R9, [R1+0x192c] ;  /* 0x00192c0001097983 */ /* 0x002ee80000300800 */
[----:B------:R-:W3:Y:S04]  /*51840*/  LDL.LU R8, [R1+0x1b1c] ;  /* 0x001b1c0001087983 */ /* 0x000ee80000300800 */
[----:B------:R1:W-:Y:S02]  /*51850*/  LDGSTS.E [R44+0x2000], [R46.64], P1 ;  /* 0x020000002e2c7fae */ /* 0x0003e40008921844 */
[----:B-1----:R-:W-:-:S02]  /*51860*/  IMAD.MOV.U32 R46, RZ, RZ, R7 ;  /* 0x000000ffff2e7224 */ /* 0x002fc400078e0007 */
[----:B--2---:R-:W-:-:S05]  /*51870*/  IMAD.X R11, R11, 0x1, R0, P4 ;  /* 0x000000010b0b7824 */ /* 0x004fca00020e0600 */
[----:B------:R1:W-:Y:S04]  /*51880*/  STL [R1+0x1934], R11 ;  /* 0x0019340b01007387 */ /* 0x0003e80000100800 */
[----:B------:R-:W2:Y:S04]  /*51890*/  LDL.LU R7, [R1+0x1924] ;  /* 0x0019240001077983 */ /* 0x000ea80000300800 */
[----:B------:R-:W2:Y:S04]  /*518a0*/  LDL.LU R50, [R1+0x1b14] ;  /* 0x001b140001327983 */ /* 0x000ea80000300800 */
[----:B------:R-:W2:Y:S04]  /*518b0*/  LDL.LU R12, [R1+0x1b20] ;  /* 0x001b2000010c7983 */ /* 0x000ea80000300800 */
[----:B------:R-:W2:Y:S01]  /*518c0*/  LDL.LU R48, [R1+0x1928] ;  /* 0x0019280001307983 */ /* 0x000ea20000300800 */
[----:B------:R-:W-:Y:S01]  /*518d0*/  ISETP.GT.AND P0, PT, R3, 0x8, PT ;  /* 0x000000080300780c */ /* 0x000fe20003f04270 */
[----:B------:R-:W-:-:S02]  /*518e0*/  IMAD.MOV.U32 R47, RZ, RZ, R11 ;  /* 0x000000ffff2f7224 */ /* 0x000fc400078e000b */
[----:B-1----:R-:W2:Y:S01]  /*518f0*/  LDL.LU R11, [R1+0x1b18] ;  /* 0x001b1800010b7983 */ /* 0x002ea20000300800 */
[----:B------:R-:W-:Y:S02]  /*51900*/  SEL R45, RZ, 0x4, !P0 ;  /* 0x00000004ff2d7807 */ /* 0x000fe40004000000 */
[----:B------:R-:W-:Y:S01]  /*51910*/  ISETP.GT.AND P0, PT, R3, 0xc, PT ;  /* 0x0000000c0300780c */ /* 0x000fe20003f04270 */
[----:B------:R1:W-:Y:S01]  /*51920*/  LDGSTS.E [R44+0x2400], [R46.64], P1 ;  /* 0x024000002e2c7fae */ /* 0x0003e20008921844 */
[----:B------:R-:W-:Y:S02]  /*51930*/  SEL R45, R45, RZ, !P2 ;  /* 0x000000ff2d2d7207 */ /* 0x000fe40005000000 */
[----:B------:R-:W-:Y:S02]  /*51940*/  ISETP.GT.AND P1, PT, R3, 0x10, PT ;  /* 0x000000100300780c */ /* 0x000fe40003f24270 */
[----:B------:R-:W-:Y:S02]  /*51950*/  ISETP.NE.U32.AND P3, PT, R45, RZ, PT ;  /* 0x000000ff2d00720c */ /* 0x000fe40003f65070 */
[----:B------:R-:W-:-:S02]  /*51960*/  SEL R45, RZ, 0x4, !P1 ;  /* 0x00000004ff2d7807 */ /* 0x000fc40004800000 */
[----:B-1----:R-:W-:Y:S02]  /*51970*/  SEL R46, RZ, 0x4, !P0 ;  /* 0x00000004ff2e7807 */ /* 0x002fe40004000000 */
[----:B------:R-:W-:Y:S02]  /*51980*/  ISETP.GT.AND P0, PT, R3, 0x14, PT ;  /* 0x000000140300780c */ /* 0x000fe40003f04270 */
[----:B------:R-:W-:Y:S02]  /*51990*/  SEL R46, R46, RZ, !P2 ;  /* 0x000000ff2e2e7207 */ /* 0x000fe40005000000 */
[----:B------:R-:W-:Y:S02]  /*519a0*/  SEL R45, R45, RZ, !P2 ;  /* 0x000000ff2d2d7207 */ /* 0x000fe40005000000 */
[----:B------:R-:W-:Y:S02]  /*519b0*/  ISETP.NE.U32.AND P4, PT, R46, RZ, PT ;  /* 0x000000ff2e00720c */ /* 0x000fe40003f85070 */
[----:B------:R-:W-:-:S02]  /*519c0*/  SEL R46, RZ, 0x4, !P0 ;  /* 0x00000004ff2e7807 */ /* 0x000fc40004000000 */
[----:B------:R-:W-:Y:S02]  /*519d0*/  ISETP.NE.U32.AND P0, PT, R45, RZ, PT ;  /* 0x000000ff2d00720c */ /* 0x000fe40003f05070 */
[----:B------:R-:W-:Y:S02]  /*519e0*/  SEL R45, R46, RZ, !P2 ;  /* 0x000000ff2e2d7207 */ /* 0x000fe40005000000 */
[-C--:B----4-:R-:W-:Y:S02]  /*519f0*/  IADD3 R10, P1, R10, R105.reuse, RZ ;  /* 0x000000690a0a7210 */ /* 0x090fe40007f3e0ff */
[----:B------:R-:W-:-:S03]  /*51a00*/  IADD3 R6, P5, R6, R105, RZ ;  /* 0x0000006906067210 */ /* 0x000fc60007fbe0ff */
[--C-:B------:R-:W-:Y:S01]  /*51a10*/  IMAD.X R13, R13, 0x1, R0.reuse, P1 ;  /* 0x000000010d0d7824 */ /* 0x100fe200008e0600 */
[-C--:B------:R-:W-:Y:S01]  /*51a20*/  IADD3 R4, P6, R4, R105.reuse, RZ ;  /* 0x0000006904047210 */ /* 0x080fe20007fde0ff */
[----:B------:R-:W-:Y:S04]  /*51a30*/  STL [R1+0x1b30], R10 ;  /* 0x001b300a01007387 */ /* 0x000fe80000100800 */
[----:B------:R-:W-:Y:S01]  /*51a40*/  STL [R1+0x1938], R6 ;  /* 0x0019380601007387 */ /* 0x000fe20000100800 */
[--C-:B---3--:R-:W-:Y:S01]  /*51a50*/  IMAD.X R9, R9, 0x1, R0.reuse, P5 ;  /* 0x0000000109097824 */ /* 0x108fe200028e0600 */
[----:B------:R-:W-:Y:S02]  /*51a60*/  IADD3 R5, P5, R5, R105, RZ ;  /* 0x0000006905057210 */ /* 0x000fe40007fbe0ff */
[----:B------:R-:W-:Y:S01]  /*51a70*/  STL [R1+0x1b24], R13 ;  /* 0x001b240d01007387 */ /* 0x000fe20000100800 */
[----:B------:R-:W-:-:S03]  /*51a80*/  IMAD.X R8, R8, 0x1, R0, P6 ;  /* 0x0000000108087824 */ /* 0x000fc600030e0600 */
[----:B------:R-:W-:Y:S01]  /*51a90*/  STL [R1+0x1b28], R4 ;  /* 0x001b280401007387 */ /* 0x000fe20000100800 */
[----:B------:R-:W-:Y:S02]  /*51aa0*/  IMAD.MOV.U32 R46, RZ, RZ, R10 ;  /* 0x000000ffff2e7224 */ /* 0x000fe400078e000a */
[----:B------:R-:W-:Y:S01]  /*51ab0*/  IMAD.MOV.U32 R47, RZ, RZ, R13 ;  /* 0x000000ffff2f7224 */ /* 0x000fe200078e000d */
[----:B------:R1:W-:Y:S04]  /*51ac0*/  STL [R1+0x192c], R9 ;  /* 0x00192c0901007387 */ /* 0x0003e80000100800 */
[----:B------:R-:W-:Y:S04]  /*51ad0*/  STL [R1+0x1930], R5 ;  /* 0x0019300501007387 */ /* 0x000fe80000100800 */
[----:B------:R3:W-:Y:S04]  /*51ae0*/  STL [R1+0x1b1c], R8 ;  /* 0x001b1c0801007387 */ /* 0x0007e80000100800 */
[----:B------:R-:W4:Y:S04]  /*51af0*/  LDL.LU R49, [R1+0x191c] ;  /* 0x00191c0001317983 */ /* 0x000f280000300800 */
[----:B------:R1:W-:Y:S04]  /*51b00*/  LDGSTS.E [R44+0x4000], [R46.64], P3 ;  /* 0x040000002e2c7fae */ /* 0x0003e80009921844 */
[----:B------:R-:W4:Y:S01]  /*51b10*/  LDL.LU R15, [R1+0x1b0c] ;  /* 0x001b0c00010f7983 */ /* 0x000f220000300800 */
[----:B-1----:R-:W-:-:S02]  /*51b20*/  IMAD.MOV.U32 R46, RZ, RZ, R6 ;  /* 0x000000ffff2e7224 */ /* 0x002fc400078e0006 */
[----:B------:R-:W-:Y:S02]  /*51b30*/  IMAD.MOV.U32 R47, RZ, RZ, R9 ;  /* 0x000000ffff2f7224 */ /* 0x000fe400078e0009 */
[----:B------:R-:W4:Y:S04]  /*51b40*/  LDL.LU R9, [R1+0x1920] ;  /* 0x0019200001097983 */ /* 0x000f280000300800 */
[----:B------:R-:W4:Y:S04]  /*51b50*/  LDL.LU R6, [R1+0x1b10] ;  /* 0x001b100001067983 */ /* 0x000f280000300800 */
[----:B------:R1:W-:Y:S04]  /*51b60*/  LDGSTS.E [R44+0x4400], [R46.64], P3 ;  /* 0x044000002e2c7fae */ /* 0x0003e80009921844 */
[----:B------:R-:W4:Y:S01]  /*51b70*/  LDL.LU R10, [R1+0x1914] ;  /* 0x00191400010a7983 */ /* 0x000f220000300800 */
[----:B-1----:R-:W-:-:S02]  /*51b80*/  IMAD.MOV.U32 R47, RZ, RZ, R8 ;  /* 0x000000ffff2f7224 */ /* 0x002fc400078e0008 */
[----:B------:R-:W-:Y:S01]  /*51b90*/  IMAD.MOV.U32 R46, RZ, RZ, R4 ;  /* 0x000000ffff2e7224 */ /* 0x000fe200078e0004 */
[----:B---3--:R-:W3:Y:S04]  /*51ba0*/  LDL.LU R8, [R1+0x1b04] ;  /* 0x001b040001087983 */ /* 0x008ee80000300800 */
[----:B------:R1:W-:Y:S01]  /*51bb0*/  LDGSTS.E [R44+0x6000], [R46.64], P4 ;  /* 0x060000002e2c7fae */ /* 0x0003e2000a121844 */
[----:B------:R-:W-:Y:S01]  /*51bc0*/  ISETP.GT.AND P3, PT, R3, 0x18, PT ;  /* 0x000000180300780c */ /* 0x000fe20003f64270 */
[----:B-1----:R-:W-:Y:S02]  /*51bd0*/  IMAD.MOV.U32 R46, RZ, RZ, R5 ;  /* 0x000000ffff2e7224 */ /* 0x002fe400078e0005 */
[----:B--2---:R-:W-:-:S05]  /*51be0*/  IMAD.X R7, R7, 0x1, R0, P5 ;  /* 0x0000000107077824 */ /* 0x004fca00028e0600 */
[----:B------:R1:W-:Y:S04]  /*51bf0*/  STL [R1+0x1924], R7 ;  /* 0x0019240701007387 */ /* 0x0003e80000100800 */
[----:B------:R-:W2:Y:S01]  /*51c00*/  LDL.LU R4, [R1+0x1918] ;  /* 0x0019180001047983 */ /* 0x000ea20000300800 */
[----:B------:R-:W-:-:S03]  /*51c10*/  IMAD.MOV.U32 R47, RZ, RZ, R7 ;  /* 0x000000ffff2f7224 */ /* 0x000fc600078e0007 */
[----:B------:R-:W2:Y:S04]  /*51c20*/  LDL.LU R13, [R1+0x1b08] ;  /* 0x001b0800010d7983 */ /* 0x000ea80000300800 */
[----:B-1----:R-:W2:Y:S04]  /*51c30*/  LDL.LU R7, [R1+0x190c] ;  /* 0x00190c0001077983 */ /* 0x002ea80000300800 */
[----:B------:R-:W2:Y:S04]  /*51c40*/  LDL.LU R14, [R1+0x1afc] ;  /* 0x001afc00010e7983 */ /* 0x000ea80000300800 */
[----:B------:R-:W2:Y:S04]  /*51c50*/  LDL.LU R5, [R1+0x1910] ;  /* 0x0019100001057983 */ /* 0x000ea80000300800 */
[----:B------:R1:W-:Y:S01]  /*51c60*/  LDGSTS.E [R44+0x6400], [R46.64], P4 ;  /* 0x064000002e2c7fae */ /* 0x0003e2000a121844 */
[----:B------:R-:W-:-:S02]  /*51c70*/  IADD3 R48, P6, R48, R105, RZ ;  /* 0x0000006930307210 */ /* 0x000fc40007fde0ff */
[----:B-1----:R-:W-:Y:S02]  /*51c80*/  SEL R46, RZ, 0x4, !P3 ;  /* 0x00000004ff2e7807 */ /* 0x002fe40005800000 */
[----:B------:R-:W-:Y:S02]  /*51c90*/  IADD3 R12, P3, R12, R105, RZ ;  /* 0x000000690c0c7210 */ /* 0x000fe40007f7e0ff */
[----:B------:R-:W-:-:S03]  /*51ca0*/  SEL R46, R46, RZ, !P2 ;  /* 0x000000ff2e2e7207 */ /* 0x000fc60005000000 */
[----:B------:R-:W-:Y:S01]  /*51cb0*/  IMAD.X R50, R50, 0x1, R0, P3 ;  /* 0x0000000132327824 */ /* 0x000fe200018e0600 */
[----:B------:R1:W-:Y:S01]  /*51cc0*/  STL [R1+0x1b20], R12 ;  /* 0x001b200c01007387 */ /* 0x0003e20000100800 */
[----:B------:R-:W-:Y:S01]  /*51cd0*/  ISETP.NE.U32.AND P4, PT, R46, RZ, PT ;  /* 0x000000ff2e00720c */ /* 0x000fe20003f85070 */
[----:B------:R-:W-:Y:S02]  /*51ce0*/  IMAD.MOV.U32 R46, RZ, RZ, R12 ;  /* 0x000000ffff2e7224 */ /* 0x000fe400078e000c */
[----:B------:R-:W-:Y:S04]  /*51cf0*/  STL [R1+0x1928], R48 ;  /* 0x0019283001007387 */ /* 0x000fe80000100800 */
[----:B------:R-:W-:Y:S04]  /*51d00*/  STL [R1+0x1b14], R50 ;  /* 0x001b143201007387 */ /* 0x000fe80000100800 */
[----:B-1----:R-:W2:Y:S01]  /*51d10*/  LDL.LU R12, [R1+0x1904] ;  /* 0x00190400010c7983 */ /* 0x002ea20000300800 */
[----:B------:R-:W-:Y:S01]  /*51d20*/  ISETP.GT.AND P5, PT, R3, 0x1c, PT ;  /* 0x0000001c0300780c */ /* 0x000fe20003fa4270 */
[----:B------:R-:W-:Y:S01]  /*51d30*/  IMAD.MOV.U32 R47, RZ, RZ, R50 ;  /* 0x000000ffff2f7224 */ /* 0x000fe200078e0032 */
[----:B------:R-:W-:-:S02]  /*51d40*/  ISETP.NE.U32.AND P1, PT, R45, RZ, PT ;  /* 0x000000ff2d00720c */ /* 0x000fc40003f25070 */
[----:B------:R-:W-:Y:S02]  /*51d50*/  SEL R45, RZ, 0x4, !P5 ;  /* 0x00000004ff2d7807 */ /* 0x000fe40006800000 */
[----:B------:R-:W-:Y:S01]  /*51d60*/  IADD3 R11, P5, R11, R105, RZ ;  /* 0x000000690b0b7210 */ /* 0x000fe20007fbe0ff */
[----:B------:R1:W-:Y:S02]  /*51d70*/  LDGSTS.E [R44+0x8000], [R46.64], P0 ;  /* 0x080000002e2c7fae */ /* 0x0003e40008121844 */
[----:B-1----:R-:W-:Y:S02]  /*51d80*/  IMAD.MOV.U32 R46, RZ, RZ, R48 ;  /* 0x000000ffff2e7224 */ /* 0x002fe400078e0030 */
[----:B------:R-:W-:Y:S01]  /*51d90*/  STL [R1+0x1b18], R11 ;  /* 0x001b180b01007387 */ /* 0x000fe20000100800 */
[----:B------:R-:W-:-:S04]  /*51da0*/  SEL R45, R45, RZ, !P2 ;  /* 0x000000ff2d2d7207 */ /* 0x000fc80005000000 */
[----:B------:R-:W-:Y:S01]  /*51db0*/  ISETP.NE.U32.AND P3, PT, R45, RZ, PT ;  /* 0x000000ff2d00720c */ /* 0x000fe20003f65070 */
[----:B----4-:R-:W-:-:S04]  /*51dc0*/  IMAD.X R49, R49, 0x1, R0, P6 ;  /* 0x0000000131317824 */ /* 0x010fc800030e0600 */
[----:B------:R-:W-:Y:S02]  /*51dd0*/  IMAD.MOV.U32 R47, RZ, RZ, R49 ;  /* 0x000000ffff2f7224 */ /* 0x000fe400078e0031 */
[----:B------:R-:W-:-:S03]  /*51de0*/  IMAD.X R15, R15, 0x1, R0, P5 ;  /* 0x000000010f0f7824 */ /* 0x000fc600028e0600 */
[----:B------:R1:W-:Y:S04]  /*51df0*/  LDGSTS.E [R44+0x8400], [R46.64], P0 ;  /* 0x084000002e2c7fae */ /* 0x0003e80008121844 */
[----:B------:R-:W-:Y:S01]  /*51e00*/  STL [R1+0x191c], R49 ;  /* 0x00191c3101007387 */ /* 0x000fe20000100800 */
[-C--:B------:R-:W-:Y:S01]  /*51e10*/  IADD3 R9, P6, R9, R105.reuse, RZ ;  /* 0x0000006909097210 */ /* 0x080fe20007fde0ff */
[----:B-1----:R-:W-:Y:S02]  /*51e20*/  IMAD.MOV.U32 R46, RZ, RZ, R11 ;  /* 0x000000ffff2e7224 */ /* 0x002fe400078e000b */
[----:B------:R-:W-:Y:S01]  /*51e30*/  IMAD.MOV.U32 R47, RZ, RZ, R15 ;  /* 0x000000ffff2f7224 */ /* 0x000fe200078e000f */
[----:B------:R-:W-:Y:S01]  /*51e40*/  IADD3 R6, P0, R6, R105, RZ ;  /* 0x0000006906067210 */ /* 0x000fe20007f1e0ff */
[----:B------:R-:W-:Y:S04]  /*51e50*/  STL [R1+0x1920], R9 ;  /* 0x0019200901007387 */ /* 0x000fe80000100800 */
[----:B------:R1:W-:Y:S01]  /*51e60*/  LDGSTS.E [R44+0xa000], [R46.64], P1 ;  /* 0x0a0000002e2c7fae */ /* 0x0003e20008921844 */
[----:B------:R-:W-:-:S03]  /*51e70*/  IMAD.X R10, R10, 0x1, R0, P6 ;  /* 0x000000010a0a7824 */ /* 0x000fc600030e0600 */
[----:B------:R-:W-:Y:S04]  /*51e80*/  STL [R1+0x1b0c], R15 ;  /* 0x001b0c0f01007387 */ /* 0x000fe80000100800 */
[----:B------:R-:W-:Y:S01]  /*51e90*/  STL [R1+0x1b10], R6 ;  /* 0x001b100601007387 */ /* 0x000fe20000100800 */
[----:B-1----:R-:W-:Y:S02]  /*51ea0*/  IMAD.MOV.U32 R46, RZ, RZ, R9 ;  /* 0x000000ffff2e7224 */ /* 0x002fe400078e0009 */
[----:B---3--:R-:W-:Y:S02]  /*51eb0*/  IMAD.X R8, R8, 0x1, R0, P0 ;  /* 0x0000000108087824 */ /* 0x008fe400000e0600 */
[----:B------:R-:W-:Y:S01]  /*51ec0*/  IMAD.MOV.U32 R47, RZ, RZ, R10 ;  /* 0x000000ffff2f7224 */ /* 0x000fe200078e000a */
[----:B------:R1:W-:Y:S04]  /*51ed0*/  STL [R1+0x1914], R10 ;  /* 0x0019140a01007387 */ /* 0x0003e80000100800 */
[----:B------:R3:W-:Y:S02]  /*51ee0*/  LDGSTS.E [R44+0xa400], [R46.64], P1 ;  /* 0x0a4000002e2c7fae */ /* 0x0007e40008921844 */
[----:B---3--:R-:W-:-:S02]  /*51ef0*/  IMAD.MOV.U32 R47, RZ, RZ, R8 ;  /* 0x000000ffff2f7224 */ /* 0x008fc400078e0008 */
[----:B------:R-:W-:-:S05]  /*51f00*/  IMAD.MOV.U32 R46, RZ, RZ, R6 ;  /* 0x000000ffff2e7224 */ /* 0x000fca00078e0006 */
[----:B------:R3:W-:Y:S01]  /*51f10*/  LDGSTS.E [R44+0xc000], [R46.64], P4 ;  /* 0x0c0000002e2c7fae */ /* 0x0007e2000a121844 */
[-C--:B--2---:R-:W-:Y:S02]  /*51f20*/  IADD3 R4, P5, R4, R105.reuse, RZ ;  /* 0x0000006904047210 */ /* 0x084fe40007fbe0ff */
[----:B------:R-:W-:-:S03]  /*51f30*/  IADD3 R13, P0, R13, R105, RZ ;  /* 0x000000690d0d7210 */ /* 0x000fc60007f1e0ff */
[----:B------:R-:W-:Y:S01]  /*51f40*/  STL [R1+0x1918], R4 ;  /* 0x0019180401007387 */ /* 0x000fe20000100800 */
[----:B------:R-:W-:-:S03]  /*51f50*/  IMAD.X R7, R7, 0x1, R0, P5 ;  /* 0x0000000107077824 */ /* 0x000fc600028e0600 */
[----:B------:R2:W-:Y:S04]  /*51f60*/  STL [R1+0x1b04], R8 ;  /* 0x001b040801007387 */ /* 0x0005e80000100800 */
[----:B-1----:R-:W4:Y:S01]  /*51f70*/  LDL.LU R10, [R1+0x1b00] ;  /* 0x001b0000010a7983 */ /* 0x002f220000300800 */
[----:B------:R-:W-:Y:S01]  /*51f80*/  IMAD.X R14, R14, 0x1, R0, P0 ;  /* 0x000000010e0e7824 */ /* 0x000fe200000e0600 */
[----:B------:R-:W-:Y:S02]  /*51f90*/  IADD3 R5, P1, R5, R105, RZ ;  /* 0x0000006905057210 */ /* 0x000fe40007f3e0ff */
[----:B------:R-:W-:Y:S04]  /*51fa0*/  STL [R1+0x1b08], R13 ;  /* 0x001b080d01007387 */ /* 0x000fe80000100800 */
[----:B------:R1:W-:Y:S04]  /*51fb0*/  STL [R1+0x190c], R7 ;  /* 0x00190c0701007387 */ /* 0x0003e80000100800 */
[----:B--2---:R-:W2:Y:S04]  /*51fc0*/  LDL.LU R8, [R1+0x1908] ;  /* 0x0019080001087983 */ /* 0x004ea80000300800 */
[----:B------:R-:W2:Y:S04]  /*51fd0*/  LDL.LU R6, [R1+0x1af8] ;  /* 0x001af80001067983 */ /* 0x000ea80000300800 */
[----:B------:R-:W2:Y:S04]  /*51fe0*/  LDL.LU R11, [R1+0x1af4] ;  /* 0x001af400010b7983 */ /* 0x000ea80000300800 */
[----:B------:R1:W-:Y:S01]  /*51ff0*/  STL [R1+0x1910], R5 ;  /* 0x0019100501007387 */ /* 0x0003e20000100800 */
[----:B---3--:R-:W-:-:S03]  /*52000*/  IMAD.MOV.U32 R47, RZ, RZ, R7 ;  /* 0x000000ffff2f7224 */ /* 0x008fc600078e0007 */
[----:B------:R3:W-:Y:S01]  /*52010*/  STL [R1+0x1afc], R14 ;  /* 0x001afc0e01007387 */ /* 0x0007e20000100800 */
[----:B------:R-:W-:-:S03]  /*52020*/  IMAD.MOV.U32 R46, RZ, RZ, R4 ;  /* 0x000000ffff2e7224 */ /* 0x000fc600078e0004 */
[----:B------:R-:W3:Y:S04]  /*52030*/  LDL.LU R9, [R1+0x18fc] ;  /* 0x0018fc0001097983 */ /* 0x000ee80000300800 */
[----:B-1----:R-:W3:Y:S04]  /*52040*/  LDL.LU R7, [R1+0x1aec] ;  /* 0x001aec0001077983 */ /* 0x002ee80000300800 */
[----:B------:R-:W3:Y:S01]  /*52050*/  LDL.LU R4, [R1+0x1900] ;  /* 0x0019000001047983 */ /* 0x000ee20000300800 */
[----:B------:R-:W-:-:S03]  /*52060*/  IMAD.X R12, R12, 0x1, R0, P1 ;  /* 0x000000010c0c7824 */ /* 0x000fc600008e0600 */
[----:B------:R1:W-:Y:S04]  /*52070*/  LDGSTS.E [R44+0xc400], [R46.64], P4 ;  /* 0x0c4000002e2c7fae */ /* 0x0003e8000a121844 */
[----:B------:R2:W-:Y:S01]  /*52080*/  STL [R1+0x1904], R12 ;  /* 0x0019040c01007387 */ /* 0x0005e20000100800 */
[----:B-1----:R-:W-:Y:S02]  /*52090*/  IMAD.MOV.U32 R46, RZ, RZ, R13 ;  /* 0x000000ffff2e7224 */ /* 0x002fe400078e000d */
[----:B------:R-:W-:-:S05]  /*520a0*/  IMAD.MOV.U32 R47, RZ, RZ, R14 ;  /* 0x000000ffff2f7224 */ /* 0x000fca00078e000e */
[----:B------:R1:W-:Y:S02]  /*520b0*/  LDGSTS.E [R44+0xe000], [R46.64], P3 ;  /* 0x0e0000002e2c7fae */ /* 0x0003e40009921844 */
[----:B-1----:R-:W-:Y:S02]  /*520c0*/  IMAD.MOV.U32 R46, RZ, RZ, R5 ;  /* 0x000000ffff2e7224 */ /* 0x002fe400078e0005 */
[----:B------:R-:W3:Y:S01]  /*520d0*/  LDL.LU R5, [R1+0x18f4] ;  /* 0x0018f40001057983 */ /* 0x000ee20000300800 */
[C---:B------:R-:W-:Y:S01]  /*520e0*/  ISETP.GT.AND P0, PT, R3.reuse, 0x20, PT ;  /* 0x000000200300780c */ /* 0x040fe20003f04270 */
[----:B------:R-:W-:Y:S01]  /*520f0*/  IMAD.MOV.U32 R47, RZ, RZ, R12 ;  /* 0x000000ffff2f7224 */ /* 0x000fe200078e000c */
[----:B------:R-:W-:Y:S01]  /*52100*/  ISETP.GT.AND P1, PT, R3, 0x28, PT ;  /* 0x000000280300780c */ /* 0x000fe20003f24270 */
[----:B------:R-:W3:Y:S01]  /*52110*/  LDL.LU R50, [R1+0x1af0] ;  /* 0x001af00001327983 */ /* 0x000ee20000300800 */
[----:B------:R-:W-:-:S03]  /*52120*/  SEL R45, RZ, 0x4, !P0 ;  /* 0x00000004ff2d7807 */ /* 0x000fc60004000000 */
[----:B------:R1:W-:Y:S01]  /*52130*/  LDGSTS.E [R44+0xe400], [R46.64], P3 ;  /* 0x0e4000002e2c7fae */ /* 0x0003e20009921844 */
[----:B------:R-:W-:-:S03]  /*52140*/  SEL R45, R45, RZ, !P2 ;  /* 0x000000ff2d2d7207 */ /* 0x000fc60005000000 */
[----:B------:R-:W3:Y:S01]  /*52150*/  LDL.LU R48, [R1+0x18f8] ;  /* 0x0018f80001307983 */ /* 0x000ee20000300800 */
[----:B------:R-:W-:Y:S02]  /*52160*/  ISETP.NE.U32.AND P3, PT, R45, RZ, PT ;  /* 0x000000ff2d00720c */ /* 0x000fe40003f65070 */
[----:B------:R-:W-:Y:S02]  /*52170*/  SEL R45, RZ, 0x4, !P1 ;  /* 0x00000004ff2d7807 */ /* 0x000fe40004800000 */
[----:B------:R-:W-:-:S04]  /*52180*/  ISETP.GT.AND P0, PT, R3, 0x24, PT ;  /* 0x000000240300780c */ /* 0x000fc80003f04270 */
        /* <DEDUP_REMOVED lines=8> */
[----:B----4-:R-:W-:-:S05]  /*52210*/  IADD3 R10, P1, R10, R105, RZ ;  /* 0x000000690a0a7210 */ /* 0x010fca0007f3e0ff */
[----:B------:R1:W-:Y:S01]  /*52220*/  STL [R1+0x1b00], R10 ;  /* 0x001b000a01007387 */ /* 0x0003e20000100800 */
[-C--:B--2---:R-:W-:Y:S02]  /*52230*/  IADD3 R8, P5, R8, R105.reuse, RZ ;  /* 0x0000006908087210 */ /* 0x084fe40007fbe0ff */
[----:B------:R-:W-:Y:S01]  /*52240*/  IADD3 R6, P6, R6, R105, RZ ;  /* 0x0000006906067210 */ /* 0x000fe20007fde0ff */
[--C-:B------:R-:W-:Y:S02]  /*52250*/  IMAD.X R11, R11, 0x1, R0.reuse, P1 ;  /* 0x000000010b0b7824 */ /* 0x100fe400008e0600 */
[----:B------:R-:W-:Y:S04]  /*52260*/  STL [R1+0x1908], R8 ;  /* 0x0019080801007387 */ /* 0x000fe80000100800 */
[----:B------:R2:W-:Y:S01]  /*52270*/  STL [R1+0x1af4], R11 ;  /* 0x001af40b01007387 */ /* 0x0005e20000100800 */
[----:B---3--:R-:W-:-:S03]  /*52280*/  IMAD.X R9, R9, 0x1, R0, P5 ;  /* 0x0000000109097824 */ /* 0x008fc600028e0600 */
[----:B------:R3:W-:Y:S01]  /*52290*/  STL [R1+0x1af8], R6 ;  /* 0x001af80601007387 */ /* 0x0007e20000100800 */
[----:B------:R-:W-:-:S03]  /*522a0*/  IMAD.X R7, R7, 0x1, R0, P6 ;  /* 0x0000000107077824 */ /* 0x000fc600030e0600 */
[----:B------:R2:W-:Y:S01]  /*522b0*/  STL [R1+0x18fc], R9 ;  /* 0x0018fc0901007387 */ /* 0x0005e20000100800 */
[----:B------:R-:W-:-:S03]  /*522c0*/  IADD3 R4, P5, R4, R105, RZ ;  /* 0x0000006904047210 */ /* 0x000fc60007fbe0ff */
[----:B------:R-:W4:Y:S04]  /*522d0*/  LDL.LU R51, [R1+0x1ae4] ;  /* 0x001ae40001337983 */ /* 0x000f280000300800 */
[----:B------:R-:W-:Y:S04]  /*522e0*/  STL [R1+0x1900], R4 ;  /* 0x0019000401007387 */ /* 0x000fe80000100800 */
[----:B------:R1:W-:Y:S01]  /*522f0*/  STL [R1+0x1aec], R7 ;  /* 0x001aec0701007387 */ /* 0x0003e20000100800 */
[----:B------:R-:W-:-:S03]  /*52300*/  IMAD.MOV.U32 R46, RZ, RZ, R10 ;  /* 0x000000ffff2e7224 */ /* 0x000fc600078e000a */
[----:B------:R-:W4:Y:S01]  /*52310*/  LDL.LU R14, [R1+0x1ae8] ;  /* 0x001ae800010e7983 */ /* 0x000f220000300800 */
[----:B------:R-:W-:-:S03]  /*52320*/  IMAD.MOV.U32 R47, RZ, RZ, R11 ;  /* 0x000000ffff2f7224 */ /* 0x000fc600078e000b */
[----:B------:R-:W4:Y:S04]  /*52330*/  LDL.LU R49, [R1+0x18ec] ;  /* 0x0018ec0001317983 */ /* 0x000f280000300800 */
[----:B------:R-:W4:Y:S04]  /*52340*/  LDL.LU R15, [R1+0x1adc] ;  /* 0x001adc00010f7983 */ /* 0x000f280000300800 */
[----:B------:R2:W-:Y:S04]  /*52350*/  LDGSTS.E [R44+0x10000], [R46.64], P3 ;  /* 0x100000002e2c7fae */ /* 0x0005e80009921844 */
[----:B------:R-:W4:Y:S04]  /*52360*/  LDL.LU R12, [R1+0x18f0] ;  /* 0x0018f000010c7983 */ /* 0x000f280000300800 */
[----:B-1----:R-:W4:Y:S01]  /*52370*/  LDL.LU R10, [R1+0x1ae0] ;  /* 0x001ae000010a7983 */ /* 0x002f220000300800 */
[----:B--2---:R-:W-:-:S03]  /*52380*/  IMAD.MOV.U32 R46, RZ, RZ, R8 ;  /* 0x000000ffff2e7224 */ /* 0x004fc600078e0008 */
[----:B------:R-:W2:Y:S01]  /*52390*/  LDL.LU R13, [R1+0x18e4] ;  /* 0x0018e400010d7983 */ /* 0x000ea20000300800 */
[----:B------:R-:W-:Y:S02]  /*523a0*/  IMAD.MOV.U32 R47, RZ, RZ, R9 ;  /* 0x000000ffff2f7224 */ /* 0x000fe400078e0009 */
[----:B------:R-:W-:Y:S01]  /*523b0*/  IMAD.X R5, R5, 0x1, R0, P5 ;  /* 0x0000000105057824 */ /* 0x000fe200028e0600 */
[----:B------:R-:W2:Y:S04]  /*523c0*/  LDL.LU R11, [R1+0x1ad4] ;  /* 0x001ad400010b7983 */ /* 0x000ea80000300800 */
[----:B------:R1:W-:Y:S04]  /*523d0*/  LDGSTS.E [R44+0x10400], [R46.64], P3 ;  /* 0x104000002e2c7fae */ /* 0x0003e80009921844 */
[----:B------:R3:W-:Y:S04]  /*523e0*/  STL [R1+0x18f4], R5 ;  /* 0x0018f40501007387 */ /* 0x0007e80000100800 */
[----:B------:R-:W2:Y:S01]  /*523f0*/  LDL.LU R8, [R1+0x18e8] ;  /* 0x0018e80001087983 */ /* 0x000ea20000300800 */
[----:B-1----:R-:W-:-:S02]  /*52400*/  IMAD.MOV.U32 R46, RZ, RZ, R6 ;  /* 0x000000ffff2e7224 */ /* 0x002fc400078e0006 */
[----:B------:R-:W-:Y:S01]  /*52410*/  IMAD.MOV.U32 R47, RZ, RZ, R7 ;  /* 0x000000ffff2f7224 */ /* 0x000fe200078e0007 */
[----:B---3--:R-:W3:Y:S04]  /*52420*/  LDL.LU R6, [R1+0x1ad8] ;  /* 0x001ad80001067983 */ /* 0x008ee80000300800 */
[----:B------:R1:W-:Y:S04]  /*52430*/  LDGSTS.E [R44+0x12000], [R46.64], P4 ;  /* 0x120000002e2c7fae */ /* 0x0003e8000a121844 */
[----:B------:R-:W3:Y:S04]  /*52440*/  LDL.LU R9, [R1+0x18dc] ;  /* 0x0018dc0001097983 */ /* 0x000ee80000300800 */
[----:B------:R-:W3:Y:S01]  /*52450*/  LDL.LU R7, [R1+0x1acc] ;  /* 0x001acc0001077983 */ /* 0x000ee20000300800 */
[----:B-1----:R-:W-:-:S02]  /*52460*/  IMAD.MOV.U32 R47, RZ, RZ, R5 ;  /* 0x000000ffff2f7224 */ /* 0x002fc400078e0005 */
[----:B------:R-:W-:Y:S01]  /*52470*/  IMAD.MOV.U32 R46, RZ, RZ, R4 ;  /* 0x000000ffff2e7224 */ /* 0x000fe200078e0004 */
[----:B------:R-:W3:Y:S04]  /*52480*/  LDL.LU R5, [R1+0x18d4] ;  /* 0x0018d40001057983 */ /* 0x000ee80000300800 */
[----:B------:R-:W3:Y:S01]  /*52490*/  LDL.LU R4, [R1+0x18e0] ;  /* 0x0018e00001047983 */ /* 0x000ee20000300800 */
[----:B------:R-:W-:-:S03]  /*524a0*/  ISETP.GT.AND P3, PT, R3, 0x30, PT ;  /* 0x000000300300780c */ /* 0x000fc60003f64270 */
[----:B------:R1:W-:Y:S01]  /*524b0*/  LDGSTS.E [R44+0x12400], [R46.64], P4 ;  /* 0x124000002e2c7fae */ /* 0x0003e2000a121844 */
[-C--:B------:R-:W-:Y:S02]  /*524c0*/  IADD3 R48, P6, R48, R105.reuse, RZ ;  /* 0x0000006930307210 */ /* 0x080fe40007fde0ff */
[----:B------:R-:W-:Y:S02]  /*524d0*/  ISETP.GT.AND P5, PT, R3, 0x34, PT ;  /* 0x000000340300780c */ /* 0x000fe40003fa4270 */
[----:B-1----:R-:W-:Y:S02]  /*524e0*/  SEL R46, RZ, 0x4, !P3 ;  /* 0x00000004ff2e7807 */ /* 0x002fe40005800000 */
[----:B------:R-:W-:Y:S02]  /*524f0*/  IADD3 R50, P3, R50, R105, RZ ;  /* 0x0000006932327210 */ /* 0x000fe40007f7e0ff */
[----:B------:R-:W-:Y:S02]  /*52500*/  SEL R46, R46, RZ, !P2 ;  /* 0x000000ff2e2e7207 */ /* 0x000fe40005000000 */
[----:B------:R-:W-:-:S02]  /*52510*/  ISETP.NE.U32.AND P1, PT, R45, RZ, PT ;  /* 0x000000ff2d00720c */ /* 0x000fc40003f25070 */
[----:B------:R-:W-:Y:S01]  /*52520*/  ISETP.NE.U32.AND P4, PT, R46, RZ, PT ;  /* 0x000000ff2e00720c */ /* 0x000fe20003f85070 */
[----:B------:R-:W-:Y:S01]  /*52530*/  IMAD.MOV.U32 R46, RZ, RZ, R50 ;  /* 0x000000ffff2e7224 */ /* 0x000fe200078e0032 */
[----:B------:R-:W-:Y:S01]  /*52540*/  SEL R45, RZ, 0x4, !P5 ;  /* 0x00000004ff2d7807 */ /* 0x000fe20006800000 */
[----:B------:R-:W-:Y:S04]  /*52550*/  STL [R1+0x1af0], R50 ;  /* 0x001af03201007387 */ /* 0x000fe80000100800 */
[----:B------:R-:W-:Y:S01]  /*52560*/  STL [R1+0x18f8], R48 ;  /* 0x0018f83001007387 */ /* 0x000fe20000100800 */
[----:B------:R-:W-:Y:S01]  /*52570*/  SEL R45, R45, RZ, !P2 ;  /* 0x000000ff2d2d7207 */ /* 0x000fe20005000000 */
[----:B----4-:R-:W-:-:S04]  /*52580*/  IMAD.X R51, R51, 0x1, R0, P3 ;  /* 0x0000000133337824 */ /* 0x010fc800018e0600 */
[----:B------:R-:W-:-:S05]  /*52590*/  IMAD.MOV.U32 R47, RZ, RZ, R51 ;  /* 0x000000ffff2f7224 */ /* 0x000fca00078e0033 */
[----:B------:R1:W-:Y:S01]  /*525a0*/  LDGSTS.E [R44+0x14000], [R46.64], P0 ;  /* 0x140000002e2c7fae */ /* 0x0003e20008121844 */
[-C--:B------:R-:W-:Y:S01]  /*525b0*/  IADD3 R14, P5, R14, R105.reuse, RZ ;  /* 0x000000690e0e7210 */ /* 0x080fe20007fbe0ff */
[----:B------:R-:W-:Y:S02]  /*525c0*/  IMAD.X R49, R49, 0x1, R0, P6 ;  /* 0x0000000131317824 */ /* 0x000fe400030e0600 */
[----:B-1----:R-:W-:Y:S02]  /*525d0*/  IMAD.MOV.U32 R46, RZ, RZ, R48 ;  /* 0x000000ffff2e7224 */ /* 0x002fe400078e0030 */
[----:B------:R-:W-:Y:S02]  /*525e0*/  IMAD.MOV.U32 R47, RZ, RZ, R49 ;  /* 0x000000ffff2f7224 */ /* 0x000fe400078e0031 */
[----:B------:R-:W-:Y:S01]  /*525f0*/  IMAD.X R15, R15, 0x1, R0, P5 ;  /* 0x000000010f0f7824 */ /* 0x000fe200028e0600 */
[-C--:B------:R-:W-:Y:S02]  /*52600*/  IADD3 R12, P6, R12, R105.reuse, RZ ;  /* 0x000000690c0c7210 */ /* 0x080fe40007fde0ff */
[----:B------:R1:W-:Y:S01]  /*52610*/  LDGSTS.E [R44+0x14400], [R46.64], P0 ;  /* 0x144000002e2c7fae */ /* 0x0003e20008121844 */
[----:B------:R-:W-:-:S03]  /*52620*/  IADD3 R10, P0, R10, R105, RZ ;  /* 0x000000690a0a7210 */ /* 0x000fc60007f1e0ff */
[----:B------:R4:W-:Y:S01]  /*52630*/  STL [R1+0x1ae4], R51 ;  /* 0x001ae43301007387 */ /* 0x0009e20000100800 */
[----:B--2---:R-:W-:Y:S02]  /*52640*/  IMAD.X R13, R13, 0x1, R0, P6 ;  /* 0x000000010d0d7824 */ /* 0x004fe400030e0600 */
[----:B-1----:R-:W-:Y:S02]  /*52650*/  IMAD.MOV.U32 R46, RZ, RZ, R14 ;  /* 0x000000ffff2e7224 */ /* 0x002fe400078e000e */
[----:B------:R-:W-:Y:S01]  /*52660*/  IMAD.MOV.U32 R47, RZ, RZ, R15 ;  /* 0x000000ffff2f7224 */ /* 0x000fe200078e000f */
[----:B------:R1:W-:Y:S01]  /*52670*/  STL [R1+0x1ae8], R14 ;  /* 0x001ae80e01007387 */ /* 0x0003e20000100800 */
[----:B------:R-:W-:-:S03]  /*52680*/  IMAD.X R11, R11, 0x1, R0, P0 ;  /* 0x000000010b0b7824 */ /* 0x000fc600000e0600 */
[----:B------:R2:W-:Y:S01]  /*52690*/  LDGSTS.E [R44+0x16000], [R46.64], P1 ;  /* 0x160000002e2c7fae */ /* 0x0005e20008921844 */
[----:B------:R-:W-:-:S03]  /*526a0*/  IADD3 R8, P5, R8, R105, RZ ;  /* 0x0000006908087210 */ /* 0x000fc60007fbe0ff */
[----:B------:R-:W-:Y:S01]  /*526b0*/  STL [R1+0x18ec], R49 ;  /* 0x0018ec3101007387 */ /* 0x000fe20000100800 */
[----:B--2---:R-:W-:Y:S02]  /*526c0*/  IMAD.MOV.U32 R46, RZ, RZ, R12 ;  /* 0x000000ffff2e7224 */ /* 0x004fe400078e000c */
[----:B------:R-:W-:Y:S01]  /*526d0*/  IMAD.MOV.U32 R47, RZ, RZ, R13 ;  /* 0x000000ffff2f7224 */ /* 0x000fe200078e000d */
[----:B---3--:R-:W-:Y:S01]  /*526e0*/  IADD3 R6, P0, R6, R105, RZ ;  /* 0x0000006906067210 */ /* 0x008fe20007f1e0ff */
[----:B------:R2:W-:Y:S04]  /*526f0*/  STL [R1+0x18f0], R12 ;  /* 0x0018f00c01007387 */ /* 0x0005e80000100800 */
[----:B------:R3:W-:Y:S01]  /*52700*/  STL [R1+0x1adc], R15 ;  /* 0x001adc0f01007387 */ /* 0x0007e20000100800 */
[----:B------:R-:W-:-:S03]  /*52710*/  IMAD.X R9, R9, 0x1, R0, P5 ;  /* 0x0000000109097824 */ /* 0x000fc600028e0600 */
[----:B------:R-:W-:Y:S01]  /*52720*/  STL [R1+0x1ae0], R10 ;  /* 0x001ae00a01007387 */ /* 0x000fe20000100800 */
[----:B------:R-:W-:-:S03]  /*52730*/  IMAD.X R7, R7, 0x1, R0, P0 ;  /* 0x0000000107077824 */ /* 0x000fc600000e0600 */
[----:B------:R1:W-:Y:S04]  /*52740*/  LDGSTS.E [R44+0x16400], [R46.64], P1 ;  /* 0x164000002e2c7fae */ /* 0x0003e80008921844 */
[----:B------:R1:W-:Y:S01]  /*52750*/  STL [R1+0x18e4], R13 ;  /* 0x0018e40d01007387 */ /* 0x0003e20000100800 */
[----:B------:R-:W-:-:S03]  /*52760*/  IADD3 R4, P1, R4, R105, RZ ;  /* 0x0000006904047210 */ /* 0x000fc60007f3e0ff */
[----:B------:R-:W-:Y:S04]  /*52770*/  STL [R1+0x18e8], R8 ;  /* 0x0018e80801007387 */ /* 0x000fe80000100800 */
[----:B------:R-:W-:Y:S04]  /*52780*/  STL [R1+0x1ad4], R11 ;  /* 0x001ad40b01007387 */ /* 0x000fe80000100800 */
[----:B------:R1:W-:Y:S04]  /*52790*/  STL [R1+0x1ad8], R6 ;  /* 0x001ad80601007387 */ /* 0x0003e80000100800 */
[----:B------:R-:W-:Y:S01]  /*527a0*/  STL [R1+0x18dc], R9 ;  /* 0x0018dc0901007387 */ /* 0x000fe20000100800 */
[----:B------:R-:W-:-:S03]  /*527b0*/  IMAD.X R5, R5, 0x1, R0, P1 ;  /* 0x0000000105057824 */ /* 0x000fc600008e0600 */
[----:B------:R-:W-:Y:S04]  /*527c0*/  STL [R1+0x18e0], R4 ;  /* 0x0018e00401007387 */ /* 0x000fe80000100800 */
[----:B------:R-:W-:Y:S04]  /*527d0*/  STL [R1+0x1acc], R7 ;  /* 0x001acc0701007387 */ /* 0x000fe80000100800 */
[----:B----4-:R-:W4:Y:S04]  /*527e0*/  LDL.LU R51, [R1+0x1ac4] ;  /* 0x001ac40001337983 */ /* 0x010f280000300800 */
[----:B------:R-:W4:Y:S04]  /*527f0*/  LDL.LU R50, [R1+0x1ad0] ;  /* 0x001ad00001327983 */ /* 0x000f280000300800 */
[----:B------:R2:W-:Y:S04]  /*52800*/  STL [R1+0x18d4], R5 ;  /* 0x0018d40501007387 */ /* 0x0005e80000100800 */
[----:B------:R-:W4:Y:S04]  /*52810*/  LDL.LU R48, [R1+0x18d8] ;  /* 0x0018d80001307983 */ /* 0x000f280000300800 */
[----:B-1----:R-:W4:Y:S01]  /*52820*/  LDL.LU R14, [R1+0x1ac8] ;  /* 0x001ac800010e7983 */ /* 0x002f220000300800 */
[----:B------:R-:W-:-:S03]  /*52830*/  IMAD.MOV.U32 R46, RZ, RZ, R10 ;  /* 0x000000ffff2e7224 */ /* 0x000fc600078e000a */
[----:B--2---:R-:W2:Y:S01]  /*52840*/  LDL.LU R12, [R1+0x18d0] ;  /* 0x0018d000010c7983 */ /* 0x004ea20000300800 */
[----:B------:R-:W-:-:S03]  /*52850*/  IMAD.MOV.U32 R47, RZ, RZ, R11 ;  /* 0x000000ffff2f7224 */ /* 0x000fc600078e000b */
[----:B------:R-:W2:Y:S01]  /*52860*/  LDL.LU R49, [R1+0x18cc] ;  /* 0x0018cc0001317983 */ /* 0x000ea20000300800 */
[----:B------:R-:W-:-:S03]  /*52870*/  ISETP.NE.U32.AND P3, PT, R45, RZ, PT ;  /* 0x000000ff2d00720c */ /* 0x000fc60003f65070 */
[----:B---3--:R-:W3:Y:S04]  /*52880*/  LDL.LU R15, [R1+0x1ac0] ;  /* 0x001ac000010f7983 */ /* 0x008ee80000300800 */
[----:B------:R1:W-:Y:S04]  /*52890*/  LDGSTS.E [R44+0x18000], [R46.64], P4 ;  /* 0x180000002e2c7fae */ /* 0x0003e8000a121844 */
[----:B------:R-:W3:Y:S04]  /*528a0*/  LDL.LU R13, [R1+0x18c8] ;  /* 0x0018c800010d7983 */ /* 0x000ee80000300800 */
[----:B------:R-:W3:Y:S01]  /*528b0*/  LDL.LU R10, [R1+0x1ab4] ;  /* 0x001ab400010a7983 */ /* 0x000ee20000300800 */
[----:B-1----:R-:W-:-:S02]  /*528c0*/  IMAD.MOV.U32 R46, RZ, RZ, R8 ;  /* 0x000000ffff2e7224 */ /* 0x002fc400078e0008 */
[----:B------:R-:W-:-:S05]  /*528d0*/  IMAD.MOV.U32 R47, RZ, RZ, R9 ;  /* 0x000000ffff2f7224 */ /* 0x000fca00078e0009 */
[----:B------:R1:W-:Y:S02]  /*528e0*/  LDGSTS.E [R44+0x18400], [R46.64], P4 ;  /* 0x184000002e2c7fae */ /* 0x0003e4000a121844 */
[----:B-1----:R-:W-:Y:S02]  /*528f0*/  IMAD.MOV.U32 R46, RZ, RZ, R6 ;  /* 0x000000ffff2e7224 */ /* 0x002fe400078e0006 */
[----:B------:R-:W-:Y:S01]  /*52900*/  IMAD.MOV.U32 R47, RZ, RZ, R7 ;  /* 0x000000ffff2f7224 */ /* 0x000fe200078e0007 */
[----:B------:R-:W3:Y:S04]  /*52910*/  LDL.LU R6, [R1+0x1abc] ;  /* 0x001abc0001067983 */ /* 0x000ee80000300800 */
[----:B------:R1:W-:Y:S02]  /*52920*/  LDGSTS.E [R44+0x1a000], [R46.64], P3 ;  /* 0x1a0000002e2c7fae */ /* 0x0003e40009921844 */
[----:B-1----:R-:W-:-:S02]  /*52930*/  IMAD.MOV.U32 R47, RZ, RZ, R5 ;  /* 0x000000ffff2f7224 */ /* 0x002fc400078e0005 */
[----:B------:R-:W-:Y:S01]  /*52940*/  IMAD.MOV.U32 R46, RZ, RZ, R4 ;  /* 0x000000ffff2e7224 */ /* 0x000fe200078e0004 */
[----:B------:R-:W3:Y:S04]  /*52950*/  LDL.LU R5, [R1+0x18bc] ;  /* 0x0018bc0001057983 */ /* 0x000ee80000300800 */
[----:B------:R-:W3:Y:S04]  /*52960*/  LDL.LU R4, [R1+0x18c4] ;  /* 0x0018c40001047983 */ /* 0x000ee80000300800 */
[----:B------:R-:W3:Y:S04]  /*52970*/  LDL.LU R9, [R1+0x1aac] ;  /* 0x001aac0001097983 */ /* 0x000ee80000300800 */
[----:B------:R-:W3:Y:S04]  /*52980*/  LDL.LU R8, [R1+0x1ab8] ;  /* 0x001ab80001087983 */ /* 0x000ee80000300800 */
[----:B------:R-:W3:Y:S04]  /*52990*/  LDL.LU R11, [R1+0x18b4] ;  /* 0x0018b400010b7983 */ /* 0x000ee80000300800 */
[----:B------:R-:W3:Y:S01]  /*529a0*/  LDL.LU R7, [R1+0x18c0] ;  /* 0x0018c00001077983 */ /* 0x000ee20000300800 */
[----:B------:R-:W-:-:S03]  /*529b0*/  ISETP.GT.AND P0, PT, R3, 0x38, PT ;  /* 0x000000380300780c */ /* 0x000fc60003f04270 */
[----:B------:R1:W-:Y:S01]  /*529c0*/  LDGSTS.E [R44+0x1a400], [R46.64], P3 ;  /* 0x1a4000002e2c7fae */ /* 0x0003e20009921844 */
[----:B------:R-:W-:Y:S02]  /*529d0*/  SEL R45, RZ, 0x4, !P0 ;  /* 0x00000004ff2d7807 */ /* 0x000fe40004000000 */
[----:B------:R-:W-:Y:S02]  /*529e0*/  ISETP.GT.AND P0, PT, R3, 0x3c, PT ;  /* 0x0000003c0300780c */ /* 0x000fe40003f04270 */
[----:B------:R-:W-:Y:S02]  /*529f0*/  SEL R45, R45, RZ, !P2 ;  /* 0x000000ff2d2d7207 */ /* 0x000fe40005000000 */
[C---:B------:R-:W-:Y:S02]  /*52a00*/  ISETP.GT.AND P1, PT, R3.reuse, 0x1, PT ;  /* 0x000000010300780c */ /* 0x040fe40003f24270 */
[----:B-1----:R-:W-:Y:S02]  /*52a10*/  SEL R46, RZ, 0x4, !P0 ;  /* 0x00000004ff2e7807 */ /* 0x002fe40004000000 */
[----:B------:R-:W-:-:S02]  /*52a20*/  ISETP.GT.AND P3, PT, R3, 0x5, PT ;  /* 0x000000050300780c */ /* 0x000fc40003f64270 */
[----:B------:R-:W-:Y:S02]  /*52a30*/  SEL R46, R46, RZ, !P2 ;  /* 0x000000ff2e2e7207 */ /* 0x000fe40005000000 */
[----:B------:R-:W-:Y:S02]  /*52a40*/  ISETP.NE.U32.AND P0, PT, R45, RZ, PT ;  /* 0x000000ff2d00720c */ /* 0x000fe40003f05070 */
[----:B------:R-:W-:Y:S02]  /*52a50*/  SEL R45, RZ, 0x4, !P1 ;  /* 0x00000004ff2d7807 */ /* 0x000fe40004800000 */
[----:B------:R-:W-:Y:S02]  /*52a60*/  ISETP.NE.U32.AND P1, PT, R46, RZ, PT ;  /* 0x000000ff2e00720c */ /* 0x000fe40003f25070 */
[----:B------:R-:W-:Y:S01]  /*52a70*/  SEL R46, RZ, 0x4, !P3 ;  /* 0x00000004ff2e7807 */ /* 0x000fe20005800000 */
[----:B------:R-:W-:Y:S01]  /*52a80*/  IMAD.MOV.U32 R83, RZ, RZ, R241 ;  /* 0x000000ffff537224 */ /* 0x000fe200078e00f1 */
[----:B------:R-:W-:Y:S01]  /*52a90*/  SEL R45, R45, RZ, !P2 ;  /* 0x000000ff2d2d7207 */ /* 0x000fe20005000000 */
[----:B------:R-:W1:Y:S03]  /*52aa0*/  S2R R241, SR_TID.X ;  /* 0x0000000000f17919 */ /* 0x000e660000002100 */
[----:B------:R-:W-:-:S02]  /*52ab0*/  ISETP.NE.U32.AND P4, PT, R45, RZ, PT ;  /* 0x000000ff2d00720c */ /* 0x000fc40003f85070 */
[----:B------:R-:W-:Y:S02]  /*52ac0*/  SEL R45, R46, RZ, !P2 ;  /* 0x000000ff2e2d7207 */ /* 0x000fe40005000000 */
[----:B-1----:R-:W-:-:S05]  /*52ad0*/  LOP3.LUT R241, R241, 0xff, RZ, 0xc0, !PT ;  /* 0x000000fff1f17812 */ /* 0x002fca00078ec0ff */
[----:B------:R-:W-:Y:S01]  /*52ae0*/  IMAD.SHL.U32 R241, R241, 0x4, RZ ;  /* 0x00000004f1f17824 */ /* 0x000fe200078e00ff */
[----:B----4-:R-:W-:-:S05]  /*52af0*/  IADD3 R50, P3, R50, R105, RZ ;  /* 0x0000006932327210 */ /* 0x010fca0007f7e0ff */
[----:B------:R-:W-:Y:S01]  /*52b00*/  IMAD.X R51, R51, 0x1, R0, P3 ;  /* 0x0000000133337824 */ /* 0x000fe200018e0600 */
[-C--:B------:R-:W-:Y:S01]  /*52b10*/  IADD3 R48, P5, R48, R105.reuse, RZ ;  /* 0x0000006930307210 */ /* 0x080fe20007fbe0ff */
[----:B------:R-:W-:Y:S02]  /*52b20*/  IMAD.MOV.U32 R46, RZ, RZ, R50 ;  /* 0x000000ffff2e7224 */ /* 0x000fe400078e0032 */
[----:B------:R-:W-:Y:S01]  /*52b30*/  IMAD.MOV.U32 R47, RZ, RZ, R51 ;  /* 0x000000ffff2f7224 */ /* 0x000fe200078e0033 */
[----:B------:R-:W-:-:S04]  /*52b40*/  IADD3 R14, P6, R14, R105, RZ ;  /* 0x000000690e0e7210 */ /* 0x000fc80007fde0ff */
[----:B------:R1:W-:Y:S01]  /*52b50*/  LDGSTS.E [R44+0x1c000], [R46.64], P0 ;  /* 0x1c0000002e2c7fae */ /* 0x0003e20008121844 */
[--C-:B--2---:R-:W-:Y:S01]  /*52b60*/  IMAD.X R49, R49, 0x1, R0.reuse, P5 ;  /* 0x0000000131317824 */ /* 0x104fe200028e0600 */
[----:B------:R-:W-:Y:S01]  /*52b70*/  IADD3 R12, P5, R12, R105, RZ ;  /* 0x000000690c0c7210 */ /* 0x000fe20007fbe0ff */
[----:B---3--:R-:W-:Y:S02]  /*52b80*/  IMAD.X R15, R15, 0x1, R0, P6 ;  /* 0x000000010f0f7824 */ /* 0x008fe400030e0600 */
[----:B-1----:R-:W-:Y:S02]  /*52b90*/  IMAD.MOV.U32 R46, RZ, RZ, R48 ;  /* 0x000000ffff2e7224 */ /* 0x002fe400078e0030 */
[----:B------:R-:W-:Y:S02]  /*52ba0*/  IMAD.MOV.U32 R47, RZ, RZ, R49 ;  /* 0x000000ffff2f7224 */ /* 0x000fe400078e0031 */
[----:B------:R-:W-:-:S03]  /*52bb0*/  IMAD.X R13, R13, 0x1, R0, P5 ;  /* 0x000000010d0d7824 */ /* 0x000fc600028e0600 */
[----:B------:R1:W-:Y:S02]  /*52bc0*/  LDGSTS.E [R44+0x1c400], [R46.64], P0 ;  /* 0x1c4000002e2c7fae */ /* 0x0003e40008121844 */
[----:B-1----:R-:W-:Y:S02]  /*52bd0*/  IMAD.MOV.U32 R46, RZ, RZ, R14 ;  /* 0x000000ffff2e7224 */ /* 0x002fe400078e000e */
[----:B------:R-:W-:Y:S01]  /*52be0*/  IMAD.MOV.U32 R47, RZ, RZ, R15 ;  /* 0x000000ffff2f7224 */ /* 0x000fe200078e000f */
[----:B------:R-:W-:Y:S04]  /*52bf0*/  STL [R1+0x1ad0], R50 ;  /* 0x001ad03201007387 */ /* 0x000fe80000100800 */
[----:B------:R1:W-:Y:S04]  /*52c00*/  LDGSTS.E [R44+0x1e000], [R46.64], P1 ;  /* 0x1e0000002e2c7fae */ /* 0x0003e80008921844 */
[----:B------:R-:W-:Y:S01]  /*52c10*/  STL [R1+0x18d8], R48 ;  /* 0x0018d83001007387 */ /* 0x000fe20000100800 */
[----:B------:R-:W-:Y:S01]  /*52c20*/  IADD3 R6, P0, R6, R105, RZ ;  /* 0x0000006906067210 */ /* 0x000fe20007f1e0ff */
[----:B-1----:R-:W-:-:S02]  /*52c30*/  IMAD.MOV.U32 R46, RZ, RZ, R12 ;  /* 0x000000ffff2e7224 */ /* 0x002fc400078e000c */
[----:B------:R-:W-:Y:S01]  /*52c40*/  IMAD.MOV.U32 R47, RZ, RZ, R13 ;  /* 0x000000ffff2f7224 */ /* 0x000fe200078e000d */
[----:B------:R-:W-:Y:S01]  /*52c50*/  STL [R1+0x1ac4], R51 ;  /* 0x001ac43301007387 */ /* 0x000fe20000100800 */
[----:B------:R-:W-:-:S03]  /*52c60*/  IMAD.X R10, R10, 0x1, R0, P0 ;  /* 0x000000010a0a7824 */ /* 0x000fc600000e0600 */
[----:B------:R1:W-:Y:S04]  /*52c70*/  LDGSTS.E [R44+0x1e400], [R46.64], P1 ;  /* 0x1e4000002e2c7fae */ /* 0x0003e80008921844 */
[----:B------:R-:W-:Y:S04]  /*52c80*/  STL [R1+0x1ac8], R14 ;  /* 0x001ac80e01007387 */ /* 0x000fe80000100800 */
[----:B------:R-:W-:Y:S01]  /*52c90*/  STL [R1+0x18cc], R49 ;  /* 0x0018cc3101007387 */ /* 0x000fe20000100800 */
[----:B------:R-:W-:-:S03]  /*52ca0*/  IADD3 R4, P1, R4, R105, RZ ;  /* 0x0000006904047210 */ /* 0x000fc60007f3e0ff */
[----:B------:R2:W-:Y:S04]  /*52cb0*/  STL [R1+0x18d0], R12 ;  /* 0x0018d00c01007387 */ /* 0x0005e80000100800 */
[----:B------:R-:W-:Y:S01]  /*52cc0*/  STL [R1+0x1ac0], R15 ;  /* 0x001ac00f01007387 */ /* 0x000fe20000100800 */
[----:B------:R-:W-:Y:S01]  /*52cd0*/  IMAD.X R5, R5, 0x1, R0, P1 ;  /* 0x0000000105057824 */ /* 0x000fe200008e0600 */
[----:B------:R-:W-:Y:S02]  /*52ce0*/  IADD3 R8, P0, R8, R105, RZ ;  /* 0x0000006908087210 */ /* 0x000fe40007f1e0ff */
[----:B------:R3:W-:Y:S01]  /*52cf0*/  STL [R1+0x18c8], R13 ;  /* 0x0018c80d01007387 */ /* 0x0007e20000100800 */
[----:B--2---:R-:W-:-:S03]  /*52d00*/  LOP3.LUT R12, R241, 0x20, RZ, 0x3c, !PT ;  /* 0x00000020f10c7812 */ /* 0x004fc600078e3cff */
[----:B------:R-:W-:Y:S01]  /*52d10*/  STL [R1+0x1abc], R6 ;  /* 0x001abc0601007387 */ /* 0x000fe20000100800 */
[----:B-1----:R-:W-:Y:S01]  /*52d20*/  IMAD.MOV.U32 R46, RZ, RZ, R6 ;  /* 0x000000ffff2e7224 */ /* 0x002fe200078e0006 */
[----:B------:R-:W-:Y:S02]  /*52d30*/  IADD3 R7, P1, R7, R105, RZ ;  /* 0x0000006907077210 */ /* 0x000fe40007f3e0ff */
[----:B------:R-:W-:Y:S01]  /*52d40*/  STL [R1+0x18c4], R4 ;  /* 0x0018c40401007387 */ /* 0x000fe20000100800 */
[----:B------:R-:W-:Y:S02]  /*52d50*/  IMAD R44, R104, 0x20000, R12 ;  /* 0x00020000682c7824 */ /* 0x000fe400078e020c */
[----:B------:R-:W-:Y:S01]  /*52d60*/  IMAD.MOV.U32 R47, RZ, RZ, R10 ;  /* 0x000000ffff2f7224 */ /* 0x000fe200078e000a */
[----:B------:R1:W-:Y:S01]  /*52d70*/  STL [R1+0x1ab4], R10 ;  /* 0x001ab40a01007387 */ /* 0x0003e20000100800 */
[----:B------:R-:W-:-:S03]  /*52d80*/  IMAD.X R9, R9, 0x1, R0, P0 ;  /* 0x0000000109097824 */ /* 0x000fc600000e0600 */
[----:B------:R-:W-:Y:S04]  /*52d90*/  STL [R1+0x1ab8], R8 ;  /* 0x001ab80801007387 */ /* 0x000fe80000100800 */
[----:B------:R2:W-:Y:S04]  /*52da0*/  STL [R1+0x18bc], R5 ;  /* 0x0018bc0501007387 */ /* 0x0005e80000100800 */
[----:B---3--:R-:W3:Y:S04]  /*52db0*/  LDL.LU R13, [R1+0x1aa4] ;  /* 0x001aa400010d7983 */ /* 0x008ee80000300800 */
[----:B------:R-:W-:Y:S04]  /*52dc0*/  STL [R1+0x18c0], R7 ;  /* 0x0018c00701007387 */ /* 0x000fe80000100800 */
[----:B------:R4:W-:Y:S04]  /*52dd0*/  LDGSTS.E [R44+0x800], [R46.64], P4 ;  /* 0x008000002e2c7fae */ /* 0x0009e8000a121844 */
[----:B------:R2:W-:Y:S04]  /*52de0*/  STL [R1+0x1aac], R9 ;  /* 0x001aac0901007387 */ /* 0x0005e80000100800 */
[----:B-1----:R-:W3:Y:S01]  /*52df0*/  LDL.LU R10, [R1+0x1ab0] ;  /* 0x001ab000010a7983 */ /* 0x002ee20000300800 */
[----:B----4-:R-:W-:-:S03]  /*52e00*/  IMAD.MOV.U32 R46, RZ, RZ, R4 ;  /* 0x000000ffff2e7224 */ /* 0x010fc600078e0004 */
[----:B------:R-:W4:Y:S01]  /*52e10*/  LDL.LU R6, [R1+0x18b8] ;  /* 0x0018b80001067983 */ /* 0x000f220000300800 */
[----:B------:R-:W-:-:S03]  /*52e20*/  IMAD.MOV.U32 R47, RZ, RZ, R5 ;  /* 0x000000ffff2f7224 */ /* 0x000fc600078e0005 */
[----:B------:R-:W4:Y:S01]  /*52e30*/  LDL.LU R4, [R1+0x1aa8] ;  /* 0x001aa80001047983 */ /* 0x000f220000300800 */
[----:B------:R-:W-:-:S03]  /*52e40*/  ISETP.NE.U32.AND P3, PT, R45, RZ, PT ;  /* 0x000000ff2d00720c */ /* 0x000fc60003f65070 */
[----:B------:R1:W-:Y:S04]  /*52e50*/  LDGSTS.E [R44+0xc00], [R46.64], P4 ;  /* 0x00c000002e2c7fae */ /* 0x0003e8000a121844 */
[----:B--2---:R-:W2:Y:S01]  /*52e60*/  LDL.LU R5, [R1+0x18b0] ;  /* 0x0018b00001057983 */ /* 0x004ea20000300800 */
[----:B-1----:R-:W-:-:S03]  /*52e70*/  IMAD.MOV.U32 R47, RZ, RZ, R9 ;  /* 0x000000ffff2f7224 */ /* 0x002fc600078e0009 */
[----:B------:R-:W2:Y:S01]  /*52e80*/  LDL.LU R9, [R1+0x18ac] ;  /* 0x0018ac0001097983 */ /* 0x000ea20000300800 */
[----:B------:R-:W-:-:S03]  /*52e90*/  IMAD.MOV.U32 R46, RZ, RZ, R8 ;  /* 0x000000ffff2e7224 */ /* 0x000fc600078e0008 */
[----:B------:R-:W2:Y:S01]  /*52ea0*/  LDL.LU R8, [R1+0x1a9c] ;  /* 0x001a9c0001087983 */ /* 0x000ea20000300800 */
[----:B------:R-:W-:-:S03]  /*52eb0*/  IMAD.X R11, R11, 0x1, R0, P1 ;  /* 0x000000010b0b7824 */ /* 0x000fc600008e0600 */
[----:B------:R1:W-:Y:S04]  /*52ec0*/  LDGSTS.E [R44+0x2800], [R46.64], P3 ;  /* 0x028000002e2c7fae */ /* 0x0003e80009921844 */
[----:B------:R1:W-:Y:S02]  /*52ed0*/  STL [R1+0x18b4], R11 ;  /* 0x0018b40b01007387 */ /* 0x0003e40000100800 */
[----:B-1----:R-:W-:Y:S02]  /*52ee0*/  IMAD.MOV.U32 R46, RZ, RZ, R7 ;  /* 0x000000ffff2e7224 */ /* 0x002fe400078e0007 */
[----:B------:R-:W2:Y:S04]  /*52ef0*/  LDL.LU R7, [R1+0x18a4] ;  /* 0x0018a40001077983 */ /* 0x000ea80000300800 */
[----:B------:R-:W2:Y:S04]  /*52f00*/  LDL.LU R50, [R1+0x1a94] ;  /* 0x001a940001327983 */ /* 0x000ea80000300800 */
[----:B------:R-:W2:Y:S04]  /*52f10*/  LDL.LU R12, [R1+0x1aa0] ;  /* 0x001aa000010c7983 */ /* 0x000ea80000300800 */
[----:B------:R-:W2:Y:S01]  /*52f20*/  LDL.LU R48, [R1+0x18a8] ;  /* 0x0018a80001307983 */ /* 0x000ea20000300800 */
[C---:B------:R-:W-:Y:S01]  /*52f30*/  ISETP.GT.AND P0, PT, R3.reuse, 0x9, PT ;  /* 0x000000090300780c */ /* 0x040fe20003f04270 */
[----:B------:R-:W-:Y:S01]  /*52f40*/  IMAD.MOV.U32 R47, RZ, RZ, R11 ;  /* 0x000000ffff2f7224 */ /* 0x000fe200078e000b */
[----:B------:R-:W-:Y:S01]  /*52f50*/  ISETP.GT.AND P1, PT, R3, 0x11, PT ;  /* 0x000000110300780c */ /* 0x000fe20003f24270 */
[----:B------:R-:W2:Y:S01]  /*52f60*/  LDL.LU R11, [R1+0x1a98] ;  /* 0x001a9800010b7983 */ /* 0x000ea20000300800 */
[----:B------:R-:W-:-:S02]  /*52f70*/  SEL R45, RZ, 0x4, !P0 ;  /* 0x00000004ff2d7807 */ /* 0x000fc40004000000 */
[----:B------:R-:W-:Y:S01]  /*52f80*/  ISETP.GT.AND P0, PT, R3, 0xd, PT ;  /* 0x0000000d0300780c */ /* 0x000fe20003f04270 */
[----:B------:R1:W-:Y:S01]  /*52f90*/  LDGSTS.E [R44+0x2c00], [R46.64], P3 ;  /* 0x02c000002e2c7fae */ /* 0x0003e20009921844 */
[----:B------:R-:W-:-:S04]  /*52fa0*/  SEL R45, R45, RZ, !P2 ;  /* 0x000000ff2d2d7207 */ /* 0x000fc80005000000 */
[----:B------:R-:W-:Y:S02]  /*52fb0*/  ISETP.NE.U32.AND P3, PT, R45, RZ, PT ;  /* 0x000000ff2d00720c */ /* 0x000fe40003f65070 */
[----:B------:R-:W-:Y:S02]  /*52fc0*/  SEL R45, RZ, 0x4, !P1 ;  /* 0x00000004ff2d7807 */ /* 0x000fe40004800000 */
[----:B-1----:R-:W-:Y:S02]  /*52fd0*/  SEL R46, RZ, 0x4, !P0 ;  /* 0x00000004ff2e7807 */ /* 0x002fe40004000000 */
[----:B------:R-:W-:Y:S02]  /*52fe0*/  ISETP.GT.AND P0, PT, R3, 0x15, PT ;  /* 0x000000150300780c */ /* 0x000fe40003f04270 */
[----:B------:R-:W-:Y:S02]  /*52ff0*/  SEL R46, R46, RZ, !P2 ;  /* 0x000000ff2e2e7207 */ /* 0x000fe40005000000 */
[----:B------:R-:W-:-:S02]  /*53000*/  SEL R45, R45, RZ, !P2 ;  /* 0x000000ff2d2d7207 */ /* 0x000fc40005000000 */
[----:B------:R-:W-:Y:S02]  /*53010*/  ISETP.NE.U32.AND P4, PT, R46, RZ, PT ;  /* 0x000000ff2e00720c */ /* 0x000fe40003f85070 */
[----:B------:R-:W-:Y:S02]  /*53020*/  SEL R46, RZ, 0x4, !P0 ;  /* 0x00000004ff2e7807 */ /* 0x000fe40004000000 */
[----:B------:R-:W-:Y:S02]  /*53030*/  ISETP.NE.U32.AND P0, PT, R45, RZ, PT ;  /* 0x000000ff2d00720c */ /* 0x000fe40003f05070 */
[----:B------:R-:W-:Y:S02]  /*53040*/  SEL R45, R46, RZ, !P2 ;  /* 0x000000ff2e2d7207 */ /* 0x000fe40005000000 */
[-C--:B---3--:R-:W-:Y:S02]  /*53050*/  IADD3 R10, P1, R10, R105.reuse, RZ ;  /* 0x000000690a0a7210 */ /* 0x088fe40007f3e0ff */
[----:B----4-:R-:W-:-:S03]  /*53060*/  IADD3 R6, P5, R6, R105, RZ ;  /* 0x0000006906067210 */ /* 0x010fc60007fbe0ff */
[----:B------:R-:W-:Y:S01]  /*53070*/  IMAD.X R13, R13, 0x1, R0, P1 ;  /* 0x000000010d0d7824 */ /* 0x000fe200008e0600 */
[----:B------:R-:W-:Y:S01]  /*53080*/  IADD3 R4, P6, R4, R105, RZ ;  /* 0x0000006904047210 */ /* 0x000fe20007fde0ff */
[----:B------:R-:W-:Y:S04]  /*53090*/  STL [R1+0x1ab0], R10 ;  /* 0x001ab00a01007387 */ /* 0x000fe80000100800 */
[----:B------:R-:W-:Y:S01]  /*530a0*/  STL [R1+0x18b8], R6 ;  /* 0x0018b80601007387 */ /* 0x000fe20000100800 */
[----:B------:R-:W-:-:S03]  /*530b0*/  IMAD.MOV.U32 R46, RZ, RZ, R10 ;  /* 0x000000ffff2e7224 */ /* 0x000fc600078e000a */
[----:B------:R-:W-:Y:S01]  /*530c0*/  STL [R1+0x1aa4], R13 ;  /* 0x001aa40d01007387 */ /* 0x000fe20000100800 */
[----:B------:R-:W-:-:S03]  /*530d0*/  IMAD.MOV.U32 R47, RZ, RZ, R13 ;  /* 0x000000ffff2f7224 */ /* 0x000fc600078e000d */
[----:B------:R-:W-:Y:S04]  /*530e0*/  STL [R1+0x1aa8], R4 ;  /* 0x001aa80401007387 */ /* 0x000fe80000100800 */
[----:B------:R1:W-:Y:S01]  /*530f0*/  LDGSTS.E [R44+0x4800], [R46.64], P3 ;  /* 0x048000002e2c7fae */ /* 0x0003e20009921844 */
[--C-:B--2---:R-:W-:Y:S01]  /*53100*/  IMAD.X R9, R9, 0x1, R0.reuse, P5 ;  /* 0x0000000109097824 */ /* 0x104fe200028e0600 */
[----:B------:R-:W-:Y:S01]  /*53110*/  IADD3 R5, P5, R5, R105, RZ ;  /* 0x0000006905057210 */ /* 0x000fe20007fbe0ff */
[----:B------:R-:W-:-:S03]  /*53120*/  IMAD.X R8, R8, 0x1, R0, P6 ;  /* 0x0000000108087824 */ /* 0x000fc600030e0600 */
[----:B------:R2:W-:Y:S04]  /*53130*/  STL [R1+0x18ac], R9 ;  /* 0x0018ac0901007387 */ /* 0x0005e80000100800 */
[----:B------:R-:W-:Y:S04]  /*53140*/  STL [R1+0x18b0], R5 ;  /* 0x0018b00501007387 */ /* 0x000fe80000100800 */
[----:B------:R3:W-:Y:S04]  /*53150*/  STL [R1+0x1a9c], R8 ;  /* 0x001a9c0801007387 */ /* 0x0007e80000100800 */
[----:B------:R-:W4:Y:S01]  /*53160*/  LDL.LU R49, [R1+0x189c] ;  /* 0x00189c0001317983 */ /* 0x000f220000300800 */
[----:B-1----:R-:W-:-:S02]  /*53170*/  IMAD.MOV.U32 R46, RZ, RZ, R6 ;  /* 0x000000ffff2e7224 */ /* 0x002fc400078e0006 */
[----:B------:R-:W-:Y:S01]  /*53180*/  IMAD.MOV.U32 R47, RZ, RZ, R9 ;  /* 0x000000ffff2f7224 */ /* 0x000fe200078e0009 */
[----:B------:R-:W4:Y:S01]  /*53190*/  LDL.LU R15, [R1+0x1a8c] ;  /* 0x001a8c00010f7983 */ /* 0x000f220000300800 */
[----:B------:R-:W-:-:S03]  /*531a0*/  IMAD.X R7, R7, 0x1, R0, P5 ;  /* 0x0000000107077824 */ /* 0x000fc600028e0600 */
[----:B--2---:R-:W2:Y:S04]  /*531b0*/  LDL.LU R9, [R1+0x18a0] ;  /* 0x0018a00001097983 */ /* 0x004ea80000300800 */
[----:B------:R-:W2:Y:S04]  /*531c0*/  LDL.LU R6, [R1+0x1a90] ;  /* 0x001a900001067983 */ /* 0x000ea80000300800 */
[----:B------:R1:W-:Y:S04]  /*531d0*/  LDGSTS.E [R44+0x4c00], [R46.64], P3 ;  /* 0x04c000002e2c7fae */ /* 0x0003e80009921844 */
[----:B------:R-:W2:Y:S01]  /*531e0*/  LDL.LU R10, [R1+0x1894] ;  /* 0x00189400010a7983 */ /* 0x000ea20000300800 */
[----:B-1----:R-:W-:-:S02]  /*531f0*/  IMAD.MOV.U32 R47, RZ, RZ, R8 ;  /* 0x000000ffff2f7224 */ /* 0x002fc400078e0008 */
[----:B------:R-:W-:Y:S01]  /*53200*/  IMAD.MOV.U32 R46, RZ, RZ, R4 ;  /* 0x000000ffff2e7224 */ /* 0x000fe200078e0004 */
[----:B---3--:R-:W3:Y:S04]  /*53210*/  LDL.LU R8, [R1+0x1a84] ;  /* 0x001a840001087983 */ /* 0x008ee80000300800 */
[----:B------:R1:W-:Y:S04]  /*53220*/  STL [R1+0x18a4], R7 ;  /* 0x0018a40701007387 */ /* 0x0003e80000100800 */
[----:B------:R-:W3:Y:S04]  /*53230*/  LDL.LU R4, [R1+0x1898] ;  /* 0x0018980001047983 */ /* 0x000ee80000300800 */
[----:B------:R1:W-:Y:S04]  /*53240*/  LDGSTS.E [R44+0x6800], [R46.64], P4 ;  /* 0x068000002e2c7fae */ /* 0x0003e8000a121844 */
[----:B------:R-:W3:Y:S01]  /*53250*/  LDL.LU R13, [R1+0x1a88] ;  /* 0x001a8800010d7983 */ /* 0x000ee20000300800 */
[----:B-1----:R-:W-:-:S03]  /*53260*/  IMAD.MOV.U32 R47, RZ, RZ, R7 ;  /* 0x000000ffff2f7224 */ /* 0x002fc600078e0007 */
[----:B------:R-:W3:Y:S01]  /*53270*/  LDL.LU R7, [R1+0x188c] ;  /* 0x00188c0001077983 */ /* 0x000ee20000300800 */
[----:B------:R-:W-:-:S03]  /*53280*/  IMAD.MOV.U32 R46, RZ, RZ, R5 ;  /* 0x000000ffff2e7224 */ /* 0x000fc600078e0005 */
[----:B------:R-:W3:Y:S04]  /*53290*/  LDL.LU R14, [R1+0x1a7c] ;  /* 0x001a7c00010e7983 */ /* 0x000ee80000300800 */
[----:B------:R-:W3:Y:S01]  /*532a0*/  LDL.LU R5, [R1+0x1890] ;  /* 0x0018900001057983 */ /* 0x000ee20000300800 */
[----:B------:R-:W-:-:S03]  /*532b0*/  ISETP.GT.AND P3, PT, R3, 0x19, PT ;  /* 0x000000190300780c */ /* 0x000fc60003f64270 */
[----:B------:R1:W-:Y:S01]  /*532c0*/  LDGSTS.E [R44+0x6c00], [R46.64], P4 ;  /* 0x06c000002e2c7fae */ /* 0x0003e2000a121844 */
[-C--:B------:R-:W-:Y:S02]  /*532d0*/  IADD3 R48, P6, R48, R105.reuse, RZ ;  /* 0x0000006930307210 */ /* 0x080fe40007fde0ff */
        /* <DEDUP_REMOVED lines=9> */
[----:B-1----:R-:W3:Y:S01]  /*53370*/  LDL.LU R12, [R1+0x1884] ;  /* 0x00188400010c7983 */ /* 0x002ee20000300800 */
        /* <DEDUP_REMOVED lines=12> */
[----:B------:R-:W-:Y:S01]  /*53440*/  IMAD.X R15, R15, 0x1, R0, P5 ;  /* 0x000000010f0f7824 */ /* 0x000fe200028e0600 */
[-C--:B--2---:R-:W-:Y:S02]  /*53450*/  IADD3 R9, P6, R9, R105.reuse, RZ ;  /* 0x0000006909097210 */ /* 0x084fe40007fde0ff */
[----:B------:R1:W-:Y:S01]  /*53460*/  LDGSTS.E [R44+0x8c00], [R46.64], P0 ;  /* 0x08c000002e2c7fae */ /* 0x0003e20008121844 */
[----:B------:R-:W-:-:S03]  /*53470*/  IADD3 R6, P0, R6, R105, RZ ;  /* 0x0000006906067210 */ /* 0x000fc60007f1e0ff */
[----:B------:R-:W-:Y:S01]  /*53480*/  STL [R1+0x189c], R49 ;  /* 0x00189c3101007387 */ /* 0x000fe20000100800 */
[----:B-1----:R-:W-:Y:S02]  /*53490*/  IMAD.MOV.U32 R46, RZ, RZ, R11 ;  /* 0x000000ffff2e7224 */ /* 0x002fe400078e000b */
[----:B------:R-:W-:Y:S02]  /*534a0*/  IMAD.MOV.U32 R47, RZ, RZ, R15 ;  /* 0x000000ffff2f7224 */ /* 0x000fe400078e000f */
[--C-:B------:R-:W-:Y:S01]  /*534b0*/  IMAD.X R10, R10, 0x1, R0.reuse, P6 ;  /* 0x000000010a0a7824 */ /* 0x100fe200030e0600 */
[----:B------:R-:W-:Y:S04]  /*534c0*/  STL [R1+0x18a0], R9 ;  /* 0x0018a00901007387 */ /* 0x000fe80000100800 */
[----:B------:R1:W-:Y:S01]  /*534d0*/  LDGSTS.E [R44+0xa800], [R46.64], P1 ;  /* 0x0a8000002e2c7fae */ /* 0x0003e20008921844 */
[----:B---3--:R-:W-:-:S03]  /*534e0*/  IMAD.X R8, R8, 0x1, R0, P0 ;  /* 0x0000000108087824 */ /* 0x008fc600000e0600 */
[----:B------:R-:W-:Y:S01]  /*534f0*/  STL [R1+0x1a8c], R15 ;  /* 0x001a8c0f01007387 */ /* 0x000fe20000100800 */
[----:B------:R-:W-:-:S03]  /*53500*/  IADD3 R4, P5, R4, R105, RZ ;  /* 0x0000006904047210 */ /* 0x000fc60007fbe0ff */
[----:B------:R-:W-:Y:S01]  /*53510*/  STL [R1+0x1a90], R6 ;  /* 0x001a900601007387 */ /* 0x000fe20000100800 */
[----:B-1----:R-:W-:Y:S02]  /*53520*/  IMAD.MOV.U32 R46, RZ, RZ, R9 ;  /* 0x000000ffff2e7224 */ /* 0x002fe400078e0009 */
[----:B------:R-:W-:Y:S01]  /*53530*/  IMAD.MOV.U32 R47, RZ, RZ, R10 ;  /* 0x000000ffff2f7224 */ /* 0x000fe200078e000a */
[----:B------:R1:W-:Y:S01]  /*53540*/  STL [R1+0x1894], R10 ;  /* 0x0018940a01007387 */ /* 0x0003e20000100800 */
[----:B------:R-:W-:-:S03]  /*53550*/  IADD3 R13, P0, R13, R105, RZ ;  /* 0x000000690d0d7210 */ /* 0x000fc60007f1e0ff */
[----:B------:R-:W-:Y:S04]  /*53560*/  STL [R1+0x1898], R4 ;  /* 0x0018980401007387 */ /* 0x000fe80000100800 */
[----:B------:R2:W-:Y:S01]  /*53570*/  STL [R1+0x1a84], R8 ;  /* 0x001a840801007387 */ /* 0x0005e20000100800 */
[----:B------:R-:W-:-:S03]  /*53580*/  IMAD.X R7, R7, 0x1, R0, P5 ;  /* 0x0000000107077824 */ /* 0x000fc600028e0600 */
[----:B------:R3:W-:Y:S04]  /*53590*/  LDGSTS.E [R44+0xac00], [R46.64], P1 ;  /* 0x0ac000002e2c7fae */ /* 0x0007e80008921844 */
[----:B-1----:R-:W4:Y:S01]  /*535a0*/  LDL.LU R10, [R1+0x1a80] ;  /* 0x001a8000010a7983 */ /* 0x002f220000300800 */
[----:B------:R-:W-:Y:S01]  /*535b0*/  IMAD.X R14, R14, 0x1, R0, P0 ;  /* 0x000000010e0e7824 */ /* 0x000fe200000e0600 */
[----:B------:R-:W-:Y:S02]  /*535c0*/  IADD3 R5, P1, R5, R105, RZ ;  /* 0x0000006905057210 */ /* 0x000fe40007f3e0ff */
[----:B------:R-:W-:Y:S01]  /*535d0*/  STL [R1+0x1a88], R13 ;  /* 0x001a880d01007387 */ /* 0x000fe20000100800 */
[----:B---3--:R-:W-:-:S03]  /*535e0*/  IMAD.MOV.U32 R47, RZ, RZ, R8 ;  /* 0x000000ffff2f7224 */ /* 0x008fc600078e0008 */
[----:B------:R1:W-:Y:S01]  /*535f0*/  STL [R1+0x188c], R7 ;  /* 0x00188c0701007387 */ /* 0x0003e20000100800 */
[----:B------:R-:W-:-:S03]  /*53600*/  IMAD.MOV.U32 R46, RZ, RZ, R6 ;  /* 0x000000ffff2e7224 */ /* 0x000fc600078e0006 */
[----:B--2---:R-:W2:Y:S04]  /*53610*/  LDL.LU R8, [R1+0x1888] ;  /* 0x0018880001087983 */ /* 0x004ea80000300800 */
[----:B------:R-:W3:Y:S04]  /*53620*/  LDL.LU R6, [R1+0x1a78] ;  /* 0x001a780001067983 */ /* 0x000ee80000300800 */
[----:B------:R-:W3:Y:S04]  /*53630*/  LDL.LU R11, [R1+0x1a74] ;  /* 0x001a7400010b7983 */ /* 0x000ee80000300800 */
[----:B------:R1:W-:Y:S04]  /*53640*/  STL [R1+0x1890], R5 ;  /* 0x0018900501007387 */ /* 0x0003e80000100800 */
[----:B------:R1:W-:Y:S04]  /*53650*/  STL [R1+0x1a7c], R14 ;  /* 0x001a7c0e01007387 */ /* 0x0003e80000100800 */
[----:B------:R-:W3:Y:S04]  /*53660*/  LDL.LU R9, [R1+0x187c] ;  /* 0x00187c0001097983 */ /* 0x000ee80000300800 */
[----:B------:R1:W-:Y:S02]  /*53670*/  LDGSTS.E [R44+0xc800], [R46.64], P4 ;  /* 0x0c8000002e2c7fae */ /* 0x0003e4000a121844 */
[----:B-1----:R-:W-:-:S02]  /*53680*/  IMAD.MOV.U32 R47, RZ, RZ, R7 ;  /* 0x000000ffff2f7224 */ /* 0x002fc400078e0007 */
[----:B------:R-:W-:Y:S01]  /*53690*/  IMAD.MOV.U32 R46, RZ, RZ, R4 ;  /* 0x000000ffff2e7224 */ /* 0x000fe200078e0004 */
[----:B------:R-:W3:Y:S04]  /*536a0*/  LDL.LU R7, [R1+0x1a6c] ;  /* 0x001a6c0001077983 */ /* 0x000ee80000300800 */
        /* <DEDUP_REMOVED lines=31> */
[----:B---3--:R-:W-:Y:S01]  /*538a0*/  IADD3 R6, P6, R6, R105, RZ ;  /* 0x0000006906067210 */ /* 0x008fe20007fde0ff */
[--C-:B------:R-:W-:Y:S02]  /*538b0*/  IMAD.X R11, R11, 0x1, R0.reuse, P1 ;  /* 0x000000010b0b7824 */ /* 0x100fe400008e0600 */
[----:B------:R-:W-:Y:S04]  /*538c0*/  STL [R1+0x1888], R8 ;  /* 0x0018880801007387 */ /* 0x000fe80000100800 */
[----:B------:R2:W-:Y:S01]  /*538d0*/  STL [R1+0x1a74], R11 ;  /* 0x001a740b01007387 */ /* 0x0005e20000100800 */
[----:B------:R-:W-:-:S03]  /*538e0*/  IMAD.X R9, R9, 0x1, R0, P5 ;  /* 0x0000000109097824 */ /* 0x000fc600028e0600 */
[----:B------:R3:W-:Y:S04]  /*538f0*/  STL [R1+0x1a78], R6 ;  /* 0x001a780601007387 */ /* 0x0007e80000100800 */
[----:B------:R2:W-:Y:S04]  /*53900*/  STL [R1+0x187c], R9 ;  /* 0x00187c0901007387 */ /* 0x0005e80000100800 */
[----:B------:R-:W4:Y:S01]  /*53910*/  LDL.LU R51, [R1+0x1a64] ;  /* 0x001a640001337983 */ /* 0x000f220000300800 */
[----:B------:R-:W-:Y:S02]  /*53920*/  IMAD.MOV.U32 R46, RZ, RZ, R10 ;  /* 0x000000ffff2e7224 */ /* 0x000fe400078e000a */
[----:B------:R-:W-:Y:S01]  /*53930*/  IMAD.X R7, R7, 0x1, R0, P6 ;  /* 0x0000000107077824 */ /* 0x000fe200030e0600 */
[----:B------:R-:W-:-:S05]  /*53940*/  IADD3 R4, P5, R4, R105, RZ ;  /* 0x0000006904047210 */ /* 0x000fca0007fbe0ff */
[----:B------:R-:W-:Y:S04]  /*53950*/  STL [R1+0x1880], R4 ;  /* 0x0018800401007387 */ /* 0x000fe80000100800 */
[----:B------:R1:W-:Y:S01]  /*53960*/  STL [R1+0x1a6c], R7 ;  /* 0x001a6c0701007387 */ /* 0x0003e20000100800 */
[----:B------:R-:W-:-:S03]  /*53970*/  IMAD.MOV.U32 R47, RZ, RZ, R11 ;  /* 0x000000ffff2f7224 */ /* 0x000fc600078e000b */
[----:B------:R-:W4:Y:S04]  /*53980*/  LDL.LU R14, [R1+0x1a68] ;  /* 0x001a6800010e7983 */ /* 0x000f280000300800 */
        /* <DEDUP_REMOVED lines=36> */
[----:B----4-:R-:W-:-:S04]  /*53bd0*/  IMAD.X R51, R51, 0x1, R0, P3 ;  /* 0x0000000133337824 */ /* 0x010fc800018e0600 */
[----:B------:R-:W-:-:S05]  /*53be0*/  IMAD.MOV.U32 R47, RZ, RZ, R51 ;  /* 0x000000ffff2f7224 */ /* 0x000fca00078e0033 */
[----:B------:R1:W-:Y:S02]  /*53bf0*/  LDGSTS.E [R44+0x14800], [R46.64], P0 ;  /* 0x148000002e2c7fae */ /* 0x0003e40008121844 */
[----:B-1----:R-:W-:Y:S01]  /*53c00*/  IMAD.MOV.U32 R46, RZ, RZ, R48 ;  /* 0x000000ffff2e7224 */ /* 0x002fe200078e0030 */
[----:B------:R-:W-:Y:S01]  /*53c10*/  IADD3 R14, P5, R14, R105, RZ ;  /* 0x000000690e0e7210 */ /* 0x000fe20007fbe0ff */
[----:B------:R-:W-:-:S04]  /*53c20*/  IMAD.X R49, R49, 0x1, R0, P6 ;  /* 0x0000000131317824 */ /* 0x000fc800030e0600 */
[----:B------:R-:W-:Y:S02]  /*53c30*/  IMAD.MOV.U32 R47, RZ, RZ, R49 ;  /* 0x000000ffff2f7224 */ /* 0x000fe400078e0031 */
[----:B------:R-:W-:-:S03]  /*53c40*/  IMAD.X R15, R15, 0x1, R0, P5 ;  /* 0x000000010f0f7824 */ /* 0x000fc600028e0600 */
[----:B------:R1:W-:Y:S01]  /*53c50*/  LDGSTS.E [R44+0x14c00], [R46.64], P0 ;  /* 0x14c000002e2c7fae */ /* 0x0003e20008121844 */
[----:B------:R-:W-:-:S03]  /*53c60*/  IADD3 R12, P6, R12, R105, RZ ;  /* 0x000000690c0c7210 */ /* 0x000fc60007fde0ff */
[----:B------:R-:W-:Y:S01]  /*53c70*/  STL [R1+0x1a64], R51 ;  /* 0x001a643301007387 */ /* 0x000fe20000100800 */
[----:B------:R-:W-:Y:S01]  /*53c80*/  IADD3 R10, P0, R10, R105, RZ ;  /* 0x000000690a0a7210 */ /* 0x000fe20007f1e0ff */
[----:B-1----:R-:W-:Y:S02]  /*53c90*/  IMAD.MOV.U32 R46, RZ, RZ, R14 ;  /* 0x000000ffff2e7224 */ /* 0x002fe400078e000e */
[----:B------:R-:W-:Y:S02]  /*53ca0*/  IMAD.MOV.U32 R47, RZ, RZ, R15 ;  /* 0x000000ffff2f7224 */ /* 0x000fe400078e000f */
[--C-:B--2---:R-:W-:Y:S01]  /*53cb0*/  IMAD.X R13, R13, 0x1, R0.reuse, P6 ;  /* 0x000000010d0d7824 */ /* 0x104fe200030e0600 */
[----:B------:R-:W-:Y:S01]  /*53cc0*/  STL [R1+0x1a68], R14 ;  /* 0x001a680e01007387 */ /* 0x000fe20000100800 */
[----:B------:R-:W-:-:S03]  /*53cd0*/  IMAD.X R11, R11, 0x1, R0, P0 ;  /* 0x000000010b0b7824 */ /* 0x000fc600000e0600 */
[----:B------:R1:W-:Y:S04]  /*53ce0*/  LDGSTS.E [R44+0x16800], [R46.64], P1 ;  /* 0x168000002e2c7fae */ /* 0x0003e80008921844 */
[----:B------:R-:W-:Y:S01]  /*53cf0*/  STL [R1+0x186c], R49 ;  /* 0x00186c3101007387 */ /* 0x000fe20000100800 */
[----:B------:R-:W-:-:S03]  /*53d00*/  IADD3 R8, P5, R8, R105, RZ ;  /* 0x0000006908087210 */ /* 0x000fc60007fbe0ff */
[----:B------:R2:W-:Y:S01]  /*53d10*/  STL [R1+0x1870], R12 ;  /* 0x0018700c01007387 */ /* 0x0005e20000100800 */
[----:B-1----:R-:W-:Y:S02]  /*53d20*/  IMAD.MOV.U32 R46, RZ, RZ, R12 ;  /* 0x000000ffff2e7224 */ /* 0x002fe400078e000c */
[----:B------:R-:W-:Y:S01]  /*53d30*/  IMAD.MOV.U32 R47, RZ, RZ, R13 ;  /* 0x000000ffff2f7224 */ /* 0x000fe200078e000d */
[----:B---3--:R-:W-:Y:S01]  /*53d40*/  IADD3 R6, P0, R6, R105, RZ ;  /* 0x0000006906067210 */ /* 0x008fe20007f1e0ff */
[----:B------:R-:W-:Y:S04]  /*53d50*/  STL [R1+0x1a5c], R15 ;  /* 0x001a5c0f01007387 */ /* 0x000fe80000100800 */
[----:B------:R-:W-:Y:S01]  /*53d60*/  STL [R1+0x1a60], R10 ;  /* 0x001a600a01007387 */ /* 0x000fe20000100800 */
[----:B------:R-:W-:-:S03]  /*53d70*/  IMAD.X R9, R9, 0x1, R0, P5 ;  /* 0x0000000109097824 */ /* 0x000fc600028e0600 */
[----:B------:R-:W-:Y:S01]  /*53d80*/  STL [R1+0x1864], R13 ;  /* 0x0018640d01007387 */ /* 0x000fe20000100800 */
[----:B------:R-:W-:-:S03]  /*53d90*/  IMAD.X R7, R7, 0x1, R0, P0 ;  /* 0x0000000107077824 */ /* 0x000fc600000e0600 */
[----:B------:R1:W-:Y:S04]  /*53da0*/  LDGSTS.E [R44+0x16c00], [R46.64], P1 ;  /* 0x16c000002e2c7fae */ /* 0x0003e80008921844 */
[----:B------:R-:W-:Y:S04]  /*53db0*/  STL [R1+0x1868], R8 ;  /* 0x0018680801007387 */ /* 0x000fe80000100800 */
[----:B------:R3:W-:Y:S01]  /*53dc0*/  STL [R1+0x1a54], R11 ;  /* 0x001a540b01007387 */ /* 0x0007e20000100800 */
[----:B------:R-:W-:-:S03]  /*53dd0*/  IADD3 R4, P1, R4, R105, RZ ;  /* 0x0000006904047210 */ /* 0x000fc60007f3e0ff */
[----:B------:R-:W-:Y:S04]  /*53de0*/  STL [R1+0x1a58], R6 ;  /* 0x001a580601007387 */ /* 0x000fe80000100800 */
[----:B------:R4:W-:Y:S04]  /*53df0*/  STL [R1+0x185c], R9 ;  /* 0x00185c0901007387 */ /* 0x0009e80000100800 */
[----:B--2---:R-:W2:Y:S01]  /*53e00*/  LDL.LU R12, [R1+0x1a50] ;  /* 0x001a5000010c7983 */ /* 0x004ea20000300800 */
[----:B-1----:R-:W-:-:S03]  /*53e10*/  IMAD.MOV.U32 R47, RZ, RZ, R11 ;  /* 0x000000ffff2f7224 */ /* 0x002fc600078e000b */
[----:B------:R1:W-:Y:S04]  /*53e20*/  STL [R1+0x1860], R4 ;  /* 0x0018600401007387 */ /* 0x0003e80000100800 */
[----:B------:R1:W-:Y:S04]  /*53e30*/  STL [R1+0x1a4c], R7 ;  /* 0x001a4c0701007387 */ /* 0x0003e80000100800 */
[----:B------:R-:W2:Y:S04]  /*53e40*/  LDL.LU R48, [R1+0x1858] ;  /* 0x0018580001307983 */ /* 0x000ea80000300800 */
[----:B---3--:R-:W3:Y:S04]  /*53e50*/  LDL.LU R11, [R1+0x1a48] ;  /* 0x001a4800010b7983 */ /* 0x008ee80000300800 */
[----:B------:R-:W3:Y:S04]  /*53e60*/  LDL.LU R50, [R1+0x1a44] ;  /* 0x001a440001327983 */ /* 0x000ee80000300800 */
[----:B------:R-:W3:Y:S01]  /*53e70*/  LDL.LU R49, [R1+0x184c] ;  /* 0x00184c0001317983 */ /* 0x000ee20000300800 */
[----:B------:R-:W-:Y:S01]  /*53e80*/  IMAD.MOV.U32 R46, RZ, RZ, R10 ;  /* 0x000000ffff2e7224 */ /* 0x000fe200078e000a */
[----:B------:R-:W-:Y:S01]  /*53e90*/  SEL R45, R45, RZ, !P2 ;  /* 0x000000ff2d2d7207 */ /* 0x000fe20005000000 */
[----:B------:R-:W-:-:S03]  /*53ea0*/  IMAD.X R5, R5, 0x1, R0, P1 ;  /* 0x0000000105057824 */ /* 0x000fc600008e0600 */
[----:B------:R1:W-:Y:S01]  /*53eb0*/  LDGSTS.E [R44+0x18800], [R46.64], P4 ;  /* 0x188000002e2c7fae */ /* 0x0003e2000a121844 */
[----:B------:R-:W-:-:S03]  /*53ec0*/  ISETP.NE.U32.AND P3, PT, R45, RZ, PT ;  /* 0x000000ff2d00720c */ /* 0x000fc60003f65070 */
[----:B------:R4:W-:Y:S01]  /*53ed0*/  STL [R1+0x1854], R5 ;  /* 0x0018540501007387 */ /* 0x0009e20000100800 */
[----:B-1----:R-:W-:-:S03]  /*53ee0*/  IMAD.MOV.U32 R47, RZ, RZ, R9 ;  /* 0x000000ffff2f7224 */ /* 0x002fc600078e0009 */
[----:B----4-:R-:W4:Y:S01]  /*53ef0*/  LDL.LU R9, [R1+0x1850] ;  /* 0x0018500001097983 */ /* 0x010f220000300800 */
[----:B------:R-:W-:-:S03]  /*53f00*/  IMAD.MOV.U32 R46, RZ, RZ, R8 ;  /* 0x000000ffff2e7224 */ /* 0x000fc600078e0008 */
[----:B------:R-:W4:Y:S04]  /*53f10*/  LDL.LU R15, [R1+0x1a40] ;  /* 0x001a4000010f7983 */ /* 0x000f280000300800 */
[----:B------:R1:W-:Y:S04]  /*53f20*/  LDGSTS.E [R44+0x18c00], [R46.64], P4 ;  /* 0x18c000002e2c7fae */ /* 0x0003e8000a121844 */
[----:B------:R-:W4:Y:S01]  /*53f30*/  LDL.LU R10, [R1+0x1848] ;  /* 0x00184800010a7983 */ /* 0x000f220000300800 */
[----:B------:R-:W-:-:S03]  /*53f40*/  ISETP.GT.AND P0, PT, R3, 0x39, PT ;  /* 0x000000390300780c */ /* 0x000fc60003f04270 */
[----:B------:R-:W4:Y:S01]  /*53f50*/  LDL.LU R8, [R1+0x1a34] ;  /* 0x001a340001087983 */ /* 0x000f220000300800 */
[----:B-1----:R-:W-:Y:S02]  /*53f60*/  IMAD.MOV.U32 R46, RZ, RZ, R6 ;  /* 0x000000ffff2e7224 */ /* 0x002fe400078e0006 */
[----:B------:R-:W-:-:S05]  /*53f70*/  IMAD.MOV.U32 R47, RZ, RZ, R7 ;  /* 0x000000ffff2f7224 */ /* 0x000fca00078e0007 */
[----:B------:R1:W-:Y:S01]  /*53f80*/  LDGSTS.E [R44+0x1a800], [R46.64], P3 ;  /* 0x1a8000002e2c7fae */ /* 0x0003e20009921844 */
[----:B------:R-:W-:Y:S02]  /*53f90*/  SEL R45, RZ, 0x4, !P0 ;  /* 0x00000004ff2d7807 */ /* 0x000fe40004000000 */
[----:B------:R-:W-:Y:S01]  /*53fa0*/  ISETP.GT.AND P0, PT, R3, 0x3d, PT ;  /* 0x0000003d0300780c */ /* 0x000fe20003f04270 */
[----:B-1----:R-:W-:Y:S02]  /*53fb0*/  IMAD.MOV.U32 R46, RZ, RZ, R4 ;  /* 0x000000ffff2e7224 */ /* 0x002fe400078e0004 */
[----:B------:R-:W4:Y:S01]  /*53fc0*/  LDL.LU R4, [R1+0x1a3c] ;  /* 0x001a3c0001047983 */ /* 0x000f220000300800 */
[----:B------:R-:W-:-:S03]  /*53fd0*/  IMAD.MOV.U32 R47, RZ, RZ, R5 ;  /* 0x000000ffff2f7224 */ /* 0x000fc600078e0005 */
[----:B------:R-:W4:Y:S04]  /*53fe0*/  LDL.LU R7, [R1+0x183c] ;  /* 0x00183c0001077983 */ /* 0x000f280000300800 */
[----:B------:R-:W4:Y:S04]  /*53ff0*/  LDL.LU R5, [R1+0x1844] ;  /* 0x0018440001057983 */ /* 0x000f280000300800 */
[----:B------:R-:W4:Y:S04]  /*54000*/  LDL.LU R14, [R1+0x1a2c] ;  /* 0x001a2c00010e7983 */ /* 0x000f280000300800 */
[----:B------:R-:W4:Y:S01]  /*54010*/  LDL.LU R13, [R1+0x1a38] ;  /* 0x001a3800010d7983 */ /* 0x000f220000300800 */
[----:B------:R-:W-:-:S03]  /*54020*/  SEL R45, R45, RZ, !P2 ;  /* 0x000000ff2d2d7207 */ /* 0x000fc60005000000 */
[----:B------:R1:W-:Y:S01]  /*54030*/  LDGSTS.E [R44+0x1ac00], [R46.64], P3 ;  /* 0x1ac000002e2c7fae */ /* 0x0003e20009921844 */
[----:B------:R-:W-:-:S03]  /*54040*/  ISETP.GT.AND P1, PT, R3, 0x2, PT ;  /* 0x000000020300780c */ /* 0x000fc60003f24270 */
[----:B------:R-:W4:Y:S01]  /*54050*/  LDL.LU R6, [R1+0x1840] ;  /* 0x0018400001067983 */ /* 0x000f220000300800 */
[----:B------:R-:W-:Y:S02]  /*54060*/  ISETP.GT.AND P3, PT, R3, 0x6, PT ;  /* 0x000000060300780c */ /* 0x000fe40003f64270 */
[----:B-1----:R-:W-:Y:S02]  /*54070*/  SEL R46, RZ, 0x4, !P0 ;  /* 0x00000004ff2e7807 */ /* 0x002fe40004000000 */
[----:B------:R-:W-:Y:S02]  /*54080*/  ISETP.NE.U32.AND P0, PT, R45, RZ, PT ;  /* 0x000000ff2d00720c */ /* 0x000fe40003f05070 */
[----:B------:R-:W-:Y:S02]  /*54090*/  SEL R46, R46, RZ, !P2 ;  /* 0x000000ff2e2e7207 */ /* 0x000fe40005000000 */
[----:B------:R-:W-:Y:S02]  /*540a0*/  SEL R45, RZ, 0x4, !P1 ;  /* 0x00000004ff2d7807 */ /* 0x000fe40004800000 */
[----:B------:R-:W-:-:S02]  /*540b0*/  ISETP.NE.U32.AND P1, PT, R46, RZ, PT ;  /* 0x000000ff2e00720c */ /* 0x000fc40003f25070 */
[----:B------:R-:W-:Y:S02]  /*540c0*/  SEL R46, RZ, 0x4, !P3 ;  /* 0x00000004ff2e7807 */ /* 0x000fe40005800000 */
[----:B------:R-:W-:-:S04]  /*540d0*/  SEL R45, R45, RZ, !P2 ;  /* 0x000000ff2d2d7207 */ /* 0x000fc80005000000 */
[----:B------:R-:W-:Y:S02]  /*540e0*/  ISETP.NE.U32.AND P4, PT, R45, RZ, PT ;  /* 0x000000ff2d00720c */ /* 0x000fe40003f85070 */
[----:B------:R-:W-:Y:S02]  /*540f0*/  SEL R45, R46, RZ, !P2 ;  /* 0x000000ff2e2d7207 */ /* 0x000fe40005000000 */
[----:B--2---:R-:W-:-:S05]  /*54100*/  IADD3 R12, P3, R12, R105, RZ ;  /* 0x000000690c0c7210 */ /* 0x004fca0007f7e0ff */
[----:B------:R1:W-:Y:S01]  /*54110*/  STL [R1+0x1a50], R12 ;  /* 0x001a500c01007387 */ /* 0x0003e20000100800 */
[-C--:B------:R-:W-:Y:S02]  /*54120*/  IADD3 R48, P5, R48, R105.reuse, RZ ;  /* 0x0000006930307210 */ /* 0x080fe40007fbe0ff */
[----:B---3--:R-:W-:Y:S01]  /*54130*/  IADD3 R11, P6, R11, R105, RZ ;  /* 0x000000690b0b7210 */ /* 0x008fe20007fde0ff */
[--C-:B------:R-:W-:Y:S02]  /*54140*/  IMAD.X R50, R50, 0x1, R0.reuse, P3 ;  /* 0x0000000132327824 */ /* 0x100fe400018e0600 */
[----:B------:R-:W-:Y:S01]  /*54150*/  STL [R1+0x1858], R48 ;  /* 0x0018583001007387 */ /* 0x000fe20000100800 */
[----:B------:R-:W-:-:S03]  /*54160*/  IMAD.X R49, R49, 0x1, R0, P5 ;  /* 0x0000000131317824 */ /* 0x000fc600028e0600 */
[----:B------:R-:W-:Y:S01]  /*54170*/  STL [R1+0x1a44], R50 ;  /* 0x001a443201007387 */ /* 0x000fe20000100800 */
[----:B------:R-:W-:-:S03]  /*54180*/  IMAD.MOV.U32 R46, RZ, RZ, R12 ;  /* 0x000000ffff2e7224 */ /* 0x000fc600078e000c */
[----:B------:R-:W-:Y:S04]  /*54190*/  STL [R1+0x1a48], R11 ;  /* 0x001a480b01007387 */ /* 0x000fe80000100800 */
[----:B------:R-:W-:Y:S04]  /*541a0*/  STL [R1+0x184c], R49 ;  /* 0x00184c3101007387 */ /* 0x000fe80000100800 */
[----:B-1----:R-:W2:Y:S01]  /*541b0*/  LDL.LU R12, [R1+0x1834] ;  /* 0x00183400010c7983 */ /* 0x002ea20000300800 */
[----:B------:R-:W-:-:S05]  /*541c0*/  IMAD.MOV.U32 R47, RZ, RZ, R50 ;  /* 0x000000ffff2f7224 */ /* 0x000fca00078e0032 */
[----:B------:R1:W-:Y:S01]  /*541d0*/  LDGSTS.E [R44+0x1c800], [R46.64], P0 ;  /* 0x1c8000002e2c7fae */ /* 0x0003e20008121844 */
[----:B----4-:R-:W-:Y:S01]  /*541e0*/  IADD3 R9, P5, R9, R105, RZ ;  /* 0x0000006909097210 */ /* 0x010fe20007fbe0ff */
[----:B------:R-:W-:Y:S02]  /*541f0*/  IMAD.X R15, R15, 0x1, R0, P6 ;  /* 0x000000010f0f7824 */ /* 0x000fe400030e0600 */
[----:B-1----:R-:W-:Y:S02]  /*54200*/  IMAD.MOV.U32 R46, RZ, RZ, R48 ;  /* 0x000000ffff2e7224 */ /* 0x002fe400078e0030 */
[----:B------:R-:W-:Y:S02]  /*54210*/  IMAD.MOV.U32 R47, RZ, RZ, R49 ;  /* 0x000000ffff2f7224 */ /* 0x000fe400078e0031 */
[----:B------:R-:W-:-:S03]  /*54220*/  IMAD.X R10, R10, 0x1, R0, P5 ;  /* 0x000000010a0a7824 */ /* 0x000fc600028e0600 */
[----:B------:R1:W-:Y:S01]  /*54230*/  LDGSTS.E [R44+0x1cc00], [R46.64], P0 ;  /* 0x1cc000002e2c7fae */ /* 0x0003e20008121844 */
[----:B------:R-:W-:Y:S01]  /*54240*/  LOP3.LUT R243, R243, 0xff, RZ, 0xc0, !PT ;  /* 0x000000fff3f37812 */ /* 0x000fe200078ec0ff */
[----:B-1----:R-:W-:Y:S02]  /*54250*/  IMAD.MOV.U32 R46, RZ, RZ, R11 ;  /* 0x000000ffff2e7224 */ /* 0x002fe400078e000b */
[----:B------:R-:W-:-:S05]  /*54260*/  IMAD.MOV.U32 R47, RZ, RZ, R15 ;  /* 0x000000ffff2f7224 */ /* 0x000fca00078e000f */
[----:B------:R1:W-:Y:S01]  /*54270*/  LDGSTS.E [R44+0x1e800], [R46.64], P1 ;  /* 0x1e8000002e2c7fae */ /* 0x0003e20008921844 */
[----:B------:R-:W-:Y:S01]  /*54280*/  IADD3 R4, P0, R4, R105, RZ ;  /* 0x0000006904047210 */ /* 0x000fe20007f1e0ff */
[----:B-1----:R-:W-:Y:S02]  /*54290*/  IMAD.MOV.U32 R46, RZ, RZ, R9 ;  /* 0x000000ffff2e7224 */ /* 0x002fe400078e0009 */
[----:B------:R-:W-:Y:S01]  /*542a0*/  IMAD.MOV.U32 R47, RZ, RZ, R10 ;  /* 0x000000ffff2f7224 */ /* 0x000fe200078e000a */
[----:B------:R1:W-:Y:S01]  /*542b0*/  STL [R1+0x1850], R9 ;  /* 0x0018500901007387 */ /* 0x0003e20000100800 */
[----:B------:R-:W-:-:S03]  /*542c0*/  IMAD.SHL.U32 R243, R243, 0x4, RZ ;  /* 0x00000004f3f37824 */ /* 0x000fc600078e00ff */
[----:B------:R3:W-:Y:S01]  /*542d0*/  LDGSTS.E [R44+0x1ec00], [R46.64], P1 ;  /* 0x1ec000002e2c7fae */ /* 0x0007e20008921844 */
[-C--:B------:R-:W-:Y:S01]  /*542e0*/  IADD3 R5, P1, R5, R105.reuse, RZ ;  /* 0x0000006905057210 */ /* 0x080fe20007f3e0ff */
[--C-:B------:R-:W-:Y:S01]  /*542f0*/  IMAD.X R8, R8, 0x1, R0.reuse, P0 ;  /* 0x0000000108087824 */ /* 0x100fe200000e0600 */
[----:B------:R-:W-:Y:S01]  /*54300*/  IADD3 R13, P0, R13, R105, RZ ;  /* 0x000000690d0d7210 */ /* 0x000fe20007f1e0ff */
[----:B------:R-:W-:Y:S02]  /*54310*/  STL [R1+0x1a40], R15 ;  /* 0x001a400f01007387 */ /* 0x000fe40000100800 */
[----:B------:R-:W-:Y:S02]  /*54320*/  IMAD.X R7, R7, 0x1, R0, P1 ;  /* 0x0000000107077824 */ /* 0x000fe400008e0600 */
[----:B------:R4:W-:Y:S01]  /*54330*/  STL [R1+0x1848], R10 ;  /* 0x0018480a01007387 */ /* 0x0009e20000100800 */
[----:B-1----:R-:W-:-:S03]  /*54340*/  LOP3.LUT R9, R243, 0x40, RZ, 0x3c, !PT ;  /* 0x00000040f3097812 */ /* 0x002fc600078e3cff */
[----:B------:R-:W-:Y:S01]  /*54350*/  STL [R1+0x1a3c], R4 ;  /* 0x001a3c0401007387 */ /* 0x000fe20000100800 */
[----:B------:R-:W-:-:S03]  /*54360*/  IADD3 R6, P1, R6, R105, RZ ;  /* 0x0000006906067210 */ /* 0x000fc60007f3e0ff */
[----:B------:R-:W-:Y:S01]  /*54370*/  STL [R1+0x1844], R5 ;  /* 0x0018440501007387 */ /* 0x000fe20000100800 */
[----:B---3--:R-:W-:-:S03]  /*54380*/  IMAD.MOV.U32 R47, RZ, RZ, R8 ;  /* 0x000000ffff2f7224 */ /* 0x008fc600078e0008 */
[----:B------:R1:W-:Y:S01]  /*54390*/  STL [R1+0x1a34], R8 ;  /* 0x001a340801007387 */ /* 0x0003e20000100800 */
[----:B------:R-:W-:-:S03]  /*543a0*/  IMAD.X R14, R14, 0x1, R0, P0 ;  /* 0x000000010e0e7824 */ /* 0x000fc600000e0600 */
[----:B----4-:R-:W3:Y:S01]  /*543b0*/  LDL.LU R10, [R1+0x1a30] ;  /* 0x001a3000010a7983 */ /* 0x010ee20000300800 */
[----:B------:R-:W-:-:S03]  /*543c0*/  IMAD.MOV.U32 R46, RZ, RZ, R4 ;  /* 0x000000ffff2e7224 */ /* 0x000fc600078e0004 */
[----:B------:R-:W-:Y:S01]  /*543d0*/  STL [R1+0x1a38], R13 ;  /* 0x001a380d01007387 */ /* 0x000fe20000100800 */
[----:B------:R-:W-:-:S03]  /*543e0*/  IMAD R44, R104, 0x20000, R9 ;  /* 0x00020000682c7824 */ /* 0x000fc600078e0209 */
[----:B------:R4:W-:Y:S04]  /*543f0*/  STL [R1+0x183c], R7 ;  /* 0x00183c0701007387 */ /* 0x0009e80000100800 */
[----:B-1----:R-:W3:Y:S04]  /*54400*/  LDL.LU R8, [R1+0x1838] ;  /* 0x0018380001087983 */ /* 0x002ee80000300800 */
[----:B------:R-:W3:Y:S04]  /*54410*/  LDL.LU R4, [R1+0x1a28] ;  /* 0x001a280001047983 */ /* 0x000ee80000300800 */
[----:B------:R-:W3:Y:S04]  /*54420*/  LDL.LU R11, [R1+0x1a24] ;  /* 0x001a2400010b7983 */ /* 0x000ee80000300800 */
[----:B------:R1:W-:Y:S04]  /*54430*/  STL [R1+0x1840], R6 ;  /* 0x0018400601007387 */ /* 0x0003e80000100800 */
[----:B------:R1:W-:Y:S04]  /*54440*/  STL [R1+0x1a2c], R14 ;  /* 0x001a2c0e01007387 */ /* 0x0003e80000100800 */
[----:B------:R-:W3:Y:S04]  /*54450*/  LDL.LU R9, [R1+0x182c] ;  /* 0x00182c0001097983 */ /* 0x000ee80000300800 */
[----:B------:R1:W-:Y:S01]  /*54460*/  LDGSTS.E [R44+0x1000], [R46.64], P4 ;  /* 0x010000002e2c7fae */ /* 0x0003e2000a121844 */
[----:B------:R-:W-:Y:S01]  /*54470*/  ISETP.NE.U32.AND P3, PT, R45, RZ, PT ;  /* 0x000000ff2d00720c */ /* 0x000fe20003f65070 */
[----:B-1----:R-:W-:-:S02]  /*54480*/  IMAD.MOV.U32 R47, RZ, RZ, R7 ;  /* 0x000000ffff2f7224 */ /* 0x002fc400078e0007 */
[----:B------:R-:W-:Y:S01]  /*54490*/  IMAD.MOV.U32 R46, RZ, RZ, R5 ;  /* 0x000000ffff2e7224 */ /* 0x000fe200078e0005 */
[----:B----4-:R-:W4:Y:S04]  /*544a0*/  LDL.LU R7, [R1+0x1a1c] ;  /* 0x001a1c0001077983 */ /* 0x010f280000300800 */
[----:B------:R-:W4:Y:S04]  /*544b0*/  LDL.LU R5, [R1+0x1830] ;  /* 0x0018300001057983 */ /* 0x000f280000300800 */
[----:B------:R1:W-:Y:S02]  /*544c0*/  LDGSTS.E [R44+0x1400], [R46.64], P4 ;  /* 0x014000002e2c7fae */ /* 0x0003e4000a121844 */
[----:B-1----:R-:W-:-:S02]  /*544d0*/  IMAD.MOV.U32 R46, RZ, RZ, R13 ;  /* 0x000000ffff2e7224 */ /* 0x002fc400078e000d */
[----:B------:R-:W-:-:S05]  /*544e0*/  IMAD.MOV.U32 R47, RZ, RZ, R14 ;  /* 0x000000ffff2f7224 */ /* 0x000fca00078e000e */
[----:B------:R1:W-:Y:S02]  /*544f0*/  LDGSTS.E [R44+0x3000], [R46.64], P3 ;  /* 0x030000002e2c7fae */ /* 0x0003e40009921844 */
[----:B-1----:R-:W-:Y:S02]  /*54500*/  IMAD.MOV.U32 R46, RZ, RZ, R6 ;  /* 0x000000ffff2e7224 */ /* 0x002fe400078e0006 */
[----:B--2---:R-:W-:-:S05]  /*54510*/  IMAD.X R12, R12, 0x1, R0, P1 ;  /* 0x000000010c0c7824 */ /* 0x004fca00008e0600 */
[----:B------:R1:W-:Y:S04]  /*54520*/  STL [R1+0x1834], R12 ;  /* 0x0018340c01007387 */ /* 0x0003e80000100800 */
[----:B------:R-:W2:Y:S01]  /*54530*/  LDL.LU R6, [R1+0x1824] ;  /* 0x0018240001067983 */ /* 0x000ea20000300800 */
[C---:B------:R-:W-:Y:S01]  /*54540*/  ISETP.GT.AND P0, PT, R3.reuse, 0xa, PT ;  /* 0x0000000a0300780c */ /* 0x040fe20003f04270 */
[----:B------:R-:W-:Y:S01]  /*54550*/  IMAD.MOV.U32 R47, RZ, RZ, R12 ;  /* 0x000000ffff2f7224 */ /* 0x000fe200078e000c */
[----:B------:R-:W-:Y:S01]  /*54560*/  ISETP.GT.AND P1, PT, R3, 0x12, PT ;  /* 0x000000120300780c */ /* 0x000fe20003f24270 */
[----:B------:R-:W2:Y:S01]  /*54570*/  LDL.LU R50, [R1+0x1a20] ;  /* 0x001a200001327983 */ /* 0x000ea20000300800 */
[----:B------:R-:W-:-:S03]  /*54580*/  SEL R45, RZ, 0x4, !P0 ;  /* 0x00000004ff2d7807 */ /* 0x000fc60004000000 */
[----:B------:R1:W-:Y:S01]  /*54590*/  LDGSTS.E [R44+0x3400], [R46.64], P3 ;  /* 0x034000002e2c7fae */ /* 0x0003e20009921844 */
[----:B------:R-:W-:-:S03]  /*545a0*/  SEL R45, R45, RZ, !P2 ;  /* 0x000000ff2d2d7207 */ /* 0x000fc60005000000 */
[----:B------:R-:W2:Y:S01]  /*545b0*/  LDL.LU R48, [R1+0x1828] ;  /* 0x0018280001307983 */ /* 0x000ea20000300800 */
        /* <DEDUP_REMOVED lines=11> */
[----:B---3--:R-:W-:-:S05]  /*54670*/  IADD3 R10, P1, R10, R105, RZ ;  /* 0x000000690a0a7210 */ /* 0x008fca0007f3e0ff */
[----:B------:R-:W-:Y:S01]  /*54680*/  STL [R1+0x1a30], R10 ;  /* 0x001a300a01007387 */ /* 0x000fe20000100800 */
[-C--:B------:R-:W-:Y:S02]  /*54690*/  IADD3 R8, P5, R8, R105.reuse, RZ ;  /* 0x0000006908087210 */ /* 0x080fe40007fbe0ff */
[----:B------:R-:W-:Y:S01]  /*546a0*/  IADD3 R4, P6, R4, R105, RZ ;  /* 0x0000006904047210 */ /* 0x000fe20007fde0ff */
[--C-:B------:R-:W-:Y:S02]  /*546b0*/  IMAD.X R11, R11, 0x1, R0.reuse, P1 ;  /* 0x000000010b0b7824 */ /* 0x100fe400008e0600 */
[----:B------:R-:W-:Y:S04]  /*546c0*/  STL [R1+0x1838], R8 ;  /* 0x0018380801007387 */ /* 0x000fe80000100800 */
[----:B------:R-:W-:Y:S01]  /*546d0*/  STL [R1+0x1a24], R11 ;  /* 0x001a240b01007387 */ /* 0x000fe20000100800 */
[----:B------:R-:W-:-:S03]  /*546e0*/  IMAD.X R9, R9, 0x1, R0, P5 ;  /* 0x0000000109097824 */ /* 0x000fc600028e0600 */
[----:B------:R-:W-:Y:S04]  /*546f0*/  STL [R1+0x1a28], R4 ;  /* 0x001a280401007387 */ /* 0x000fe80000100800 */
[----:B------:R1:W-:Y:S04]  /*54700*/  STL [R1+0x182c], R9 ;  /* 0x00182c0901007387 */ /* 0x0003e80000100800 */
[----:B------:R-:W3:Y:S01]  /*54710*/  LDL.LU R51, [R1+0x1a14] ;  /* 0x001a140001337983 */ /* 0x000ee20000300800 */
[----:B------:R-:W-:Y:S02]  /*54720*/  IMAD.MOV.U32 R46, RZ, RZ, R10 ;  /* 0x000000ffff2e7224 */ /* 0x000fe400078e000a */
[----:B------:R-:W-:-:S05]  /*54730*/  IMAD.MOV.U32 R47, RZ, RZ, R11 ;  /* 0x000000ffff2f7224 */ /* 0x000fca00078e000b */
[----:B------:R1:W-:Y:S01]  /*54740*/  LDGSTS.E [R44+0x5000], [R46.64], P3 ;  /* 0x050000002e2c7fae */ /* 0x0003e20009921844 */
[----:B----4-:R-:W-:Y:S01]  /*54750*/  IMAD.X R7, R7, 0x1, R0, P6 ;  /* 0x0000000107077824 */ /* 0x010fe200030e0600 */
[----:B------:R-:W-:-:S05]  /*54760*/  IADD3 R5, P5, R5, R105, RZ ;  /* 0x0000006905057210 */ /* 0x000fca0007fbe0ff */
[----:B------:R-:W-:Y:S04]  /*54770*/  STL [R1+0x1830], R5 ;  /* 0x0018300501007387 */ /* 0x000fe80000100800 */
[----:B------:R4:W-:Y:S04]  /*54780*/  STL [R1+0x1a1c], R7 ;  /* 0x001a1c0701007387 */ /* 0x0009e80000100800 */
[----:B------:R-:W3:Y:S04]  /*54790*/  LDL.LU R14, [R1+0x1a18] ;  /* 0x001a1800010e7983 */ /* 0x000ee80000300800 */
[----:B------:R-:W3:Y:S01]  /*547a0*/  LDL.LU R49, [R1+0x181c] ;  /* 0x00181c0001317983 */ /* 0x000ee20000300800 */
[----:B-1----:R-:W-:-:S02]  /*547b0*/  IMAD.MOV.U32 R46, RZ, RZ, R8 ;  /* 0x000000ffff2e7224 */ /* 0x002fc400078e0008 */
[----:B------:R-:W-:Y:S01]  /*547c0*/  IMAD.MOV.U32 R47, RZ, RZ, R9 ;  /* 0x000000ffff2f7224 */ /* 0x000fe200078e0009 */
[----:B------:R-:W3:Y:S04]  /*547d0*/  LDL.LU R15, [R1+0x1a0c] ;  /* 0x001a0c00010f7983 */ /* 0x000ee80000300800 */
[----:B------:R-:W3:Y:S04]  /*547e0*/  LDL.LU R12, [R1+0x1820] ;  /* 0x00182000010c7983 */ /* 0x000ee80000300800 */
[----:B------:R-:W3:Y:S04]  /*547f0*/  LDL.LU R9, [R1+0x1a10] ;  /* 0x001a100001097983 */ /* 0x000ee80000300800 */
[----:B------:R1:W-:Y:S04]  /*54800*/  LDGSTS.E [R44+0x5400], [R46.64], P3 ;  /* 0x054000002e2c7fae */ /* 0x0003e80009921844 */
[----:B------:R-:W3:Y:S04]  /*54810*/  LDL.LU R13, [R1+0x1814] ;  /* 0x00181400010d7983 */ /* 0x000ee80000300800 */
[----:B------:R-:W3:Y:S01]  /*54820*/  LDL.LU R11, [R1+0x1a04] ;  /* 0x001a0400010b7983 */ /* 0x000ee20000300800 */
[----:B-1----:R-:W-:-:S02]  /*54830*/  IMAD.MOV.U32 R46, RZ, RZ, R4 ;  /* 0x000000ffff2e7224 */ /* 0x002fc400078e0004 */
[----:B------:R-:W-:-:S05]  /*54840*/  IMAD.MOV.U32 R47, RZ, RZ, R7 ;  /* 0x000000ffff2f7224 */ /* 0x000fca00078e0007 */
[----:B------:R1:W-:Y:S02]  /*54850*/  LDGSTS.E [R44+0x7000], [R46.64], P4 ;  /* 0x070000002e2c7fae */ /* 0x0003e4000a121844 */
[----:B-1----:R-:W-:Y:S02]  /*54860*/  IMAD.MOV.U32 R46, RZ, RZ, R5 ;  /* 0x000000ffff2e7224 */ /* 0x002fe400078e0005 */
[----:B--2---:R-:W-:-:S05]  /*54870*/  IMAD.X R6, R6, 0x1, R0, P5 ;  /* 0x0000000106067824 */ /* 0x004fca00028e0600 */
[----:B------:R1:W-:Y:S04]  /*54880*/  STL [R1+0x1824], R6 ;  /* 0x0018240601007387 */ /* 0x0003e80000100800 */
[----:B------:R-:W2:Y:S01]  /*54890*/  LDL.LU R4, [R1+0x1818] ;  /* 0x0018180001047983 */ /* 0x000ea20000300800 */
[----:B------:R-:W-:-:S03]  /*548a0*/  IMAD.MOV.U32 R47, RZ, RZ, R6 ;  /* 0x000000ffff2f7224 */ /* 0x000fc600078e0006 */
[----:B----4-:R-:W4:Y:S04]  /*548b0*/  LDL.LU R7, [R1+0x1a08] ;  /* 0x001a080001077983 */ /* 0x010f280000300800 */
[----:B------:R-:W4:Y:S04]  /*548c0*/  LDL.LU R5, [R1+0x180c] ;  /* 0x00180c0001057983 */ /* 0x000f280000300800 */
[----:B------:R-:W4:Y:S04]  /*548d0*/  LDL.LU R10, [R1+0x19fc] ;  /* 0x0019fc00010a7983 */ /* 0x000f280000300800 */
[----:B------:R-:W4:Y:S04]  /*548e0*/  LDL.LU R8, [R1+0x1804] ;  /* 0x0018040001087983 */ /* 0x000f280000300800 */
[----:B-1----:R-:W4:Y:S01]  /*548f0*/  LDL.LU R6, [R1+0x1810] ;  /* 0x0018100001067983 */ /* 0x002f220000300800 */
        /* <DEDUP_REMOVED lines=14> */
[----:B---3--:R-:W-:-:S04]  /*549e0*/  IMAD.X R51, R51, 0x1, R0, P3 ;  /* 0x0000000133337824 */ /* 0x008fc800018e0600 */
[----:B------:R-:W-:-:S05]  /*549f0*/  IMAD.MOV.U32 R47, RZ, RZ, R51 ;  /* 0x000000ffff2f7224 */ /* 0x000fca00078e0033 */
[----:B------:R1:W-:Y:S02]  /*54a00*/  LDGSTS.E [R44+0x9000], [R46.64], P0 ;  /* 0x090000002e2c7fae */ /* 0x0003e40008121844 */
[----:B-1----:R-:W-:Y:S01]  /*54a10*/  IMAD.MOV.U32 R46, RZ, RZ, R48 ;  /* 0x000000ffff2e7224 */ /* 0x002fe200078e0030 */
[----:B------:R-:W-:Y:S01]  /*54a20*/  IADD3 R14, P5, R14, R105, RZ ;  /* 0x000000690e0e7210 */ /* 0x000fe20007fbe0ff */
[----:B------:R-:W-:-:S04]  /*54a30*/  IMAD.X R49, R49, 0x1, R0, P6 ;  /* 0x0000000131317824 */ /* 0x000fc800030e0600 */
[----:B------:R-:W-:Y:S02]  /*54a40*/  IMAD.MOV.U32 R47, RZ, RZ, R49 ;  /* 0x000000ffff2f7224 */ /* 0x000fe400078e0031 */
[----:B------:R-:W-:Y:S01]  /*54a50*/  IMAD.X R15, R15, 0x1, R0, P5 ;  /* 0x000000010f0f7824 */ /* 0x000fe200028e0600 */
[-C--:B------:R-:W-:Y:S02]  /*54a60*/  IADD3 R12, P6, R12, R105.reuse, RZ ;  /* 0x000000690c0c7210 */ /* 0x080fe40007fde0ff */
[----:B------:R1:W-:Y:S01]  /*54a70*/  LDGSTS.E [R44+0x9400], [R46.64], P0 ;  /* 0x094000002e2c7fae */ /* 0x0003e20008121844 */
[----:B------:R-:W-:-:S03]  /*54a80*/  IADD3 R9, P0, R9, R105, RZ ;  /* 0x0000006909097210 */ /* 0x000fc60007f1e0ff */
[----:B------:R-:W-:Y:S01]  /*54a90*/  STL [R1+0x1a14], R51 ;  /* 0x001a143301007387 */ /* 0x000fe20000100800 */
[----:B-1----:R-:W-:Y:S02]  /*54aa0*/  IMAD.MOV.U32 R46, RZ, RZ, R14 ;  /* 0x000000ffff2e7224 */ /* 0x002fe400078e000e */
[----:B------:R-:W-:Y:S02]  /*54ab0*/  IMAD.MOV.U32 R47, RZ, RZ, R15 ;  /* 0x000000ffff2f7224 */ /* 0x000fe400078e000f */
[--C-:B------:R-:W-:Y:S01]  /*54ac0*/  IMAD.X R13, R13, 0x1, R0.reuse, P6 ;  /* 0x000000010d0d7824 */ /* 0x100fe200030e0600 */
[----:B------:R-:W-:Y:S01]  /*54ad0*/  STL [R1+0x1a18], R14 ;  /* 0x001a180e01007387 */ /* 0x000fe20000100800 */
[----:B------:R-:W-:-:S03]  /*54ae0*/  IMAD.X R11, R11, 0x1, R0, P0 ;  /* 0x000000010b0b7824 */ /* 0x000fc600000e0600 */
[----:B------:R1:W-:Y:S04]  /*54af0*/  LDGSTS.E [R44+0xb000], [R46.64], P1 ;  /* 0x0b0000002e2c7fae */ /* 0x0003e80008921844 */
[----:B------:R-:W-:Y:S04]  /*54b00*/  STL [R1+0x181c], R49 ;  /* 0x00181c3101007387 */ /* 0x000fe80000100800 */
[----:B------:R-:W-:Y:S01]  /*54b10*/  STL [R1+0x1820], R12 ;  /* 0x0018200c01007387 */ /* 0x000fe20000100800 */
[----:B-1----:R-:W-:Y:S02]  /*54b20*/  IMAD.MOV.U32 R46, RZ, RZ, R12 ;  /* 0x000000ffff2e7224 */ /* 0x002fe400078e000c */
[----:B------:R-:W-:Y:S01]  /*54b30*/  IMAD.MOV.U32 R47, RZ, RZ, R13 ;  /* 0x000000ffff2f7224 */ /* 0x000fe200078e000d */
[----:B------:R-:W-:Y:S04]  /*54b40*/  STL [R1+0x1a0c], R15 ;  /* 0x001a0c0f01007387 */ /* 0x000fe80000100800 */
[----:B------:R-:W-:Y:S04]  /*54b50*/  STL [R1+0x1a10], R9 ;  /* 0x001a100901007387 */ /* 0x000fe80000100800 */
[----:B------:R1:W-:Y:S04]  /*54b60*/  STL [R1+0x1814], R13 ;  /* 0x0018140d01007387 */ /* 0x0003e80000100800 */
[----:B------:R3:W-:Y:S02]  /*54b70*/  LDGSTS.E [R44+0xb400], [R46.64], P1 ;  /* 0x0b4000002e2c7fae */ /* 0x0007e40008921844 */
[----:B---3--:R-:W-:-:S02]  /*54b80*/  IMAD.MOV.U32 R46, RZ, RZ, R9 ;  /* 0x000000ffff2e7224 */ /* 0x008fc400078e0009 */
[----:B------:R-:W-:-:S05]  /*54b90*/  IMAD.MOV.U32 R47, RZ, RZ, R11 ;  /* 0x000000ffff2f7224 */ /* 0x000fca00078e000b */
[----:B------:R3:W-:Y:S01]  /*54ba0*/  LDGSTS.E [R44+0xd000], [R46.64], P4 ;  /* 0x0d0000002e2c7fae */ /* 0x0007e2000a121844 */
[----:B------:R-:W-:Y:S02]  /*54bb0*/  ISETP.NE.U32.AND P3, PT, R45, RZ, PT ;  /* 0x000000ff2d00720c */ /* 0x000fe40003f65070 */
[-C--:B--2---:R-:W-:Y:S02]  /*54bc0*/  IADD3 R4, P5, R4, R105.reuse, RZ ;  /* 0x0000006904047210 */ /* 0x084fe40007fbe0ff */
[----:B----4-:R-:W-:-:S03]  /*54bd0*/  IADD3 R7, P0, R7, R105, RZ ;  /* 0x0000006907077210 */ /* 0x010fc60007f1e0ff */
[----:B------:R-:W-:Y:S01]  /*54be0*/  STL [R1+0x1818], R4 ;  /* 0x0018180401007387 */ /* 0x000fe20000100800 */
[----:B------:R-:W-:-:S03]  /*54bf0*/  IMAD.X R5, R5, 0x1, R0, P5 ;  /* 0x0000000105057824 */ /* 0x000fc600028e0600 */
[----:B------:R2:W-:Y:S01]  /*54c00*/  STL [R1+0x1a04], R11 ;  /* 0x001a040b01007387 */ /* 0x0005e20000100800 */
[----:B------:R-:W-:-:S03]  /*54c10*/  IMAD.X R10, R10, 0x1, R0, P0 ;  /* 0x000000010a0a7824 */ /* 0x000fc600000e0600 */
[----:B------:R-:W-:Y:S04]  /*54c20*/  STL [R1+0x1a08], R7 ;  /* 0x001a080701007387 */ /* 0x000fe80000100800 */
[----:B------:R2:W-:Y:S01]  /*54c30*/  STL [R1+0x180c], R5 ;  /* 0x00180c0501007387 */ /* 0x0005e20000100800 */
[----:B------:R-:W-:-:S03]  /*54c40*/  IADD3 R6, P1, R6, R105, RZ ;  /* 0x0000006906067210 */ /* 0x000fc60007f3e0ff */
[----:B-1----:R-:W4:Y:S01]  /*54c50*/  LDL.LU R13, [R1+0x19f4] ;  /* 0x0019f400010d7983 */ /* 0x002f220000300800 */
[----:B---3--:R-:W-:-:S03]  /*54c60*/  IMAD.MOV.U32 R46, RZ, RZ, R4 ;  /* 0x000000ffff2e7224 */ /* 0x008fc600078e0004 */
[----:B------:R-:W-:Y:S01]  /*54c70*/  STL [R1+0x1810], R6 ;  /* 0x0018100601007387 */ /* 0x000fe20000100800 */
[----:B------:R-:W-:-:S03]  /*54c80*/  IMAD.MOV.U32 R47, RZ, RZ, R5 ;  /* 0x000000ffff2f7224 */ /* 0x000fc600078e0005 */
[----:B------:R1:W-:Y:S04]  /*54c90*/  STL [R1+0x19fc], R10 ;  /* 0x0019fc0a01007387 */ /* 0x0003e80000100800 */
[----:B--2---:R-:W2:Y:S04]  /*54ca0*/  LDL.LU R11, [R1+0x1a00] ;  /* 0x001a0000010b7983 */ /* 0x004ea80000300800 */
[----:B------:R-:W3:Y:S04]  /*54cb0*/  LDL.LU R4, [R1+0x1808] ;  /* 0x0018080001047983 */ /* 0x000ee80000300800 */
[----:B------:R-:W4:Y:S04]  /*54cc0*/  LDL.LU R9, [R1+0x19f8] ;  /* 0x0019f80001097983 */ /* 0x000f280000300800 */
[----:B------:R1:W-:Y:S04]  /*54cd0*/  LDGSTS.E [R44+0xd400], [R46.64], P4 ;  /* 0x0d4000002e2c7fae */ /* 0x0003e8000a121844 */
[----:B------:R-:W4:Y:S01]  /*54ce0*/  LDL.LU R5, [R1+0x1800] ;  /* 0x0018000001057983 */ /* 0x000f220000300800 */
[----:B-1----:R-:W-:-:S03]  /*54cf0*/  IMAD.MOV.U32 R46, RZ, RZ, R7 ;  /* 0x000000ffff2e7224 */ /* 0x002fc600078e0007 */
[----:B------:R-:W4:Y:S01]  /*54d00*/  LDL.LU R7, [R1+0x17fc] ;  /* 0x0017fc0001077983 */ /* 0x000f220000300800 */
[----:B------:R-:W-:-:S03]  /*54d10*/  IMAD.MOV.U32 R47, RZ, RZ, R10 ;  /* 0x000000ffff2f7224 */ /* 0x000fc600078e000a */
[----:B------:R-:W4:Y:S01]  /*54d20*/  LDL.LU R10, [R1+0x19ec] ;  /* 0x0019ec00010a7983 */ /* 0x000f220000300800 */
[----:B------:R-:W-:-:S03]  /*54d30*/  IMAD.X R8, R8, 0x1, R0, P1 ;  /* 0x0000000108087824 */ /* 0x000fc600008e0600 */
[----:B------:R1:W-:Y:S04]  /*54d40*/  LDGSTS.E [R44+0xf000], [R46.64], P3 ;  /* 0x0f0000002e2c7fae */ /* 0x0003e80009921844 */
[----:B------:R1:W-:Y:S02]  /*54d50*/  STL [R1+0x1804], R8 ;  /* 0x0018040801007387 */ /* 0x0003e40000100800 */
[----:B-1----:R-:W-:Y:S02]  /*54d60*/  IMAD.MOV.U32 R47, RZ, RZ, R8 ;  /* 0x000000ffff2f7224 */ /* 0x002fe400078e0008 */
[----:B------:R-:W4:Y:S01]  /*54d70*/  LDL.LU R8, [R1+0x17f4] ;  /* 0x0017f40001087983 */ /* 0x000f220000300800 */
[C---:B------:R-:W-:Y:S01]  /*54d80*/  ISETP.GT.AND P0, PT, R3.reuse, 0x22, PT ;  /* 0x000000220300780c */ /* 0x040fe20003f04270 */
[----:B------:R-:W-:Y:S01]  /*54d90*/  IMAD.MOV.U32 R46, RZ, RZ, R6 ;  /* 0x000000ffff2e7224 */ /* 0x000fe200078e0006 */
[----:B------:R-:W-:Y:S01]  /*54da0*/  ISETP.GT.AND P1, PT, R3, 0x2a, PT ;  /* 0x0000002a0300780c */ /* 0x000fe20003f24270 */
[----:B------:R-:W4:Y:S01]  /*54db0*/  LDL.LU R50, [R1+0x19e4] ;  /* 0x0019e40001327983 */ /* 0x000f220000300800 */
[----:B------:R-:W-:-:S02]  /*54dc0*/  SEL R45, RZ, 0x4, !P0 ;  /* 0x00000004ff2d7807 */ /* 0x000fc40004000000 */
[----:B------:R-:W-:Y:S01]  /*54dd0*/  ISETP.GT.AND P0, PT, R3, 0x26, PT ;  /* 0x000000260300780c */ /* 0x000fe20003f04270 */
[----:B------:R1:W-:Y:S01]  /*54de0*/  LDGSTS.E [R44+0xf400], [R46.64], P3 ;  /* 0x0f4000002e2c7fae */ /* 0x0003e20009921844 */
[----:B------:R-:W-:-:S03]  /*54df0*/  SEL R45, R45, RZ, !P2 ;  /* 0x000000ff2d2d7207 */ /* 0x000fc60005000000 */
[----:B------:R-:W4:Y:S01]  /*54e00*/  LDL.LU R6, [R1+0x19f0] ;  /* 0x0019f00001067983 */ /* 0x000f220000300800 */
[----:B------:R-:W-:Y:S02]  /*54e10*/  ISETP.NE.U32.AND P3, PT, R45, RZ, PT ;  /* 0x000000ff2d00720c */ /* 0x000fe40003f65070 */
[----:B------:R-:W-:Y:S01]  /*54e20*/  SEL R45, RZ, 0x4, !P1 ;  /* 0x00000004ff2d7807 */ /* 0x000fe20004800000 */
[----:B------:R-:W4:Y:S01]  /*54e30*/  LDL.LU R48, [R1+0x17f8] ;  /* 0x0017f80001307983 */ /* 0x000f220000300800 */
[----:B-1----:R-:W-:-:S03]  /*54e40*/  SEL R46, RZ, 0x4, !P0 ;  /* 0x00000004ff2e7807 */ /* 0x002fc60004000000 */
[----:B------:R-:W4:Y:S01]  /*54e50*/  LDL.LU R12, [R1+0x19e8] ;  /* 0x0019e800010c7983 */ /* 0x000f220000300800 */
[----:B------:R-:W-:Y:S02]  /*54e60*/  ISETP.GT.AND P0, PT, R3, 0x2e, PT ;  /* 0x0000002e0300780c */ /* 0x000fe40003f04270 */
[----:B------:R-:W-:Y:S02]  /*54e70*/  SEL R46, R46, RZ, !P2 ;  /* 0x000000ff2e2e7207 */ /* 0x000fe40005000000 */
[----:B------:R-:W-:Y:S02]  /*54e80*/  SEL R45, R45, RZ, !P2 ;  /* 0x000000ff2d2d7207 */ /* 0x000fe40005000000 */
[----:B------:R-:W-:Y:S02]  /*54e90*/  ISETP.NE.U32.AND P4, PT, R46, RZ, PT ;  /* 0x000000ff2e00720c */ /* 0x000fe40003f85070 */
[----:B------:R-:W-:Y:S02]  /*54ea0*/  SEL R46, RZ, 0x4, !P0 ;  /* 0x00000004ff2e7807 */ /* 0x000fe40004000000 */
[----:B------:R-:W-:-:S02]  /*54eb0*/  ISETP.NE.U32.AND P0, PT, R45, RZ, PT ;  /* 0x000000ff2d00720c */ /* 0x000fc40003f05070 */
[----:B------:R-:W-:Y:S02]  /*54ec0*/  SEL R45, R46, RZ, !P2 ;  /* 0x000000ff2e2d7207 */ /* 0x000fe40005000000 */
[-C--:B--2---:R-:W-:Y:S02]  /*54ed0*/  IADD3 R11, P1, R11, R105.reuse, RZ ;  /* 0x000000690b0b7210 */ /* 0x084fe40007f3e0ff */
[----:B---3--:R-:W-:-:S03]  /*54ee0*/  IADD3 R4, P5, R4, R105, RZ ;  /* 0x0000006904047210 */ /* 0x008fc60007fbe0ff */
[----:B----4-:R-:W-:Y:S01]  /*54ef0*/  IMAD.X R13, R13, 0x1, R0, P1 ;  /* 0x000000010d0d7824 */ /* 0x010fe200008e0600 */
[----:B------:R-:W-:Y:S01]  /*54f00*/  IADD3 R9, P6, R9, R105, RZ ;  /* 0x0000006909097210 */ /* 0x000fe20007fde0ff */
[----:B------:R-:W-:Y:S04]  /*54f10*/  STL [R1+0x1a00], R11 ;  /* 0x001a000b01007387 */ /* 0x000fe80000100800 */
[----:B------:R-:W-:Y:S04]  /*54f20*/  STL [R1+0x1808], R4 ;  /* 0x0018080401007387 */ /* 0x000fe80000100800 */
[----:B------:R-:W-:Y:S01]  /*54f30*/  STL [R1+0x19f4], R13 ;  /* 0x0019f40d01007387 */ /* 0x000fe20000100800 */
[----:B------:R-:W-:-:S03]  /*54f40*/  IMAD.MOV.U32 R46, RZ, RZ, R11 ;  /* 0x000000ffff2e7224 */ /* 0x000fc600078e000b */
[----:B------:R-:W-:Y:S01]  /*54f50*/  STL [R1+0x19f8], R9 ;  /* 0x0019f80901007387 */ /* 0x000fe20000100800 */
[--C-:B------:R-:W-:Y:S01]  /*54f60*/  IMAD.X R7, R7, 0x1, R0.reuse, P5 ;  /* 0x0000000107077824 */ /* 0x100fe200028e0600 */
[----:B------:R-:W-:Y:S01]  /*54f70*/  IADD3 R5, P5, R5, R105, RZ ;  /* 0x0000006905057210 */ /* 0x000fe20007fbe0ff */
[----:B------:R-:W-:-:S03]  /*54f80*/  IMAD.X R10, R10, 0x1, R0, P6 ;  /* 0x000000010a0a7824 */ /* 0x000fc600030e0600 */
[----:B------:R1:W-:Y:S01]  /*54f90*/  STL [R1+0x17fc], R7 ;  /* 0x0017fc0701007387 */ /* 0x0003e20000100800 */
[----:B------:R-:W-:-:S03]  /*54fa0*/  IMAD.MOV.U32 R47, RZ, RZ, R13 ;  /* 0x000000ffff2f7224 */ /* 0x000fc600078e000d */
[----:B------:R-:W-:Y:S04]  /*54fb0*/  STL [R1+0x1800], R5 ;  /* 0x0018000501007387 */ /* 0x000fe80000100800 */
[----:B------:R2:W-:Y:S04]  /*54fc0*/  STL [R1+0x19ec], R10 ;  /* 0x0019ec0a01007387 */ /* 0x0005e80000100800 */
[----:B------:R-:W3:Y:S04]  /*54fd0*/  LDL.LU R49, [R1+0x17ec] ;  /* 0x0017ec0001317983 */ /* 0x000ee80000300800 */
[----:B------:R4:W-:Y:S01]  /*54fe0*/  LDGSTS.E [R44+0x11000], [R46.64], P3 ;  /* 0x110000002e2c7fae */ /* 0x0009e20009921844 */
[----:B------:R-:W-:-:S03]  /*54ff0*/  IMAD.X R8, R8, 0x1, R0, P5 ;  /* 0x0000000108087824 */ /* 0x000fc600028e0600 */
[----:B------:R-:W3:Y:S01]  /*55000*/  LDL.LU R14, [R1+0x19dc] ;  /* 0x0019dc00010e7983 */ /* 0x000ee20000300800 */
[----:B----4-:R-:W-:Y:S02]  /*55010*/  IMAD.MOV.U32 R46, RZ, RZ, R4 ;  /* 0x000000ffff2e7224 */ /* 0x010fe400078e0004 */
[----:B------:R-:W-:Y:S02]  /*55020*/  IMAD.MOV.U32 R47, RZ, RZ, R7 ;  /* 0x000000ffff2f7224 */ /* 0x000fe400078e0007 */
[----:B-1----:R-:W4:Y:S04]  /*55030*/  LDL.LU R7, [R1+0x17f0] ;  /* 0x0017f00001077983 */ /* 0x002f280000300800 */
[----:B------:R-:W4:Y:S04]  /*55040*/  LDL.LU R4, [R1+0x19e0] ;  /* 0x0019e00001047983 */ /* 0x000f280000300800 */
[----:B------:R1:W-:Y:S02]  /*55050*/  LDGSTS.E [R44+0x11400], [R46.64], P3 ;  /* 0x114000002e2c7fae */ /* 0x0003e40009921844 */
[----:B-1----:R-:W-:-:S02]  /*55060*/  IMAD.MOV.U32 R47, RZ, RZ, R10 ;  /* 0x000000ffff2f7224 */ /* 0x002fc400078e000a */
[----:B------:R-:W-:Y:S01]  /*55070*/  IMAD.MOV.U32 R46, RZ, RZ, R9 ;  /* 0x000000ffff2e7224 */ /* 0x000fe200078e0009 */
[----:B--2---:R-:W2:Y:S04]  /*55080*/  LDL.LU R10, [R1+0x17e4] ;  /* 0x0017e400010a7983 */ /* 0x004ea80000300800 */
[----:B------:R-:W2:Y:S04]  /*55090*/  LDL.LU R11, [R1+0x17e8] ;  /* 0x0017e800010b7983 */ /* 0x000ea80000300800 */
[----:B------:R1:W-:Y:S04]  /*550a0*/  STL [R1+0x17f4], R8 ;  /* 0x0017f40801007387 */ /* 0x0003e80000100800 */
[----:B------:R-:W2:Y:S04]  /*550b0*/  LDL.LU R13, [R1+0x19d4] ;  /* 0x0019d400010d7983 */ /* 0x000ea80000300800 */
[----:B------:R1:W-:Y:S04]  /*550c0*/  LDGSTS.E [R44+0x13000], [R46.64], P4 ;  /* 0x130000002e2c7fae */ /* 0x0003e8000a121844 */
[----:B------:R-:W2:Y:S04]  /*550d0*/  LDL.LU R15, [R1+0x17dc] ;  /* 0x0017dc00010f7983 */ /* 0x000ea80000300800 */
[----:B------:R-:W2:Y:S01]  /*550e0*/  LDL.LU R9, [R1+0x19cc] ;  /* 0x0019cc0001097983 */ /* 0x000ea20000300800 */
[----:B-1----:R-:W-:-:S03]  /*550f0*/  IMAD.MOV.U32 R47, RZ, RZ, R8 ;  /* 0x000000ffff2f7224 */ /* 0x002fc600078e0008 */
[----:B------:R-:W2:Y:S01]  /*55100*/  LDL.LU R8, [R1+0x19d8] ;  /* 0x0019d80001087983 */ /* 0x000ea20000300800 */
[----:B------:R-:W-:-:S03]  /*55110*/  IMAD.MOV.U32 R46, RZ, RZ, R5 ;  /* 0x000000ffff2e7224 */ /* 0x000fc600078e0005 */
[----:B------:R-:W2:Y:S01]  /*55120*/  LDL.LU R5, [R1+0x17e0] ;  /* 0x0017e00001057983 */ /* 0x000ea20000300800 */
[----:B------:R-:W-:-:S03]  /*55130*/  ISETP.GT.AND P3, PT, R3, 0x32, PT ;  /* 0x000000320300780c */ /* 0x000fc60003f64270 */
[----:B------:R1:W-:Y:S01]  /*55140*/  LDGSTS.E [R44+0x13400], [R46.64], P4 ;  /* 0x134000002e2c7fae */ /* 0x0003e2000a121844 */
[-C--:B------:R-:W-:Y:S02]  /*55150*/  IADD3 R48, P6, R48, R105.reuse, RZ ;  /* 0x0000006930307210 */ /* 0x080fe40007fde0ff */
[----:B------:R-:W-:Y:S02]  /*55160*/  ISETP.GT.AND P5, PT, R3, 0x36, PT ;  /* 0x000000360300780c */ /* 0x000fe40003fa4270 */
[----:B-1----:R-:W-:Y:S02]  /*55170*/  SEL R46, RZ, 0x4, !P3 ;  /* 0x00000004ff2e7807 */ /* 0x002fe40005800000 */
[----:B------:R-:W-:Y:S02]  /*55180*/  IADD3 R6, P3, R6, R105, RZ ;  /* 0x0000006906067210 */ /* 0x000fe40007f7e0ff */
[----:B------:R-:W-:-:S03]  /*55190*/  SEL R46, R46, RZ, !P2 ;  /* 0x000000ff2e2e7207 */ /* 0x000fc60005000000 */
[----:B------:R-:W-:Y:S01]  /*551a0*/  IMAD.X R50, R50, 0x1, R0, P3 ;  /* 0x0000000132327824 */ /* 0x000fe200018e0600 */
[----:B------:R-:W-:Y:S01]  /*551b0*/  ISETP.NE.U32.AND P4, PT, R46, RZ, PT ;  /* 0x000000ff2e00720c */ /* 0x000fe20003f85070 */
[----:B------:R-:W-:Y:S02]  /*551c0*/  IMAD.MOV.U32 R46, RZ, RZ, R6 ;  /* 0x000000ffff2e7224 */ /* 0x000fe400078e0006 */
[----:B------:R-:W-:Y:S01]  /*551d0*/  IMAD.MOV.U32 R47, RZ, RZ, R50 ;  /* 0x000000ffff2f7224 */ /* 0x000fe200078e0032 */
[----:B------:R-:W-:Y:S02]  /*551e0*/  ISETP.NE.U32.AND P1, PT, R45, RZ, PT ;  /* 0x000000ff2d00720c */ /* 0x000fe40003f25070 */
[----:B------:R-:W-:Y:S02]  /*551f0*/  SEL R45, RZ, 0x4, !P5 ;  /* 0x00000004ff2d7807 */ /* 0x000fe40006800000 */
[----:B------:R-:W-:Y:S01]  /*55200*/  IADD3 R12, P5, R12, R105, RZ ;  /* 0x000000690c0c7210 */ /* 0x000fe20007fbe0ff */
[----:B------:R1:W-:Y:S04]  /*55210*/  LDGSTS.E [R44+0x15000], [R46.64], P0 ;  /* 0x150000002e2c7fae */ /* 0x0003e80008121844 */
[----:B------:R1:W-:Y:S04]  /*55220*/  STL [R1+0x19f0], R6 ;  /* 0x0019f00601007387 */ /* 0x0003e80000100800 */
[----:B------:R-:W-:Y:S01]  /*55230*/  STL [R1+0x17f8], R48 ;  /* 0x0017f83001007387 */ /* 0x000fe20000100800 */
[----:B-1----:R-:W-:-:S03]  /*55240*/  IMAD.MOV.U32 R46, RZ, RZ, R48 ;  /* 0x000000ffff2e7224 */ /* 0x002fc600078e0030 */
[----:B------:R-:W-:Y:S04]  /*55250*/  STL [R1+0x19e4], R50 ;  /* 0x0019e43201007387 */ /* 0x000fe80000100800 */
[----:B------:R-:W2:Y:S04]  /*55260*/  LDL.LU R6, [R1+0x17d4] ;  /* 0x0017d40001067983 */ /* 0x000ea80000300800 */
[----:B------:R-:W-:Y:S01]  /*55270*/  STL [R1+0x19e8], R12 ;  /* 0x0019e80c01007387 */ /* 0x000fe20000100800 */
[----:B---3--:R-:W-:-:S04]  /*55280*/  IMAD.X R49, R49, 0x1, R0, P6 ;  /* 0x0000000131317824 */ /* 0x008fc800030e0600 */
[----:B------:R-:W-:Y:S02]  /*55290*/  IMAD.MOV.U32 R47, RZ, RZ, R49 ;  /* 0x000000ffff2f7224 */ /* 0x000fe400078e0031 */
[----:B------:R-:W-:-:S03]  /*552a0*/  IMAD.X R14, R14, 0x1, R0, P5 ;  /* 0x000000010e0e7824 */ /* 0x000fc600028e0600 */
[----:B------:R1:W-:Y:S04]  /*552b0*/  LDGSTS.E [R44+0x15400], [R46.64], P0 ;  /* 0x154000002e2c7fae */ /* 0x0003e80008121844 */
[----:B------:R-:W-:Y:S01]  /*552c0*/  STL [R1+0x17ec], R49 ;  /* 0x0017ec3101007387 */ /* 0x000fe20000100800 */
[-C--:B----4-:R-:W-:Y:S01]  /*552d0*/  IADD3 R7, P6, R7, R105.reuse, RZ ;  /* 0x0000006907077210 */ /* 0x090fe20007fde0ff */
[----:B-1----:R-:W-:Y:S02]  /*552e0*/  IMAD.MOV.U32 R46, RZ, RZ, R12 ;  /* 0x000000ffff2e7224 */ /* 0x002fe400078e000c */
[----:B------:R-:W-:Y:S01]  /*552f0*/  IMAD.MOV.U32 R47, RZ, RZ, R14 ;  /* 0x000000ffff2f7224 */ /* 0x000fe200078e000e */
[-C--:B------:R-:W-:Y:S01]  /*55300*/  IADD3 R4, P0, R4, R105.reuse, RZ ;  /* 0x0000006904047210 */ /* 0x080fe20007f1e0ff */
[----:B------:R1:W-:Y:S04]  /*55310*/  STL [R1+0x17f0], R7 ;  /* 0x0017f00701007387 */ /* 0x0003e80000100800 */
[----:B------:R-:W-:Y:S04]  /*55320*/  STL [R1+0x19dc], R14 ;  /* 0x0019dc0e01007387 */ /* 0x000fe80000100800 */
[----:B------:R3:W-:Y:S04]  /*55330*/  LDGSTS.E [R44+0x17000], [R46.64], P1 ;  /* 0x170000002e2c7fae */ /* 0x0007e80008921844 */
[----:B------:R-:W-:Y:S01]  /*55340*/  STL [R1+0x19e0], R4 ;  /* 0x0019e00401007387 */ /* 0x000fe20000100800 */
[----:B--2---:R-:W-:Y:S01]  /*55350*/  IMAD.X R10, R10, 0x1, R0, P6 ;  /* 0x000000010a0a7824 */ /* 0x004fe200030e0600 */
[----:B------:R-:W-:-:S04]  /*55360*/  IADD3 R11, P5, R11, R105, RZ ;  /* 0x000000690b0b7210 */ /* 0x000fc80007fbe0ff */
[----:B------:R2:W-:Y:S01]  /*55370*/  STL [R1+0x17e4], R10 ;  /* 0x0017e40a01007387 */ /* 0x0005e20000100800 */
[----:B---3--:R-:W-:Y:S02]  /*55380*/  IMAD.MOV.U32 R46, RZ, RZ, R7 ;  /* 0x000000ffff2e7224 */ /* 0x008fe400078e0007 */
[----:B------:R-:W-:Y:S01]  /*55390*/  IMAD.MOV.U32 R47, RZ, RZ, R10 ;  /* 0x000000ffff2f7224 */ /* 0x000fe200078e000a */
[----:B-1----:R-:W3:Y:S01]  /*553a0*/  LDL.LU R7, [R1+0x19d0] ;  /* 0x0019d00001077983 */ /* 0x002ee20000300800 */
[----:B------:R-:W-:-:S03]  /*553b0*/  IMAD.X R13, R13, 0x1, R0, P0 ;  /* 0x000000010d0d7824 */ /* 0x000fc600000e0600 */
[----:B------:R-:W-:Y:S04]  /*553c0*/  STL [R1+0x17e8], R11 ;  /* 0x0017e80b01007387 */ /* 0x000fe80000100800 */
[----:B------:R1:W-:Y:S01]  /*553d0*/  STL [R1+0x19d4], R13 ;  /* 0x0019d40d01007387 */ /* 0x0003e20000100800 */
[----:B------:R-:W-:-:S03]  /*553e0*/  IMAD.X R15, R15, 0x1, R0, P5 ;  /* 0x000000010f0f7824 */ /* 0x000fc600028e0600 */
[----:B------:R-:W4:Y:S04]  /*553f0*/  LDL.LU R12, [R1+0x17d8] ;  /* 0x0017d800010c7983 */ /* 0x000f280000300800 */
[----:B--2---:R-:W2:Y:S04]  /*55400*/  LDL.LU R10, [R1+0x19c8] ;  /* 0x0019c800010a7983 */ /* 0x004ea80000300800 */
[----:B------:R-:W2:Y:S01]  /*55410*/  LDL.LU R14, [R1+0x19c4] ;  /* 0x0019c400010e7983 */ /* 0x000ea20000300800 */
[----:B------:R-:W-:-:S03]  /*55420*/  IADD3 R8, P0, R8, R105, RZ ;  /* 0x0000006908087210 */ /* 0x000fc60007f1e0ff */
[----:B------:R1:W-:Y:S04]  /*55430*/  LDGSTS.E [R44+0x17400], [R46.64], P1 ;  /* 0x174000002e2c7fae */ /* 0x0003e80008921844 */
[----:B------:R-:W-:Y:S04]  /*55440*/  STL [R1+0x19d8], R8 ;  /* 0x0019d80801007387 */ /* 0x000fe80000100800 */
[----:B------:R-:W-:Y:S01]  /*55450*/  STL [R1+0x17dc], R15 ;  /* 0x0017dc0f01007387 */ /* 0x000fe20000100800 */
[----:B-1----:R-:W-:-:S03]  /*55460*/  IMAD.MOV.U32 R47, RZ, RZ, R13 ;  /* 0x000000ffff2f7224 */ /* 0x002fc600078e000d */
[----:B------:R-:W2:Y:S01]  /*55470*/  LDL.LU R13, [R1+0x17cc] ;  /* 0x0017cc00010d7983 */ /* 0x000ea20000300800 */
[----:B------:R-:W-:Y:S01]  /*55480*/  IMAD.MOV.U32 R46, RZ, RZ, R4 ;  /* 0x000000ffff2e7224 */ /* 0x000fe200078e0004 */
[----:B------:R-:W-:Y:S01]  /*55490*/  IADD3 R5, P1, R5, R105, RZ ;  /* 0x0000006905057210 */ /* 0x000fe20007f3e0ff */
[----:B------:R-:W-:Y:S01]  /*554a0*/  IMAD.X R9, R9, 0x1, R0, P0 ;  /* 0x0000000109097824 */ /* 0x000fe200000e0600 */
[----:B------:R-:W2:Y:S04]  /*554b0*/  LDL.LU R4, [R1+0x17d0] ;  /* 0x0017d00001047983 */ /* 0x000ea80000300800 */
[----:B------:R1:W-:Y:S02]  /*554c0*/  LDGSTS.E [R44+0x19000], [R46.64], P4 ;  /* 0x190000002e2c7fae */ /* 0x0003e4000a121844 */
[----:B-1----:R-:W-:-:S02]  /*554d0*/  IMAD.MOV.U32 R46, RZ, RZ, R11 ;  /* 0x000000ffff2e7224 */ /* 0x002fc400078e000b */
[----:B------:R-:W-:Y:S01]  /*554e0*/  IMAD.MOV.U32 R47, RZ, RZ, R15 ;  /* 0x000000ffff2f7224 */ /* 0x000fe200078e000f */
[----:B------:R-:W2:Y:S04]  /*554f0*/  LDL.LU R11, [R1+0x19c0] ;  /* 0x0019c000010b7983 */ /* 0x000ea80000300800 */
[----:B------:R-:W-:Y:S04]  /*55500*/  STL [R1+0x17e0], R5 ;  /* 0x0017e00501007387 */ /* 0x000fe80000100800 */
[----:B------:R1:W-:Y:S04]  /*55510*/  LDGSTS.E [R44+0x19400], [R46.64], P4 ;  /* 0x194000002e2c7fae */ /* 0x0003e8000a121844 */
[----:B------:R1:W-:Y:S02]  /*55520*/  STL [R1+0x19cc], R9 ;  /* 0x0019cc0901007387 */ /* 0x0003e40000100800 */
[----:B-1----:R-:W-:-:S02]  /*55530*/  IMAD.MOV.U32 R47, RZ, RZ, R9 ;  /* 0x000000ffff2f7224 */ /* 0x002fc400078e0009 */
[----:B------:R-:W2:Y:S01]  /*55540*/  LDL.LU R9, [R1+0x17c8] ;  /* 0x0017c80001097983 */ /* 0x000ea20000300800 */
[----:B------:R-:W-:-:S04]  /*55550*/  SEL R45, R45, RZ, !P2 ;  /* 0x000000ff2d2d7207 */ /* 0x000fc80005000000 */
[----:B------:R-:W-:Y:S01]  /*55560*/  ISETP.NE.U32.AND P3, PT, R45, RZ, PT ;  /* 0x000000ff2d00720c */ /* 0x000fe20003f65070 */
[----:B------:R-:W-:Y:S02]  /*55570*/  IMAD.MOV.U32 R46, RZ, RZ, R8 ;  /* 0x000000ffff2e7224 */ /* 0x000fe400078e0008 */
[----:B------:R-:W-:Y:S01]  /*55580*/  IMAD.X R6, R6, 0x1, R0, P1 ;  /* 0x0000000106067824 */ /* 0x000fe200008e0600 */
[C---:B------:R-:W-:Y:S02]  /*55590*/  ISETP.GT.AND P0, PT, R3.reuse, 0x3a, PT ;  /* 0x0000003a0300780c */ /* 0x040fe40003f04270 */
[----:B------:R-:W-:Y:S02]  /*555a0*/  ISETP.GT.AND P1, PT, R3, 0x3e, PT ;  /* 0x0000003e0300780c */ /* 0x000fe40003f24270 */
[----:B------:R1:W-:Y:S05]  /*555b0*/  STL [R1+0x17d4], R6 ;  /* 0x0017d40601007387 */ /* 0x0003ea0000100800 */
[----:B------:R1:W-:Y:S01]  /*555c0*/  LDGSTS.E [R44+0x1b000], [R46.64], P3 ;  /* 0x1b0000002e2c7fae */ /* 0x0003e20009921844 */
[----:B------:R-:W-:-:S03]  /*555d0*/  SEL R48, RZ, 0x4, !P0 ;  /* 0x00000004ff307807 */ /* 0x000fc60004000000 */
[----:B------:R-:W2:Y:S01]  /*555e0*/  LDL.LU R8, [R1+0x19b4] ;  /* 0x0019b40001087983 */ /* 0x000ea20000300800 */
[----:B-1----:R-:W-:Y:S02]  /*555f0*/  IMAD.MOV.U32 R46, RZ, RZ, R5 ;  /* 0x000000ffff2e7224 */ /* 0x002fe400078e0005 */
[----:B------:R-:W-:Y:S01]  /*55600*/  IMAD.MOV.U32 R47, RZ, RZ, R6 ;  /* 0x000000ffff2f7224 */ /* 0x000fe200078e0006 */
[----:B------:R-:W2:Y:S01]  /*55610*/  LDL.LU R5, [R1+0x19bc] ;  /* 0x0019bc0001057983 */ /* 0x000ea20000300800 */
[----:B------:R-:W-:-:S03]  /*55620*/  SEL R45, RZ, 0x4, !P1 ;  /* 0x00000004ff2d7807 */ /* 0x000fc60004800000 */
[----:B------:R1:W-:Y:S01]  /*55630*/  LDGSTS.E [R44+0x1b400], [R46.64], P3 ;  /* 0x1b4000002e2c7fae */ /* 0x0003e20009921844 */
[----:B------:R-:W-:-:S03]  /*55640*/  ISETP.GT.AND P0, PT, R3, 0x3, PT ;  /* 0x000000030300780c */ /* 0x000fc60003f04270 */
[----:B------:R-:W2:Y:S01]  /*55650*/  LDL.LU R6, [R1+0x17c4] ;  /* 0x0017c40001067983 */ /* 0x000ea20000300800 */
[----:B------:R-:W-:Y:S02]  /*55660*/  SEL R45, R45, RZ, !P2 ;  /* 0x000000ff2d2d7207 */ /* 0x000fe40005000000 */
[----:B-1----:R-:W-:-:S04]  /*55670*/  SEL R46, R48, RZ, !P2 ;  /* 0x000000ff302e7207 */ /* 0x002fc80005000000 */
[----:B------:R-:W-:Y:S02]  /*55680*/  ISETP.NE.U32.AND P1, PT, R46, RZ, PT ;  /* 0x000000ff2e00720c */ /* 0x000fe40003f25070 */
[----:B------:R-:W-:Y:S02]  /*55690*/  SEL R46, RZ, 0x4, !P0 ;  /* 0x00000004ff2e7807 */ /* 0x000fe40004000000 */
[----:B------:R-:W-:Y:S02]  /*556a0*/  ISETP.NE.U32.AND P0, PT, R45, RZ, PT ;  /* 0x000000ff2d00720c */ /* 0x000fe40003f05070 */
[----:B------:R-:W-:Y:S02]  /*556b0*/  SEL R45, R46, RZ, !P2 ;  /* 0x000000ff2e2d7207 */ /* 0x000fe40005000000 */
[----:B---3--:R-:W-:-:S05]  /*556c0*/  IADD3 R7, P3, R7, R105, RZ ;  /* 0x0000006907077210 */ /* 0x008fca0007f7e0ff */
[----:B------:R1:W-:Y:S01]  /*556d0*/  STL [R1+0x19d0], R7 ;  /* 0x0019d00701007387 */ /* 0x0003e20000100800 */
[-C--:B----4-:R-:W-:Y:S02]  /*556e0*/  IADD3 R12, P5, R12, R105.reuse, RZ ;  /* 0x000000690c0c7210 */ /* 0x090fe40007fbe0ff */
[----:B--2---:R-:W-:Y:S01]  /*556f0*/  IADD3 R10, P4, R10, R105, RZ ;  /* 0x000000690a0a7210 */ /* 0x004fe20007f9e0ff */
[----:B------:R-:W-:Y:S02]  /*55700*/  IMAD.X R14, R14, 0x1, R0, P3 ;  /* 0x000000010e0e7824 */ /* 0x000fe400018e0600 */
[----:B------:R2:W-:Y:S01]  /*55710*/  STL [R1+0x17d8], R12 ;  /* 0x0017d80c01007387 */ /* 0x0005e20000100800 */
[----:B------:R-:W-:-:S03]  /*55720*/  IMAD.MOV.U32 R46, RZ, RZ, R7 ;  /* 0x000000ffff2e7224 */ /* 0x000fc600078e0007 */
[----:B------:R-:W-:Y:S04]  /*55730*/  STL [R1+0x19c4], R14 ;  /* 0x0019c40e01007387 */ /* 0x000fe80000100800 */
[----:B------:R-:W-:Y:S01]  /*55740*/  STL [R1+0x19c8], R10 ;  /* 0x0019c80a01007387 */ /* 0x000fe20000100800 */
[----:B------:R-:W-:-:S05]  /*55750*/  IMAD.X R13, R13, 0x1, R0, P5 ;  /* 0x000000010d0d7824 */ /* 0x000fca00028e0600 */
[----:B------:R-:W-:Y:S04]  /*55760*/  STL [R1+0x17cc], R13 ;  /* 0x0017cc0d01007387 */ /* 0x000fe80000100800 */
[----:B-1----:R-:W3:Y:S01]  /*55770*/  LDL.LU R7, [R1+0x17bc] ;  /* 0x0017bc0001077983 */ /* 0x002ee20000300800 */
[----:B------:R-:W-:Y:S01]  /*55780*/  IADD3 R4, P5, R4, R105, RZ ;  /* 0x0000006904047210 */ /* 0x000fe20007fbe0ff */
[----:B------:R-:W-:-:S04]  /*55790*/  IMAD.MOV.U32 R47, RZ, RZ, R14 ;  /* 0x000000ffff2f7224 */ /* 0x000fc800078e000e */
[----:B------:R-:W-:Y:S04]  /*557a0*/  STL [R1+0x17d0], R4 ;  /* 0x0017d00401007387 */ /* 0x000fe80000100800 */
[----:B------:R1:W-:Y:S01]  /*557b0*/  LDGSTS.E [R44+0x1d000], [R46.64], P1 ;  /* 0x1d0000002e2c7fae */ /* 0x0003e20008921844 */
[----:B------:R-:W-:-:S05]  /*557c0*/  IMAD.X R11, R11, 0x1, R0, P4 ;  /* 0x000000010b0b7824 */ /* 0x000fca00020e0600 */
[----:B------:R4:W-:Y:S01]  /*557d0*/  STL [R1+0x19c0], R11 ;  /* 0x0019c00b01007387 */ /* 0x0009e20000100800 */
[----:B-1----:R-:W-:Y:S02]  /*557e0*/  IMAD.MOV.U32 R46, RZ, RZ, R12 ;  /* 0x000000ffff2e7224 */ /* 0x002fe400078e000c */
[----:B------:R-:W-:-:S05]  /*557f0*/  IMAD.X R9, R9, 0x1, R0, P5 ;  /* 0x0000000109097824 */ /* 0x000fca00028e0600 */
[----:B------:R1:W-:Y:S04]  /*55800*/  STL [R1+0x17c8], R9 ;  /* 0x0017c80901007387 */ /* 0x0003e80000100800 */
[----:B------:R-:W3:Y:S04]  /*55810*/  LDL.LU R50, [R1+0x19ac] ;  /* 0x0019ac0001327983 */ /* 0x000ee80000300800 */
[----:B--2---:R-:W2:Y:S04]  /*55820*/  LDL.LU R12, [R1+0x19b8] ;  /* 0x0019b800010c7983 */ /* 0x004ea80000300800 */
[----:B------:R-:W2:Y:S01]  /*55830*/  LDL.LU R48, [R1+0x17c0] ;  /* 0x0017c00001307983 */ /* 0x000ea20000300800 */
[----:B------:R-:W-:-:S05]  /*55840*/  IMAD.MOV.U32 R47, RZ, RZ, R13 ;  /* 0x000000ffff2f7224 */ /* 0x000fca00078e000d */
[----:B------:R1:W-:Y:S01]  /*55850*/  LDGSTS.E [R44+0x1d400], [R46.64], P1 ;  /* 0x1d4000002e2c7fae */ /* 0x0003e20008921844 */
[----:B------:R-:W-:Y:S01]  /*55860*/  ISETP.GT.AND P4, PT, R3, 0xb, PT ;  /* 0x0000000b0300780c */ /* 0x000fe20003f84270 */
[----:B-1----:R-:W-:Y:S02]  /*55870*/  IMAD.MOV.U32 R46, RZ, RZ, R10 ;  /* 0x000000ffff2e7224 */ /* 0x002fe400078e000a */
[----:B------:R-:W-:Y:S01]  /*55880*/  IMAD.MOV.U32 R47, RZ, RZ, R11 ;  /* 0x000000ffff2f7224 */ /* 0x000fe200078e000b */
[----:B------:R-:W-:Y:S01]  /*55890*/  ISETP.NE.U32.AND P3, PT, R45, RZ, PT ;  /* 0x000000ff2d00720c */ /* 0x000fe20003f65070 */
[----:B----4-:R-:W4:Y:S04]  /*558a0*/  LDL.LU R11, [R1+0x19b0] ;  /* 0x0019b000010b7983 */ /* 0x010f280000300800 */
[----:B------:R1:W-:Y:S01]  /*558b0*/  LDGSTS.E [R44+0x1f000], [R46.64], P0 ;  /* 0x1f0000002e2c7fae */ /* 0x0003e20008121844 */
[----:B------:R-:W-:-:S02]  /*558c0*/  SEL R45, RZ, 0x4, !P4 ;  /* 0x00000004ff2d7807 */ /* 0x000fc40006000000 */
[----:B------:R-:W-:Y:S01]  /*558d0*/  IADD3 R6, P4, R6, R105, RZ ;  /* 0x0000006906067210 */ /* 0x000fe20007f9e0ff */
[----:B-1----:R-:W-:Y:S02]  /*558e0*/  IMAD.MOV.U32 R46, RZ, RZ, R4 ;  /* 0x000000ffff2e7224 */ /* 0x002fe400078e0004 */
[----:B------:R-:W-:-:S05]  /*558f0*/  IMAD.MOV.U32 R47, RZ, RZ, R9 ;  /* 0x000000ffff2f7224 */ /* 0x000fca00078e0009 */
[----:B------:R1:W-:Y:S01]  /*55900*/  LDGSTS.E [R44+0x1f400], [R46.64], P0 ;  /* 0x1f4000002e2c7fae */ /* 0x0003e20008121844 */
[----:B------:R-:W-:Y:S01]  /*55910*/  IADD3 R5, P0, R5, R105, RZ ;  /* 0x0000006905057210 */ /* 0x000fe20007f1e0ff */
[----:B------:R-:W-:Y:S01]  /*55920*/  IMAD.SHL.U32 R252, R252, 0x4, RZ ;  /* 0x00000004fcfc7824 */ /* 0x000fe200078e00ff */
[----:B------:R-:W-:-:S03]  /*55930*/  ISETP.GT.AND P1, PT, R3, 0x7, PT ;  /* 0x000000070300780c */ /* 0x000fc60003f24270 */
[----:B------:R-:W-:Y:S01]  /*55940*/  STL [R1+0x19bc], R5 ;  /* 0x0019bc0501007387 */ /* 0x000fe20000100800 */
[----:B------:R-:W-:-:S03]  /*55950*/  IMAD.X R8, R8, 0x1, R0, P0 ;  /* 0x0000000108087824 */ /* 0x000fc600000e0600 */
[----:B------:R-:W-:Y:S01]  /*55960*/  STL [R1+0x17c4], R6 ;  /* 0x0017c40601007387 */ /* 0x000fe20000100800 */
[----:B------:R-:W-:-:S03]  /*55970*/  LOP3.LUT R4, R252, 0x60, RZ, 0x3c, !PT ;  /* 0x00000060fc047812 */ /* 0x000fc600078e3cff */
[----:B------:R-:W4:Y:S01]  /*55980*/  LDL.LU R49, [R1+0x17b4] ;  /* 0x0017b40001317983 */ /* 0x000f220000300800 */
[----:B-1----:R-:W-:-:S03]  /*55990*/  SEL R46, RZ, 0x4, !P1 ;  /* 0x00000004ff2e7807 */ /* 0x002fc60004800000 */
[----:B------:R1:W-:Y:S01]  /*559a0*/  STL [R1+0x19b4], R8 ;  /* 0x0019b40801007387 */ /* 0x0003e20000100800 */
[----:B------:R-:W-:Y:S01]  /*559b0*/  SEL R46, R46, RZ, !P2 ;  /* 0x000000ff2e2e7207 */ /* 0x000fe20005000000 */
[----:B------:R-:W-:Y:S02]  /*559c0*/  IMAD R44, R104, 0x20000, R4 ;  /* 0x00020000682c7824 */ /* 0x000fe400078e0204 */
[----:B------:R-:W4:Y:S01]  /*559d0*/  LDL.LU R15, [R1+0x19a4] ;  /* 0x0019a400010f7983 */ /* 0x000f220000300800 */
[----:B------:R-:W-:-:S03]  /*559e0*/  ISETP.NE.U32.AND P0, PT, R46, RZ, PT ;  /* 0x000000ff2e00720c */ /* 0x000fc60003f05070 */
[----:B------:R-:W4:Y:S01]  /*559f0*/  LDL.LU R9, [R1+0x17b8] ;  /* 0x0017b80001097983 */ /* 0x000f220000300800 */
[----:B------:R-:W-:-:S03]  /*55a00*/  IMAD.MOV.U32 R47, RZ, RZ, R8 ;  /* 0x000000ffff2f7224 */ /* 0x000fc600078e0008 */
[----:B------:R-:W4:Y:S01]  /*55a10*/  LDL.LU R4, [R1+0x19a8] ;  /* 0x0019a80001047983 */ /* 0x000f220000300800 */
[----:B------:R-:W-:-:S03]  /*55a20*/  IMAD.MOV.U32 R46, RZ, RZ, R5 ;  /* 0x000000ffff2e7224 */ /* 0x000fc600078e0005 */
[----:B------:R-:W4:Y:S04]  /*55a30*/  LDL.LU R10, [R1+0x17ac] ;  /* 0x0017ac00010a7983 */ /* 0x000f280000300800 */
[----:B-1----:R-:W4:Y:S04]  /*55a40*/  LDL.LU R8, [R1+0x199c] ;  /* 0x00199c0001087983 */ /* 0x002f280000300800 */
[----:B------:R1:W-:Y:S02]  /*55a50*/  LDGSTS.E [R44+0x1800], [R46.64], P3 ;  /* 0x018000002e2c7fae */ /* 0x0003e40009921844 */
[----:B-1----:R-:W-:-:S02]  /*55a60*/  IMAD.MOV.U32 R46, RZ, RZ, R6 ;  /* 0x000000ffff2e7224 */ /* 0x002fc400078e0006 */
[----:B---3--:R-:W-:-:S05]  /*55a70*/  IMAD.X R7, R7, 0x1, R0, P4 ;  /* 0x0000000107077824 */ /* 0x008fca00020e0600 */
[----:B------:R1:W-:Y:S04]  /*55a80*/  STL [R1+0x17bc], R7 ;  /* 0x0017bc0701007387 */ /* 0x0003e80000100800 */
[----:B------:R-:W3:Y:S04]  /*55a90*/  LDL.LU R5, [R1+0x17b0] ;  /* 0x0017b00001057983 */ /* 0x000ee80000300800 */
[----:B------:R-:W3:Y:S01]  /*55aa0*/  LDL.LU R13, [R1+0x19a0] ;  /* 0x0019a000010d7983 */ /* 0x000ee20000300800 */
[----:B------:R-:W-:-:S03]  /*55ab0*/  IMAD.MOV.U32 R47, RZ, RZ, R7 ;  /* 0x000000ffff2f7224 */ /* 0x000fc600078e0007 */
[----:B------:R-:W3:Y:S04]  /*55ac0*/  LDL.LU R6, [R1+0x17a4] ;  /* 0x0017a40001067983 */ /* 0x000ee80000300800 */
[----:B------:R-:W3:Y:S04]  /*55ad0*/  LDL.LU R14, [R1+0x1994] ;  /* 0x00199400010e7983 */ /* 0x000ee80000300800 */
[----:B-1----:R-:W3:Y:S01]  /*55ae0*/  LDL.LU R7, [R1+0x17a8] ;  /* 0x0017a80001077983 */ /* 0x002ee20000300800 */
[----:B------:R-:W-:-:S03]  /*55af0*/  ISETP.GT.AND P4, PT, R3, 0xf, PT ;  /* 0x0000000f0300780c */ /* 0x000fc60003f84270 */
[----:B------:R1:W-:Y:S02]  /*55b00*/  LDGSTS.E [R44+0x1c00], [R46.64], P3 ;  /* 0x01c000002e2c7fae */ /* 0x0003e40009921844 */
[----:B-1----:R-:W-:Y:S02]  /*55b10*/  SEL R46, RZ, 0x4, !P4 ;  /* 0x00000004ff2e7807 */ /* 0x002fe40006000000 */
[-C--:B--2---:R-:W-:Y:S02]  /*55b20*/  IADD3 R12, P3, R12, R105.reuse, RZ ;  /* 0x000000690c0c7210 */ /* 0x084fe40007f7e0ff */
[----:B------:R-:W-:Y:S02]  /*55b30*/  SEL R46, R46, RZ, !P2 ;  /* 0x000000ff2e2e7207 */ /* 0x000fe40005000000 */
[----:B------:R-:W-:Y:S01]  /*55b40*/  IADD3 R48, P6, R48, R105, RZ ;  /* 0x0000006930307210 */ /* 0x000fe20007fde0ff */
[----:B------:R-:W-:Y:S01]  /*55b50*/  IMAD.X R50, R50, 0x1, R0, P3 ;  /* 0x0000000132327824 */ /* 0x000fe200018e0600 */
[----:B------:R1:W-:Y:S01]  /*55b60*/  STL [R1+0x19b8], R12 ;  /* 0x0019b80c01007387 */ /* 0x0003e20000100800 */
[----:B------:R-:W-:Y:S01]  /*55b70*/  ISETP.NE.U32.AND P4, PT, R46, RZ, PT ;  /* 0x000000ff2e00720c */ /* 0x000fe20003f85070 */
[----:B------:R-:W-:-:S02]  /*55b80*/  IMAD.MOV.U32 R46, RZ, RZ, R12 ;  /* 0x000000ffff2e7224 */ /* 0x000fc400078e000c */
[----:B------:R-:W-:Y:S04]  /*55b90*/  STL [R1+0x17c0], R48 ;  /* 0x0017c03001007387 */ /* 0x000fe80000100800 */
[----:B------:R-:W-:Y:S04]  /*55ba0*/  STL [R1+0x19ac], R50 ;  /* 0x0019ac3201007387 */ /* 0x000fe80000100800 */
[----:B-1----:R-:W4:Y:S01]  /*55bb0*/  LDL.LU R12, [R1+0x179c] ;  /* 0x00179c00010c7983 */ /* 0x002f220000300800 */
[----:B------:R-:W-:Y:S02]  /*55bc0*/  SEL R45, R45, RZ, !P2 ;  /* 0x000000ff2d2d7207 */ /* 0x000fe40005000000 */
[----:B------:R-:W-:Y:S01]  /*55bd0*/  ISETP.GT.AND P5, PT, R3, 0x13, PT ;  /* 0x000000130300780c */ /* 0x000fe20003fa4270 */
[----:B------:R-:W-:Y:S01]  /*55be0*/  IMAD.MOV.U32 R47, RZ, RZ, R50 ;  /* 0x000000ffff2f7224 */ /* 0x000fe200078e0032 */
[----:B------:R-:W-:-:S02]  /*55bf0*/  ISETP.NE.U32.AND P1, PT, R45, RZ, PT ;  /* 0x000000ff2d00720c */ /* 0x000fc40003f25070 */
[----:B------:R-:W-:Y:S02]  /*55c00*/  SEL R45, RZ, 0x4, !P5 ;  /* 0x00000004ff2d7807 */ /* 0x000fe40006800000 */
[----:B----4-:R-:W-:Y:S01]  /*55c10*/  IADD3 R11, P5, R11, R105, RZ ;  /* 0x000000690b0b7210 */ /* 0x010fe20007fbe0ff */
[----:B------:R1:W-:Y:S02]  /*55c20*/  LDGSTS.E [R44+0x3800], [R46.64], P0 ;  /* 0x038000002e2c7fae */ /* 0x0003e40008121844 */
[----:B-1----:R-:W-:Y:S02]  /*55c30*/  IMAD.MOV.U32 R46, RZ, RZ, R48 ;  /* 0x000000ffff2e7224 */ /* 0x002fe400078e0030 */
[----:B------:R-:W-:Y:S01]  /*55c40*/  STL [R1+0x19b0], R11 ;  /* 0x0019b00b01007387 */ /* 0x000fe20000100800 */
[----:B------:R-:W-:-:S04]  /*55c50*/  IMAD.X R49, R49, 0x1, R0, P6 ;  /* 0x0000000131317824 */ /* 0x000fc800030e0600 */
[----:B------:R-:W-:Y:S02]  /*55c60*/  IMAD.MOV.U32 R47, RZ, RZ, R49 ;  /* 0x000000ffff2f7224 */ /* 0x000fe400078e0031 */
[----:B------:R-:W-:-:S03]  /*55c70*/  IMAD.X R15, R15, 0x1, R0, P5 ;  /* 0x000000010f0f7824 */ /* 0x000fc600028e0600 */
[----:B------:R1:W-:Y:S01]  /*55c80*/  LDGSTS.E [R44+0x3c00], [R46.64], P0 ;  /* 0x03c000002e2c7fae */ /* 0x0003e20008121844 */
[-C--:B------:R-:W-:Y:S02]  /*55c90*/  IADD3 R9, P6, R9, R105.reuse, RZ ;  /* 0x0000006909097210 */ /* 0x080fe40007fde0ff */
[----:B------:R-:W-:Y:S01]  /*55ca0*/  IADD3 R4, P0, R4, R105, RZ ;  /* 0x0000006904047210 */ /* 0x000fe20007f1e0ff */
        /* <DEDUP_REMOVED lines=11> */
[----:B------:R1:W-:Y:S04]  /*55d60*/  STL [R1+0x17ac], R10 ;  /* 0x0017ac0a01007387 */ /* 0x0003e80000100800 */
[----:B------:R4:W-:Y:S01]  /*55d70*/  LDGSTS.E [R44+0x5c00], [R46.64], P1 ;  /* 0x05c000002e2c7fae */ /* 0x0009e20008921844 */
[----:B------:R-:W-:Y:S01]  /*55d80*/  SEL R45, R45, RZ, !P2 ;  /* 0x000000ff2d2d7207 */ /* 0x000fe20005000000 */
[----:B----4-:R-:W-:-:S02]  /*55d90*/  IMAD.MOV.U32 R47, RZ, RZ, R8 ;  /* 0x000000ffff2f7224 */ /* 0x010fc400078e0008 */
[----:B------:R-:W-:-:S05]  /*55da0*/  IMAD.MOV.U32 R46, RZ, RZ, R4 ;  /* 0x000000ffff2e7224 */ /* 0x000fca00078e0004 */
[----:B------:R4:W-:Y:S01]  /*55db0*/  LDGSTS.E [R44+0x7800], [R46.64], P4 ;  /* 0x078000002e2c7fae */ /* 0x0009e2000a121844 */
[----:B------:R-:W-:Y:S02]  /*55dc0*/  ISETP.NE.U32.AND P3, PT, R45, RZ, PT ;  /* 0x000000ff2d00720c */ /* 0x000fe40003f65070 */
[-C--:B---3--:R-:W-:Y:S02]  /*55dd0*/  IADD3 R5, P5, R5, R105.reuse, RZ ;  /* 0x0000006905057210 */ /* 0x088fe40007fbe0ff */
[----:B------:R-:W-:-:S03]  /*55de0*/  IADD3 R13, P0, R13, R105, RZ ;  /* 0x000000690d0d7210 */ /* 0x000fc60007f1e0ff */
[----:B------:R-:W-:Y:S01]  /*55df0*/  STL [R1+0x17b0], R5 ;  /* 0x0017b00501007387 */ /* 0x000fe20000100800 */
[----:B------:R-:W-:-:S03]  /*55e00*/  IMAD.X R6, R6, 0x1, R0, P5 ;  /* 0x0000000106067824 */ /* 0x000fc600028e0600 */
[----:B------:R3:W-:Y:S04]  /*55e10*/  STL [R1+0x199c], R8 ;  /* 0x00199c0801007387 */ /* 0x0007e80000100800 */
[----:B-1----:R-:W2:Y:S01]  /*55e20*/  LDL.LU R10, [R1+0x1998] ;  /* 0x00199800010a7983 */ /* 0x002ea20000300800 */
[----:B------:R-:W-:Y:S01]  /*55e30*/  IMAD.X R14, R14, 0x1, R0, P0 ;  /* 0x000000010e0e7824 */ /* 0x000fe200000e0600 */
[----:B------:R-:W-:Y:S02]  /*55e40*/  IADD3 R7, P1, R7, R105, RZ ;  /* 0x0000006907077210 */ /* 0x000fe40007f3e0ff */
[----:B------:R-:W-:Y:S04]  /*55e50*/  STL [R1+0x19a0], R13 ;  /* 0x0019a00d01007387 */ /* 0x000fe80000100800 */
[----:B------:R1:W-:Y:S04]  /*55e60*/  STL [R1+0x17a4], R6 ;  /* 0x0017a40601007387 */ /* 0x0003e80000100800 */
[----:B---3--:R-:W3:Y:S04]  /*55e70*/  LDL.LU R8, [R1+0x17a0] ;  /* 0x0017a00001087983 */ /* 0x008ee80000300800 */
[----:B------:R-:W3:Y:S04]  /*55e80*/  LDL.LU R4, [R1+0x1990] ;  /* 0x0019900001047983 */ /* 0x000ee80000300800 */
[----:B------:R-:W3:Y:S04]  /*55e90*/  LDL.LU R11, [R1+0x198c] ;  /* 0x00198c00010b7983 */ /* 0x000ee80000300800 */
[----:B------:R1:W-:Y:S01]  /*55ea0*/  STL [R1+0x17a8], R7 ;  /* 0x0017a80701007387 */ /* 0x0003e20000100800 */
[----:B----4-:R-:W-:-:S03]  /*55eb0*/  IMAD.MOV.U32 R47, RZ, RZ, R6 ;  /* 0x000000ffff2f7224 */ /* 0x010fc600078e0006 */
[----:B------:R4:W-:Y:S01]  /*55ec0*/  STL [R1+0x1994], R14 ;  /* 0x0019940e01007387 */ /* 0x0009e20000100800 */
[----:B------:R-:W-:-:S03]  /*55ed0*/  IMAD.MOV.U32 R46, RZ, RZ, R5 ;  /* 0x000000ffff2e7224 */ /* 0x000fc600078e0005 */
[----:B------:R-:W4:Y:S04]  /*55ee0*/  LDL.LU R9, [R1+0x1794] ;  /* 0x0017940001097983 */ /* 0x000f280000300800 */
[----:B-1----:R-:W4:Y:S04]  /*55ef0*/  LDL.LU R6, [R1+0x1984] ;  /* 0x0019840001067983 */ /* 0x002f280000300800 */
[----:B------:R-:W4:Y:S04]  /*55f00*/  LDL.LU R5, [R1+0x1798] ;  /* 0x0017980001057983 */ /* 0x000f280000300800 */
[----:B------:R1:W-:Y:S01]  /*55f10*/  LDGSTS.E [R44+0x7c00], [R46.64], P4 ;  /* 0x07c000002e2c7fae */ /* 0x0003e2000a121844 */
[----:B------:R-:W-:-:S05]  /*55f20*/  IMAD.X R12, R12, 0x1, R0, P1 ;  /* 0x000000010c0c7824 */ /* 0x000fca00008e0600 */
[----:B------:R2:W-:Y:S01]  /*55f30*/  STL [R1+0x179c], R12 ;  /* 0x00179c0c01007387 */ /* 0x0005e20000100800 */
[----:B-1----:R-:W-:Y:S02]  /*55f40*/  IMAD.MOV.U32 R46, RZ, RZ, R13 ;  /* 0x000000ffff2e7224 */ /* 0x002fe400078e000d */
[----:B------:R-:W-:-:S05]  /*55f50*/  IMAD.MOV.U32 R47, RZ, RZ, R14 ;  /* 0x000000ffff2f7224 */ /* 0x000fca00078e000e */
[----:B------:R1:W-:Y:S02]  /*55f60*/  LDGSTS.E [R44+0x9800], [R46.64], P3 ;  /* 0x098000002e2c7fae */ /* 0x0003e40009921844 */
[----:B-1----:R-:W-:Y:S02]  /*55f70*/  IMAD.MOV.U32 R46, RZ, RZ, R7 ;  /* 0x000000ffff2e7224 */ /* 0x002fe400078e0007 */
[----:B------:R-:W4:Y:S01]  /*55f80*/  LDL.LU R7, [R1+0x178c] ;  /* 0x00178c0001077983 */ /* 0x000f220000300800 */
[C---:B------:R-:W-:Y:S01]  /*55f90*/  ISETP.GT.AND P0, PT, R3.reuse, 0x17, PT ;  /* 0x000000170300780c */ /* 0x040fe20003f04270 */
[----:B------:R-:W-:Y:S01]  /*55fa0*/  IMAD.MOV.U32 R47, RZ, RZ, R12 ;  /* 0x000000ffff2f7224 */ /* 0x000fe200078e000c */
[C---:B------:R-:W-:Y:S01]  /*55fb0*/  ISETP.GT.AND P1, PT, R3.reuse, 0x1f, PT ;  /* 0x0000001f0300780c */ /* 0x040fe20003f24270 */
[----:B------:R-:W4:Y:S01]  /*55fc0*/  LDL.LU R50, [R1+0x1988] ;  /* 0x0019880001327983 */ /* 0x000f220000300800 */
[----:B------:R-:W-:Y:S02]  /*55fd0*/  SEL R45, RZ, 0x4, !P0 ;  /* 0x00000004ff2d7807 */ /* 0x000fe40004000000 */
[----:B------:R-:W-:Y:S01]  /*55fe0*/  ISETP.GT.AND P0, PT, R3, 0x1b, PT ;  /* 0x0000001b0300780c */ /* 0x000fe20003f04270 */
[----:B------:R1:W-:Y:S01]  /*55ff0*/  LDGSTS.E [R44+0x9c00], [R46.64], P3 ;  /* 0x09c000002e2c7fae */ /* 0x0003e20009921844 */
[----:B------:R-:W-:-:S02]  /*56000*/  SEL R45, R45, RZ, !P2 ;  /* 0x000000ff2d2d7207 */ /* 0x000fc40005000000 */
[----:B------:R-:W-:Y:S01]  /*56010*/  ISETP.GT.AND P3, PT, R3, 0x23, PT ;  /* 0x000000230300780c */ /* 0x000fe20003f64270 */
[----:B------:R-:W4:Y:S01]  /*56020*/  LDL.LU R48, [R1+0x1790] ;  /* 0x0017900001307983 */ /* 0x000f220000300800 */
        /* <DEDUP_REMOVED lines=10> */
[----:B------:R-:W-:Y:S01]  /*560d0*/  STL [R1+0x1998], R10 ;  /* 0x0019980a01007387 */ /* 0x000fe20000100800 */
[-C--:B---3--:R-:W-:Y:S02]  /*560e0*/  IADD3 R8, P4, R8, R105.reuse, RZ ;  /* 0x0000006908087210 */ /* 0x088fe40007f9e0ff */
[----:B------:R-:W-:Y:S01]  /*560f0*/  IADD3 R4, P6, R4, R105, RZ ;  /* 0x0000006904047210 */ /* 0x000fe20007fde0ff */
[--C-:B------:R-:W-:Y:S02]  /*56100*/  IMAD.X R11, R11, 0x1, R0.reuse, P3 ;  /* 0x000000010b0b7824 */ /* 0x100fe400018e0600 */
[----:B------:R1:W-:Y:S04]  /*56110*/  STL [R1+0x17a0], R8 ;  /* 0x0017a00801007387 */ /* 0x0003e80000100800 */
[----:B------:R-:W-:Y:S01]  /*56120*/  STL [R1+0x198c], R11 ;  /* 0x00198c0b01007387 */ /* 0x000fe20000100800 */
[----:B----4-:R-:W-:-:S03]  /*56130*/  IMAD.X R9, R9, 0x1, R0, P4 ;  /* 0x0000000109097824 */ /* 0x010fc600020e0600 */
[----:B------:R-:W-:Y:S01]  /*56140*/  STL [R1+0x1990], R4 ;  /* 0x0019900401007387 */ /* 0x000fe20000100800 */
[----:B------:R-:W-:-:S03]  /*56150*/  IMAD.X R6, R6, 0x1, R0, P6 ;  /* 0x0000000106067824 */ /* 0x000fc600030e0600 */
[----:B------:R2:W-:Y:S01]  /*56160*/  STL [R1+0x1794], R9 ;  /* 0x0017940901007387 */ /* 0x0005e20000100800 */
[----:B------:R-:W-:-:S03]  /*56170*/  IADD3 R5, P4, R5, R105, RZ ;  /* 0x0000006905057210 */ /* 0x000fc60007f9e0ff */
[----:B------:R-:W3:Y:S04]  /*56180*/  LDL.LU R51, [R1+0x197c] ;  /* 0x00197c0001337983 */ /* 0x000ee80000300800 */
[----:B------:R-:W-:Y:S04]  /*56190*/  STL [R1+0x1798], R5 ;  /* 0x0017980501007387 */ /* 0x000fe80000100800 */
[----:B------:R4:W-:Y:S04]  /*561a0*/  STL [R1+0x1984], R6 ;  /* 0x0019840601007387 */ /* 0x0009e80000100800 */
[----:B------:R-:W3:Y:S04]  /*561b0*/  LDL.LU R14, [R1+0x1980] ;  /* 0x00198000010e7983 */ /* 0x000ee80000300800 */
[----:B------:R-:W3:Y:S01]  /*561c0*/  LDL.LU R49, [R1+0x1788] ;  /* 0x0017880001317983 */ /* 0x000ee20000300800 */
[----:B------:R-:W-:-:S02]  /*561d0*/  IMAD.MOV.U32 R46, RZ, RZ, R10 ;  /* 0x000000ffff2e7224 */ /* 0x000fc400078e000a */
[----:B------:R-:W-:Y:S01]  /*561e0*/  IMAD.MOV.U32 R47, RZ, RZ, R11 ;  /* 0x000000ffff2f7224 */ /* 0x000fe200078e000b */
[----:B------:R-:W3:Y:S04]  /*561f0*/  LDL.LU R15, [R1+0x1974] ;  /* 0x00197400010f7983 */ /* 0x000ee80000300800 */
[----:B------:R-:W3:Y:S04]  /*56200*/  LDL.LU R12, [R1+0x1784] ;  /* 0x00178400010c7983 */ /* 0x000ee80000300800 */
[----:B------:R1:W-:Y:S01]  /*56210*/  LDGSTS.E [R44+0xb800], [R46.64], P0 ;  /* 0x0b8000002e2c7fae */ /* 0x0003e20008121844 */
[----:B------:R-:W-:-:S02]  /*56220*/  IMAD.X R7, R7, 0x1, R0, P4 ;  /* 0x0000000107077824 */ /* 0x000fc400020e0600 */
[----:B-1----:R-:W-:Y:S02]  /*56230*/  IMAD.MOV.U32 R46, RZ, RZ, R8 ;  /* 0x000000ffff2e7224 */ /* 0x002fe400078e0008 */
[----:B------:R-:W3:Y:S01]  /*56240*/  LDL.LU R8, [R1+0x1978] ;  /* 0x0019780001087983 */ /* 0x000ee20000300800 */
[----:B------:R-:W-:-:S03]  /*56250*/  IMAD.MOV.U32 R47, RZ, RZ, R9 ;  /* 0x000000ffff2f7224 */ /* 0x000fc600078e0009 */
[----:B------:R-:W3:Y:S04]  /*56260*/  LDL.LU R13, [R1+0x177c] ;  /* 0x00177c00010d7983 */ /* 0x000ee80000300800 */
[----:B--2---:R-:W2:Y:S04]  /*56270*/  LDL.LU R9, [R1+0x196c] ;  /* 0x00196c0001097983 */ /* 0x004ea80000300800 */
[----:B------:R1:W-:Y:S04]  /*56280*/  STL [R1+0x178c], R7 ;  /* 0x00178c0701007387 */ /* 0x0003e80000100800 */
[----:B------:R-:W2:Y:S04]  /*56290*/  LDL.LU R10, [R1+0x1780] ;  /* 0x00178000010a7983 */ /* 0x000ea80000300800 */
[----:B------:R1:W-:Y:S02]  /*562a0*/  LDGSTS.E [R44+0xbc00], [R46.64], P0 ;  /* 0x0bc000002e2c7fae */ /* 0x0003e40008121844 */
[----:B-1----:R-:W-:-:S02]  /*562b0*/  IMAD.MOV.U32 R46, RZ, RZ, R4 ;  /* 0x000000ffff2e7224 */ /* 0x002fc400078e0004 */
[----:B------:R-:W-:Y:S01]  /*562c0*/  IMAD.MOV.U32 R47, RZ, RZ, R6 ;  /* 0x000000ffff2f7224 */ /* 0x000fe200078e0006 */
[----:B------:R-:W2:Y:S04]  /*562d0*/  LDL.LU R4, [R1+0x1970] ;  /* 0x0019700001047983 */ /* 0x000ea80000300800 */
[----:B----4-:R-:W4:Y:S04]  /*562e0*/  LDL.LU R6, [R1+0x1778] ;  /* 0x0017780001067983 */ /* 0x010f280000300800 */
[----:B------:R-:W4:Y:S04]  /*562f0*/  LDL.LU R11, [R1+0x1774] ;  /* 0x00177400010b7983 */ /* 0x000f280000300800 */
[----:B------:R1:W-:Y:S02]  /*56300*/  LDGSTS.E [R44+0xd800], [R46.64], P1 ;  /* 0x0d8000002e2c7fae */ /* 0x0003e40008921844 */
[----:B-1----:R-:W-:-:S02]  /*56310*/  IMAD.MOV.U32 R46, RZ, RZ, R5 ;  /* 0x000000ffff2e7224 */ /* 0x002fc400078e0005 */
[----:B------:R-:W4:Y:S01]  /*56320*/  LDL.LU R5, [R1+0x1964] ;  /* 0x0019640001057983 */ /* 0x000f220000300800 */
[----:B------:R-:W-:-:S03]  /*56330*/  IMAD.MOV.U32 R47, RZ, RZ, R7 ;  /* 0x000000ffff2f7224 */ /* 0x000fc600078e0007 */
[----:B------:R-:W4:Y:S01]  /*56340*/  LDL.LU R7, [R1+0x176c] ;  /* 0x00176c0001077983 */ /* 0x000f220000300800 */
[----:B------:R-:W-:-:S03]  /*56350*/  ISETP.GT.AND P0, PT, R3, 0x27, PT ;  /* 0x000000270300780c */ /* 0x000fc60003f04270 */
[----:B------:R1:W-:Y:S01]  /*56360*/  LDGSTS.E [R44+0xdc00], [R46.64], P1 ;  /* 0x0dc000002e2c7fae */ /* 0x0003e20008921844 */
[----:B------:R-:W-:Y:S02]  /*56370*/  ISETP.GT.AND P4, PT, R3, 0x2b, PT ;  /* 0x0000002b0300780c */ /* 0x000fe40003f84270 */
[----:B------:R-:W-:Y:S02]  /*56380*/  ISETP.NE.U32.AND P3, PT, R45, RZ, PT ;  /* 0x000000ff2d00720c */ /* 0x000fe40003f65070 */
[----:B------:R-:W-:Y:S02]  /*56390*/  SEL R45, RZ, 0x4, !P4 ;  /* 0x00000004ff2d7807 */ /* 0x000fe40006000000 */
[----:B-1----:R-:W-:Y:S02]  /*563a0*/  SEL R46, RZ, 0x4, !P0 ;  /* 0x00000004ff2e7807 */ /* 0x002fe40004000000 */
[----:B------:R-:W-:Y:S02]  /*563b0*/  IADD3 R50, P0, R50, R105, RZ ;  /* 0x0000006932327210 */ /* 0x000fe40007f1e0ff */
[----:B------:R-:W-:-:S02]  /*563c0*/  SEL R46, R46, RZ, !P2 ;  /* 0x000000ff2e2e7207 */ /* 0x000fc40005000000 */
[----:B------:R-:W-:Y:S02]  /*563d0*/  IADD3 R48, P4, R48, R105, RZ ;  /* 0x0000006930307210 */ /* 0x000fe40007f9e0ff */
[----:B------:R-:W-:Y:S01]  /*563e0*/  ISETP.NE.U32.AND P1, PT, R46, RZ, PT ;  /* 0x000000ff2e00720c */ /* 0x000fe20003f25070 */
[----:B------:R-:W-:Y:S01]  /*563f0*/  IMAD.MOV.U32 R46, RZ, RZ, R50 ;  /* 0x000000ffff2e7224 */ /* 0x000fe200078e0032 */
[----:B------:R-:W-:Y:S04]  /*56400*/  STL [R1+0x1988], R50 ;  /* 0x0019883201007387 */ /* 0x000fe80000100800 */
[----:B------:R-:W-:Y:S01]  /*56410*/  STL [R1+0x1790], R48 ;  /* 0x0017903001007387 */ /* 0x000fe20000100800 */
[----:B------:R-:W-:Y:S01]  /*56420*/  SEL R45, R45, RZ, !P2 ;  /* 0x000000ff2d2d7207 */ /* 0x000fe20005000000 */
[----:B---3--:R-:W-:-:S04]  /*56430*/  IMAD.X R51, R51, 0x1, R0, P0 ;  /* 0x0000000133337824 */ /* 0x008fc800000e0600 */
[----:B------:R-:W-:-:S05]  /*56440*/  IMAD.MOV.U32 R47, RZ, RZ, R51 ;  /* 0x000000ffff2f7224 */ /* 0x000fca00078e0033 */
[----:B------:R1:W-:Y:S01]  /*56450*/  LDGSTS.E [R44+0xf800], [R46.64], P5 ;  /* 0x0f8000002e2c7fae */ /* 0x0003e2000a921844 */
[-C--:B------:R-:W-:Y:S01]  /*56460*/  IADD3 R14, P6, R14, R105.reuse, RZ ;  /* 0x000000690e0e7210 */ /* 0x080fe20007fde0ff */
[----:B------:R-:W-:Y:S02]  /*56470*/  IMAD.X R49, R49, 0x1, R0, P4 ;  /* 0x0000000131317824 */ /* 0x000fe400020e0600 */
[----:B-1----:R-:W-:Y:S02]  /*56480*/  IMAD.MOV.U32 R46, RZ, RZ, R48 ;  /* 0x000000ffff2e7224 */ /* 0x002fe400078e0030 */
[----:B------:R-:W-:Y:S01]  /*56490*/  IMAD.MOV.U32 R47, RZ, RZ, R49 ;  /* 0x000000ffff2f7224 */ /* 0x000fe200078e0031 */
[----:B------:R-:W-:Y:S01]  /*564a0*/  IADD3 R12, P4, R12, R105, RZ ;  /* 0x000000690c0c7210 */ /* 0x000fe20007f9e0ff */
[----:B------:R-:W-:-:S03]  /*564b0*/  IMAD.X R15, R15, 0x1, R0, P6 ;  /* 0x000000010f0f7824 */ /* 0x000fc600030e0600 */
[----:B------:R1:W-:Y:S04]  /*564c0*/  LDGSTS.E [R44+0xfc00], [R46.64], P5 ;  /* 0x0fc000002e2c7fae */ /* 0x0003e8000a921844 */
[----:B------:R-:W-:Y:S01]  /*564d0*/  STL [R1+0x197c], R51 ;  /* 0x00197c3301007387 */ /* 0x000fe20000100800 */
[----:B-1----:R-:W-:Y:S02]  /*564e0*/  IMAD.MOV.U32 R46, RZ, RZ, R14 ;  /* 0x000000ffff2e7224 */ /* 0x002fe400078e000e */
[----:B------:R-:W-:Y:S01]  /*564f0*/  IMAD.MOV.U32 R47, RZ, RZ, R15 ;  /* 0x000000ffff2f7224 */ /* 0x000fe200078e000f */
[----:B------:R-:W-:Y:S01]  /*56500*/  IADD3 R8, P5, R8, R105, RZ ;  /* 0x0000006908087210 */ /* 0x000fe20007fbe0ff */
[----:B------:R-:W-:-:S03]  /*56510*/  IMAD.X R13, R13, 0x1, R0, P4 ;  /* 0x000000010d0d7824 */ /* 0x000fc600020e0600 */
[----:B------:R1:W-:Y:S04]  /*56520*/  LDGSTS.E [R44+0x11800], [R46.64], P3 ;  /* 0x118000002e2c7fae */ /* 0x0003e80009921844 */
[----:B------:R-:W-:Y:S01]  /*56530*/  STL [R1+0x1980], R14 ;  /* 0x0019800e01007387 */ /* 0x000fe20000100800 */
[----:B--2---:R-:W-:-:S03]  /*56540*/  IMAD.X R9, R9, 0x1, R0, P5 ;  /* 0x0000000109097824 */ /* 0x004fc600028e0600 */
[----:B------:R-:W-:Y:S01]  /*56550*/  STL [R1+0x1788], R49 ;  /* 0x0017883101007387 */ /* 0x000fe20000100800 */
[----:B-1----:R-:W-:Y:S02]  /*56560*/  IMAD.MOV.U32 R46, RZ, RZ, R12 ;  /* 0x000000ffff2e7224 */ /* 0x002fe400078e000c */
[----:B------:R-:W-:Y:S01]  /*56570*/  IMAD.MOV.U32 R47, RZ, RZ, R13 ;  /* 0x000000ffff2f7224 */ /* 0x000fe200078e000d */
[-C--:B------:R-:W-:Y:S01]  /*56580*/  IADD3 R10, P6, R10, R105.reuse, RZ ;  /* 0x000000690a0a7210 */ /* 0x080fe20007fde0ff */
[----:B------:R-:W-:Y:S04]  /*56590*/  STL [R1+0x1784], R12 ;  /* 0x0017840c01007387 */ /* 0x000fe80000100800 */
[----:B------:R-:W-:Y:S04]  /*565a0*/  STL [R1+0x1974], R15 ;  /* 0x0019740f01007387 */ /* 0x000fe80000100800 */
[----:B------:R1:W-:Y:S04]  /*565b0*/  LDGSTS.E [R44+0x11c00], [R46.64], P3 ;  /* 0x11c000002e2c7fae */ /* 0x0003e80009921844 */
[----:B------:R-:W-:Y:S01]  /*565c0*/  STL [R1+0x1978], R8 ;  /* 0x0019780801007387 */ /* 0x000fe20000100800 */
[----:B------:R-:W-:-:S03]  /*565d0*/  IADD3 R4, P4, R4, R105, RZ ;  /* 0x0000006904047210 */ /* 0x000fc60007f9e0ff */
[----:B------:R-:W-:Y:S01]  /*565e0*/  STL [R1+0x177c], R13 ;  /* 0x00177c0d01007387 */ /* 0x000fe20000100800 */
[----:B----4-:R-:W-:-:S03]  /*565f0*/  IADD3 R6, P3, R6, R105, RZ ;  /* 0x0000006906067210 */ /* 0x010fc60007f7e0ff */
[----:B------:R-:W-:Y:S01]  /*56600*/  STL [R1+0x1780], R10 ;  /* 0x0017800a01007387 */ /* 0x000fe20000100800 */
[----:B------:R-:W-:-:S03]  /*56610*/  IMAD.X R11, R11, 0x1, R0, P6 ;  /* 0x000000010b0b7824 */ /* 0x000fc600030e0600 */
[----:B------:R2:W-:Y:S01]  /*56620*/  STL [R1+0x196c], R9 ;  /* 0x00196c0901007387 */ /* 0x0005e20000100800 */
[----:B-1----:R-:W-:Y:S02]  /*56630*/  IMAD.MOV.U32 R46, RZ, RZ, R8 ;  /* 0x000000ffff2e7224 */ /* 0x002fe400078e0008 */
[----:B------:R-:W-:Y:S01]  /*56640*/  IMAD.MOV.U32 R47, RZ, RZ, R9 ;  /* 0x000000ffff2f7224 */ /* 0x000fe200078e0009 */
[----:B------:R-:W-:Y:S04]  /*56650*/  STL [R1+0x1970], R4 ;  /* 0x0019700401007387 */ /* 0x000fe80000100800 */
[----:B------:R-:W-:Y:S04]  /*56660*/  STL [R1+0x1778], R6 ;  /* 0x0017780601007387 */ /* 0x000fe80000100800 */
[----:B------:R1:W-:Y:S01]  /*56670*/  STL [R1+0x1774], R11 ;  /* 0x0017740b01007387 */ /* 0x0003e20000100800 */
[----:B------:R-:W-:-:S03]  /*56680*/  IMAD.X R5, R5, 0x1, R0, P4 ;  /* 0x0000000105057824 */ /* 0x000fc600020e0600 */
[----:B--2---:R-:W2:Y:S01]  /*56690*/  LDL.LU.64 R8, [R1+0x1738] ;  /* 0x0017380001087983 */ /* 0x004ea20000300a00 */
[----:B------:R-:W-:-:S03]  /*566a0*/  ISETP.NE.U32.AND P0, PT, R45, RZ, PT ;  /* 0x000000ff2d00720c */ /* 0x000fc60003f05070 */
[----:B------:R3:W-:Y:S01]  /*566b0*/  LDGSTS.E [R44+0x13800], [R46.64], P1 ;  /* 0x138000002e2c7fae */ /* 0x0007e20008921844 */
[----:B------:R-:W-:-:S03]  /*566c0*/  IMAD.X R7, R7, 0x1, R0, P3 ;  /* 0x0000000107077824 */ /* 0x000fc600018e0600 */
[----:B------:R4:W-:Y:S04]  /*566d0*/  STL [R1+0x1964], R5 ;  /* 0x0019640501007387 */ /* 0x0009e80000100800 */
[----:B------:R-:W2:Y:S01]  /*566e0*/  LDL.LU.64 R54, [R1+0x1730] ;  /* 0x0017300001367983 */ /* 0x000ea20000300a00 */
[----:B---3--:R-:W-:Y:S02]  /*566f0*/  IMAD.MOV.U32 R46, RZ, RZ, R10 ;  /* 0x000000ffff2e7224 */ /* 0x008fe400078e000a */
[----:B------:R-:W-:Y:S02]  /*56700*/  IMAD.MOV.U32 R47, RZ, RZ, R11 ;  /* 0x000000ffff2f7224 */ /* 0x000fe400078e000b */
[----:B-1----:R-:W3:Y:S04]  /*56710*/  LDL.LU.64 R10, [R1+0x1728] ;  /* 0x00172800010a7983 */ /* 0x002ee80000300a00 */
[----:B------:R1:W-:Y:S04]  /*56720*/  LDGSTS.E [R44+0x13c00], [R46.64], P1 ;  /* 0x13c000002e2c7fae */ /* 0x0003e80008921844 */
[----:B------:R4:W-:Y:S01]  /*56730*/  STL [R1+0x176c], R7 ;  /* 0x00176c0701007387 */ /* 0x0009e20000100800 */
[----:B-1----:R-:W-:-:S02]  /*56740*/  IMAD.MOV.U32 R46, RZ, RZ, R4 ;  /* 0x000000ffff2e7224 */ /* 0x002fc400078e0004 */
[----:B------:R-:W-:Y:S02]  /*56750*/  IMAD.MOV.U32 R47, RZ, RZ, R5 ;  /* 0x000000ffff2f7224 */ /* 0x000fe400078e0005 */
[----:B----4-:R-:W4:Y:S04]  /*56760*/  LDL.LU.64 R4, [R1+0x1720] ;  /* 0x0017200001047983 */ /* 0x010f280000300a00 */
[----:B------:R-:W4:Y:S04]  /*56770*/  LDL.LU.64 R60, [R1+0x1718] ;  /* 0x00171800013c7983 */ /* 0x000f280000300a00 */
[----:B------:R1:W-:Y:S04]  /*56780*/  LDGSTS.E [R44+0x15800], [R46.64], P0 ;  /* 0x158000002e2c7fae */ /* 0x0003e80008121844 */
[----:B------:R-:W4:Y:S01]  /*56790*/  LDL.LU.64 R62, [R1+0x1710] ;  /* 0x00171000013e7983 */ /* 0x000f220000300a00 */
[----:B-1----:R-:W-:-:S02]  /*567a0*/  IMAD.MOV.U32 R46, RZ, RZ, R6 ;  /* 0x000000ffff2e7224 */ /* 0x002fc400078e0006 */
[----:B------:R-:W-:Y:S02]  /*567b0*/  IMAD.MOV.U32 R47, RZ, RZ, R7 ;  /* 0x000000ffff2f7224 */ /* 0x000fe400078e0007 */
[----:B------:R-:W4:Y:S04]  /*567c0*/  LDL.LU.64 R6, [R1+0x1708] ;  /* 0x0017080001067983 */ /* 0x000f280000300a00 */
[----:B------:R-:W4:Y:S04]  /*567d0*/  LDL.LU.64 R14, [R1+0x1700] ;  /* 0x00170000010e7983 */ /* 0x000f280000300a00 */
[----:B------:R-:W4:Y:S04]  /*567e0*/  LDL.LU.64 R68, [R1+0x16f8] ;  /* 0x0016f80001447983 */ /* 0x000f280000300a00 */
[----:B------:R1:W-:Y:S04]  /*567f0*/  LDGSTS.E [R44+0x15c00], [R46.64], P0 ;  /* 0x15c000002e2c7fae */ /* 0x0003e80008121844 */
[----:B-1----:R-:W4:Y:S04]  /*56800*/  LDL.LU.64 R46, [R1+0x16f0] ;  /* 0x0016f000012e7983 */ /* 0x002f280000300a00 */
[----:B------:R-:W1:Y:S01]  /*56810*/  S2R R252, SR_TID.X ;  /* 0x0000000000fc7919 */ /* 0x000e620000002100 */
[----:B------:R-:W-:Y:S01]  /*56820*/  IMAD.MOV.U32 R100, RZ, RZ, c[0x0][0x18c] ;  /* 0x00006300ff647624 */ /* 0x000fe200078e00ff */
[----:B------:R-:W-:-:S02]  /*56830*/  ISETP.GT.AND P5, PT, R3, 0x2f, PT ;  /* 0x0000002f0300780c */ /* 0x000fc40003fa4270 */
[----:B------:R-:W4:Y:S01]  /*56840*/  LDL.LU.64 R72, [R1+0x16e8] ;  /* 0x0016e80001487983 */ /* 0x000f220000300a00 */
[----:B------:R-:W-:-:S04]  /*56850*/  IMAD.SHL.U32 R100, R100, 0x40, RZ ;  /* 0x0000004064647824 */ /* 0x000fc800078e00ff */
[----:B------:R-:W-:Y:S01]  /*56860*/  IMAD.SHL.U32 R100, R100, 0x4, RZ ;  /* 0x0000000464647824 */ /* 0x000fe200078e00ff */
[----:B------:R-:W-:Y:S02]  /*56870*/  SEL R45, RZ, 0x4, !P5 ;  /* 0x00000004ff2d7807 */ /* 0x000fe40006800000 */
[C---:B------:R-:W-:Y:S02]  /*56880*/  ISETP.GT.AND P6, PT, R3.reuse, 0x33, PT ;  /* 0x000000330300780c */ /* 0x040fe40003fc4270 */
[----:B------:R-:W-:Y:S02]  /*56890*/  ISETP.GT.AND P0, PT, R3, 0x37, PT ;  /* 0x000000370300780c */ /* 0x000fe40003f04270 */
[----:B-1----:R-:W-:-:S04]  /*568a0*/  LOP3.LUT R12, R252, 0x3f, RZ, 0xc0, !PT ;  /* 0x0000003ffc0c7812 */ /* 0x002fc800078ec0ff */
[----:B------:R-:W-:Y:S02]  /*568b0*/  ISETP.GE.AND P3, PT, R12, R3, PT ;  /* 0x000000030c00720c */ /* 0x000fe40003f66270 */
[----:B------:R-:W4:Y:S01]  /*568c0*/  LDL.LU.64 R12, [R1+0x16e0] ;  /* 0x0016e000010c7983 */ /* 0x000f220000300a00 */
[C---:B------:R-:W-:Y:S02]  /*568d0*/  ISETP.GT.AND P1, PT, R3.reuse, 0x3b, PT ;  /* 0x0000003b0300780c */ /* 0x040fe40003f24270 */
[----:B------:R-:W-:Y:S02]  /*568e0*/  ISETP.GT.AND P4, PT, R3, 0x3f, PT ;  /* 0x0000003f0300780c */ /* 0x000fe40003f84270 */
[----:B------:R-:W-:Y:S01]  /*568f0*/  SEL R3, RZ, 0x4, !P6 ;  /* 0x00000004ff037807 */ /* 0x000fe20007000000 */
[-C--:B------:R-:W-:Y:S08]  /*56900*/  HMMA.1688.F32.TF32 R212, R180, R26.reuse, R212 ;  /* 0x0000001ab4d4723c */ /* 0x080ff000000810d4 */
[C---:B------:R-:W-:Y:S08]  /*56910*/  HMMA.1688.F32.TF32 R24, R176.reuse, R26, R88 ;  /* 0x0000001ab018723c */ /* 0x040ff00000081058 */
[----:B------:R-:W-:Y:S08]  /*56920*/  HMMA.1688.F32.TF32 R36, R176, R38, R80 ;  /* 0x00000026b024723c */ /* 0x000ff00000081050 */
[-C--:B------:R-:W-:Y:S08]  /*56930*/  HMMA.1688.F32.TF32 R204, R180, R30.reuse, R204 ;  /* 0x0000001eb4cc723c */ /* 0x080ff000000810cc */
[----:B------:R-:W-:Y:S01]  /*56940*/  HMMA.1688.F32.TF32 R28, R176, R30, R84 ;  /* 0x0000001eb01c723c */ /* 0x000fe20000081054 */
[----:B--2---:R-:W-:-:S05]  /*56950*/  IADD3 R49, P5, R8, R100, RZ ;  /* 0x0000006408317210 */ /* 0x004fca0007fbe0ff */
[----:B------:R-:W-:Y:S02]  /*56960*/  IMAD.X R48, R9, 0x1, R2, P5 ;  /* 0x0000000109307824 */ /* 0x000fe400028e0602 */
[----:B------:R-:W2:Y:S04]  /*56970*/  LDL.LU.64 R8, [R1+0x16d8] ;  /* 0x0016d80001087983 */ /* 0x000ea80000300a00 */
[----:B------:R-:W2:Y:S01]  /*56980*/  LDL.LU.64 R78, [R1+0x16d0] ;  /* 0x0016d000014e7983 */ /* 0x000ea20000300a00 */
[-C--:B------:R-:W-:Y:S02]  /*56990*/  IADD3 R51, P6, R54, R100.reuse, RZ ;  /* 0x0000006436337210 */ /* 0x080fe40007fde0ff */
[----:B---3--:R-:W-:-:S03]  /*569a0*/  IADD3 R53, P5, R10, R100, RZ ;  /* 0x000000640a357210 */ /* 0x008fc60007fbe0ff */
[--C-:B------:R-:W-:Y:S02]  /*569b0*/  IMAD.X R50, R55, 0x1, R2.reuse, P6 ;  /* 0x0000000137327824 */ /* 0x100fe400030e0602 */
[----:B------:R-:W-:Y:S02]  /*569c0*/  IMAD.X R52, R11, 0x1, R2, P5 ;  /* 0x000000010b347824 */ /* 0x000fe400028e0602 */
[----:B------:R-:W3:Y:S01]  /*569d0*/  LDL.LU.64 R10, [R1+0x16c8] ;  /* 0x0016c800010a7983 */ /* 0x000ee20000300a00 */
[-C--:B----4-:R-:W-:Y:S02]  /*569e0*/  IADD3 R55, P6, R4, R100.reuse, RZ ;  /* 0x0000006404377210 */ /* 0x090fe40007fde0ff */
[----:B------:R-:W-:-:S03]  /*569f0*/  IADD3 R57, P5, R60, R100, RZ ;  /* 0x000000643c397210 */ /* 0x000fc60007fbe0ff */
[--C-:B------:R-:W-:Y:S02]  /*56a00*/  IMAD.X R54, R5, 0x1, R2.reuse, P6 ;  /* 0x0000000105367824 */ /* 0x100fe400030e0602 */
[----:B------:R-:W4:Y:S01]  /*56a10*/  LDL.LU.64 R4, [R1+0x16c0] ;  /* 0x0016c00001047983 */ /* 0x000f220000300a00 */
[----:B------:R-:W-:-:S03]  /*56a20*/  IMAD.X R56, R61, 0x1, R2, P5 ;  /* 0x000000013d387824 */ /* 0x000fc600028e0602 */
[----:B------:R-:W4:Y:S01]  /*56a30*/  LDL.LU.64 R88, [R1+0x16b8] ;  /* 0x0016b80001587983 */ /* 0x000f220000300a00 */
[----:B------:R-:W-:-:S03]  /*56a40*/  IADD3 R59, P6, R62, R100, RZ ;  /* 0x000000643e3b7210 */ /* 0x000fc60007fde0ff */
[----:B------:R-:W4:Y:S01]  /*56a50*/  LDL.LU.64 R80, [R1+0x16b0] ;  /* 0x0016b00001507983 */ /* 0x000f220000300a00 */
[----:B------:R-:W-:Y:S01]  /*56a60*/  IADD3 R61, P5, R6, R100, RZ ;  /* 0x00000064063d7210 */ /* 0x000fe20007fbe0ff */
[----:B------:R-:W-:-:S04]  /*56a70*/  IMAD.X R58, R63, 0x1, R2, P6 ;  /* 0x000000013f3a7824 */ /* 0x000fc800030e0602 */
[----:B------:R-:W-:Y:S02]  /*56a80*/  IMAD.X R60, R7, 0x1, R2, P5 ;  /* 0x00000001073c7824 */ /* 0x000fe400028e0602 */
[----:B------:R-:W4:Y:S01]  /*56a90*/  LDL.LU.64 R6, [R1+0x16a8] ;  /* 0x0016a80001067983 */ /* 0x000f220000300a00 */
[----:B------:R-:W-:-:S05]  /*56aa0*/  IADD3 R63, P6, R14, R100, RZ ;  /* 0x000000640e3f7210 */ /* 0x000fca0007fde0ff */
[----:B------:R-:W-:Y:S02]  /*56ab0*/  IMAD.X R62, R15, 0x1, R2, P6 ;  /* 0x000000010f3e7824 */ /* 0x000fe400030e0602 */
[----:B------:R-:W4:Y:S04]  /*56ac0*/  LDL.LU.64 R14, [R1+0x16a0] ;  /* 0x0016a000010e7983 */ /* 0x000f280000300a00 */
[----:B------:R-:W4:Y:S01]  /*56ad0*/  LDL.LU.64 R86, [R1+0x1698] ;  /* 0x0016980001567983 */ /* 0x000f220000300a00 */
[----:B------:R-:W-:-:S05]  /*56ae0*/  IADD3 R67, P6, R46, R100, RZ ;  /* 0x000000642e437210 */ /* 0x000fca0007fde0ff */
[----:B------:R-:W-:Y:S02]  /*56af0*/  IMAD.X R66, R47, 0x1, R2, P6 ;  /* 0x000000012f427824 */ /* 0x000fe400030e0602 */
[----:B------:R-:W4:Y:S01]  /*56b00*/  LDL.LU.64 R46, [R1+0x1690] ;  /* 0x00169000012e7983 */ /* 0x000f220000300a00 */
[----:B------:R-:W-:-:S03]  /*56b10*/  IADD3 R65, P5, R68, R100, RZ ;  /* 0x0000006444417210 */ /* 0x000fc60007fbe0ff */
[----:B------:R-:W4:Y:S02]  /*56b20*/  LDL.LU.64 R84, [R1+0x1688] ;  /* 0x0016880001547983 */ /* 0x000f240000300a00 */
[----:B------:R-:W-:Y:S01]  /*56b30*/  IMAD.X R64, R69, 0x1, R2, P5 ;  /* 0x0000000145407824 */ /* 0x000fe200028e0602 */
[----:B------:R-:W-:-:S05]  /*56b40*/  IADD3 R69, P5, R72, R100, RZ ;  /* 0x0000006448457210 */ /* 0x000fca0007fbe0ff */
[----:B------:R-:W-:Y:S01]  /*56b50*/  IMAD.X R68, R73, 0x1, R2, P5 ;  /* 0x0000000149447824 */ /* 0x000fe200028e0602 */
[----:B------:R-:W-:-:S05]  /*56b60*/  IADD3 R71, P6, R12, R100, RZ ;  /* 0x000000640c477210 */ /* 0x000fca0007fde0ff */
[----:B------:R-:W-:Y:S02]  /*56b70*/  IMAD.X R70, R13, 0x1, R2, P6 ;  /* 0x000000010d467824 */ /* 0x000fe400030e0602 */
[----:B------:R-:W4:Y:S01]  /*56b80*/  LDL.LU.64 R12, [R1+0x1680] ;  /* 0x00168000010c7983 */ /* 0x000f220000300a00 */
[----:B------:R-:W-:Y:S08]  /*56b90*/  HMMA.1688.F32.TF32 R152, R180, R22, R152 ;  /* 0x00000016b498723c */ /* 0x000ff00000081098 */
[C---:B------:R-:W-:Y:S08]  /*56ba0*/  HMMA.1688.F32.TF32 R16, R176.reuse, R18, R92 ;  /* 0x00000012b010723c */ /* 0x040ff0000008105c */
[C---:B------:R-:W-:Y:S08]  /*56bb0*/  HMMA.1688.F32.TF32 R20, R176.reuse, R22, R160 ;  /* 0x00000016b014723c */ /* 0x040ff000000810a0 */
[----:B------:R-:W-:Y:S01]  /*56bc0*/  HMMA.1688.F32.TF32 R32, R176, R34, R164 ;  /* 0x00000022b020723c */ /* 0x000fe200000810a4 */
[----:B--2---:R-:W-:-:S02]  /*56bd0*/  IADD3 R73, P5, R8, R100, RZ ;  /* 0x0000006408497210 */ /* 0x004fc40007fbe0ff */
[----:B------:R-:W-:-:S03]  /*56be0*/  IADD3 R75, P6, R78, R100, RZ ;  /* 0x000000644e4b7210 */ /* 0x000fc60007fde0ff */
[--C-:B------:R-:W-:Y:S02]  /*56bf0*/  IMAD.X R72, R9, 0x1, R2.reuse, P5 ;  /* 0x0000000109487824 */ /* 0x100fe400028e0602 */
[----:B------:R-:W2:Y:S01]  /*56c00*/  LDL.LU.64 R8, [R1+0x1678] ;  /* 0x0016780001087983 */ /* 0x000ea20000300a00 */
[----:B------:R-:W-:-:S03]  /*56c10*/  IMAD.X R74, R79, 0x1, R2, P6 ;  /* 0x000000014f4a7824 */ /* 0x000fc600030e0602 */
[----:B------:R-:W2:Y:S01]  /*56c20*/  LDL.LU.64 R82, [R1+0x1670] ;  /* 0x0016700001527983 */ /* 0x000ea20000300a00 */
[----:B---3--:R-:W-:-:S05]  /*56c30*/  IADD3 R77, P5, R10, R100, RZ ;  /* 0x000000640a4d7210 */ /* 0x008fca0007fbe0ff */
[----:B------:R-:W-:Y:S02]  /*56c40*/  IMAD.X R76, R11, 0x1, R2, P5 ;  /* 0x000000010b4c7824 */ /* 0x000fe400028e0602 */
[----:B------:R-:W3:Y:S01]  /*56c50*/  LDL.LU.64 R10, [R1+0x1668] ;  /* 0x00166800010a7983 */ /* 0x000ee20000300a00 */
[-C--:B----4-:R-:W-:Y:S02]  /*56c60*/  IADD3 R79, P6, R4, R100.reuse, RZ ;  /* 0x00000064044f7210 */ /* 0x090fe40007fde0ff */
[----:B------:R-:W-:-:S03]  /*56c70*/  IADD3 R177, P5, R88, R100, RZ ;  /* 0x0000006458b17210 */ /* 0x000fc60007fbe0ff */
[--C-:B------:R-:W-:Y:S02]  /*56c80*/  IMAD.X R78, R5, 0x1, R2.reuse, P6 ;  /* 0x00000001054e7824 */ /* 0x100fe400030e0602 */
[----:B------:R-:W4:Y:S01]  /*56c90*/  LDL.LU.64 R4, [R1+0x1660] ;  /* 0x0016600001047983 */ /* 0x000f220000300a00 */
[----:B------:R-:W-:Y:S01]  /*56ca0*/  IADD3 R179, P6, R80, R100, RZ ;  /* 0x0000006450b37210 */ /* 0x000fe20007fde0ff */
[----:B------:R-:W-:-:S04]  /*56cb0*/  IMAD.X R176, R89, 0x1, R2, P5 ;  /* 0x0000000159b07824 */ /* 0x000fc800028e0602 */
[----:B------:R-:W-:Y:S02]  /*56cc0*/  IMAD.X R178, R81, 0x1, R2, P6 ;  /* 0x0000000151b27824 */ /* 0x000fe400030e0602 */
[----:B------:R-:W4:Y:S01]  /*56cd0*/  LDL.LU.64 R80, [R1+0x1658] ;  /* 0x0016580001507983 */ /* 0x000f220000300a00 */
[----:B------:R-:W-:-:S05]  /*56ce0*/  IADD3 R181, P5, R6, R100, RZ ;  /* 0x0000006406b57210 */ /* 0x000fca0007fbe0ff */
        /* <DEDUP_REMOVED lines=16> */
[----:B------:R-:W4:Y:S04]  /*56df0*/  LDL.LU.64 R12, [R1+0x1620] ;  /* 0x00162000010c7983 */ /* 0x000f280000300a00 */
[----:B------:R-:W4:Y:S01]  /*56e00*/  LDL.LU.64 R88, [R1+0x1618] ;  /* 0x0016180001587983 */ /* 0x000f220000300a00 */
[-C--:B--2---:R-:W-:Y:S02]  /*56e10*/  IADD3 R193, P5, R8, R100.reuse, RZ ;  /* 0x0000006408c17210 */ /* 0x084fe40007fbe0ff */
[----:B------:R-:W-:-:S03]  /*56e20*/  IADD3 R195, P6, R82, R100, RZ ;  /* 0x0000006452c37210 */ /* 0x000fc60007fde0ff */
[--C-:B------:R-:W-:Y:S02]  /*56e30*/  IMAD.X R192, R9, 0x1, R2.reuse, P5 ;  /* 0x0000000109c07824 */ /* 0x100fe400028e0602 */
[----:B------:R-:W2:Y:S01]  /*56e40*/  LDL.LU.64 R8, [R1+0x1610] ;  /* 0x0016100001087983 */ /* 0x000ea20000300a00 */
[----:B------:R-:W-:-:S03]  /*56e50*/  IMAD.X R194, R83, 0x1, R2, P6 ;  /* 0x0000000153c27824 */ /* 0x000fc600030e0602 */
[----:B------:R-:W2:Y:S01]  /*56e60*/  LDL.LU.64 R86, [R1+0x1608] ;  /* 0x0016080001567983 */ /* 0x000ea20000300a00 */
[----:B---3--:R-:W-:-:S05]  /*56e70*/  IADD3 R197, P5, R10, R100, RZ ;  /* 0x000000640ac57210 */ /* 0x008fca0007fbe0ff */
[----:B------:R-:W-:Y:S02]  /*56e80*/  IMAD.X R196, R11, 0x1, R2, P5 ;  /* 0x000000010bc47824 */ /* 0x000fe400028e0602 */
[----:B------:R-:W3:Y:S04]  /*56e90*/  LDL.LU.64 R10, [R1+0x1600] ;  /* 0x00160000010a7983 */ /* 0x000ee80000300a00 */
[----:B------:R-:W3:Y:S01]  /*56ea0*/  LDL.LU.64 R84, [R1+0x15f8] ;  /* 0x0015f80001547983 */ /* 0x000ee20000300a00 */
[----:B----4-:R-:W-:-:S05]  /*56eb0*/  IADD3 R199, P6, R4, R100, RZ ;  /* 0x0000006404c77210 */ /* 0x010fca0007fde0ff */
[----:B------:R-:W-:Y:S02]  /*56ec0*/  IMAD.X R198, R5, 0x1, R2, P6 ;  /* 0x0000000105c67824 */ /* 0x000fe400030e0602 */
[----:B------:R-:W4:Y:S01]  /*56ed0*/  LDL.LU.64 R4, [R1+0x15f0] ;  /* 0x0015f00001047983 */ /* 0x000f220000300a00 */
[----:B------:R-:W-:-:S03]  /*56ee0*/  IADD3 R241, P5, R80, R100, RZ ;  /* 0x0000006450f17210 */ /* 0x000fc60007fbe0ff */
[----:B------:R-:W4:Y:S02]  /*56ef0*/  LDL.LU.64 R82, [R1+0x15e8] ;  /* 0x0015e80001527983 */ /* 0x000f240000300a00 */
[----:B------:R-:W-:Y:S01]  /*56f00*/  IMAD.X R240, R81, 0x1, R2, P5 ;  /* 0x0000000151f07824 */ /* 0x000fe200028e0602 */
[----:B------:R-:W-:-:S05]  /*56f10*/  IADD3 R113, P6, R6, R100, RZ ;  /* 0x0000006406717210 */ /* 0x000fca0007fde0ff */
[----:B------:R-:W-:Y:S02]  /*56f20*/  IMAD.X R112, R7, 0x1, R2, P6 ;  /* 0x0000000107707824 */ /* 0x000fe400030e0602 */
[----:B------:R-:W4:Y:S01]  /*56f30*/  LDL.LU.64 R6, [R1+0x15e0] ;  /* 0x0015e00001067983 */ /* 0x000f220000300a00 */
[----:B------:R-:W-:-:S03]  /*56f40*/  IADD3 R115, P5, R14, R100, RZ ;  /* 0x000000640e737210 */ /* 0x000fc60007fbe0ff */
[----:B------:R-:W4:Y:S02]  /*56f50*/  LDL.LU.64 R80, [R1+0x15d8] ;  /* 0x0015d80001507983 */ /* 0x000f240000300a00 */
[----:B------:R-:W-:Y:S02]  /*56f60*/  IMAD.X R114, R15, 0x1, R2, P5 ;  /* 0x000000010f727824 */ /* 0x000fe400028e0602 */
[----:B------:R-:W4:Y:S01]  /*56f70*/  LDL.LU.64 R14, [R1+0x15d0] ;  /* 0x0015d000010e7983 */ /* 0x000f220000300a00 */
[----:B------:R-:W-:-:S05]  /*56f80*/  IADD3 R210, P5, R46, R100, RZ ;  /* 0x000000642ed27210 */ /* 0x000fca0007fbe0ff */
[----:B------:R-:W-:Y:S02]  /*56f90*/  IMAD.X R211, R47, 0x1, R2, P5 ;  /* 0x000000012fd37824 */ /* 0x000fe400028e0602 */
[----:B------:R-:W4:Y:S01]  /*56fa0*/  LDL.LU.64 R46, [R1+0x15c8] ;  /* 0x0015c800012e7983 */ /* 0x000f220000300a00 */
[----:B------:R-:W-:-:S05]  /*56fb0*/  IADD3 R208, P6, R92, R100, RZ ;  /* 0x000000645cd07210 */ /* 0x000fca0007fde0ff */
[----:B------:R-:W-:Y:S01]  /*56fc0*/  IMAD.X R209, R93, 0x1, R2, P6 ;  /* 0x000000015dd17824 */ /* 0x000fe200030e0602 */
[----:B------:R-:W-:-:S05]  /*56fd0*/  IADD3 R107, P6, R90, R100, RZ ;  /* 0x000000645a6b7210 */ /* 0x000fca0007fde0ff */
[----:B------:R-:W-:Y:S01]  /*56fe0*/  IMAD.X R106, R91, 0x1, R2, P6 ;  /* 0x000000015b6a7824 */ /* 0x000fe200030e0602 */
[----:B------:R-:W-:-:S05]  /*56ff0*/  IADD3 R97, P5, R12, R100, RZ ;  /* 0x000000640c617210 */ /* 0x000fca0007fbe0ff */
[--C-:B------:R-:W-:Y:S01]  /*57000*/  IMAD.X R96, R13, 0x1, R2.reuse, P5 ;  /* 0x000000010d607824 */ /* 0x100fe200028e0602 */
[-C--:B------:R-:W-:Y:S01]  /*57010*/  IADD3 R99, P6, R88, R100.reuse, RZ ;  /* 0x0000006458637210 */ /* 0x080fe20007fde0ff */
[----:B------:R-:W4:Y:S04]  /*57020*/  LDL.LU.64 R12, [R1+0x15c0] ;  /* 0x0015c000010c7983 */ /* 0x000f280000300a00 */
[----:B------:R-:W-:Y:S01]  /*57030*/  IMAD.X R98, R89, 0x1, R2, P6 ;  /* 0x0000000159627824 */ /* 0x000fe200030e0602 */
[----:B--2---:R-:W-:-:S05]  /*57040*/  IADD3 R157, P5, R8, R100, RZ ;  /* 0x00000064089d7210 */ /* 0x004fca0007fbe0ff */
[----:B------:R-:W-:Y:S01]  /*57050*/  IMAD.X R156, R9, 0x1, R2, P5 ;  /* 0x00000001099c7824 */ /* 0x000fe200028e0602 */
[-C--:B------:R-:W-:Y:S01]  /*57060*/  IADD3 R159, P6, R86, R100.reuse, RZ ;  /* 0x00000064569f7210 */ /* 0x080fe20007fde0ff */
[----:B------:R-:W2:Y:S01]  /*57070*/  LDL.LU.64 R8, [R1+0x15b8] ;  /* 0x0015b80001087983 */ /* 0x000ea20000300a00 */
[----:B---3--:R-:W-:-:S05]  /*57080*/  IADD3 R201, P5, R10, R100, RZ ;  /* 0x000000640ac97210 */ /* 0x008fca0007fbe0ff */
[--C-:B------:R-:W-:Y:S02]  /*57090*/  IMAD.X R200, R11, 0x1, R2.reuse, P5 ;  /* 0x000000010bc87824 */ /* 0x100fe400028e0602 */
[----:B------:R-:W-:Y:S01]  /*570a0*/  IMAD.X R158, R87, 0x1, R2, P6 ;  /* 0x00000001579e7824 */ /* 0x000fe200030e0602 */
[-C--:B------:R-:W-:Y:S01]  /*570b0*/  IADD3 R203, P6, R84, R100.reuse, RZ ;  /* 0x0000006454cb7210 */ /* 0x080fe20007fde0ff */
[----:B------:R-:W3:Y:S01]  /*570c0*/  LDL.LU.64 R10, [R1+0x15b0] ;  /* 0x0015b000010a7983 */ /* 0x000ee20000300a00 */
[----:B----4-:R-:W-:-:S05]  /*570d0*/  IADD3 R93, P5, R4, R100, RZ ;  /* 0x00000064045d7210 */ /* 0x010fca0007fbe0ff */
[--C-:B------:R-:W-:Y:S02]  /*570e0*/  IMAD.X R92, R5, 0x1, R2.reuse, P5 ;  /* 0x00000001055c7824 */ /* 0x100fe400028e0602 */
[--C-:B------:R-:W-:Y:S01]  /*570f0*/  IMAD.X R202, R85, 0x1, R2.reuse, P6 ;  /* 0x0000000155ca7824 */ /* 0x100fe200030e0602 */
[-C--:B------:R-:W-:Y:S01]  /*57100*/  IADD3 R95, P6, R82, R100.reuse, RZ ;  /* 0x00000064525f7210 */ /* 0x080fe20007fde0ff */
[----:B------:R-:W4:Y:S04]  /*57110*/  LDL.LU.64 R4, [R1+0x15a8] ;  /* 0x0015a80001047983 */ /* 0x000f280000300a00 */
[----:B------:R-:W-:Y:S01]  /*57120*/  IMAD.X R94, R83, 0x1, R2, P6 ;  /* 0x00000001535e7824 */ /* 0x000fe200030e0602 */
[----:B------:R-:W-:-:S05]  /*57130*/  IADD3 R161, P5, R6, R100, RZ ;  /* 0x0000006406a17210 */ /* 0x000fca0007fbe0ff */
[----:B------:R-:W-:Y:S02]  /*57140*/  IMAD.X R160, R7, 0x1, R2, P5 ;  /* 0x0000000107a07824 */ /* 0x000fe400028e0602 */
[----:B------:R-:W4:Y:S01]  /*57150*/  LDL.LU.64 R6, [R1+0x15a0] ;  /* 0x0015a00001067983 */ /* 0x000f220000300a00 */
[-C--:B------:R-:W-:Y:S02]  /*57160*/  IADD3 R89, P5, R14, R100.reuse, RZ ;  /* 0x000000640e597210 */ /* 0x080fe40007fbe0ff */
[----:B------:R-:W-:-:S03]  /*57170*/  IADD3 R163, P6, R80, R100, RZ ;  /* 0x0000006450a37210 */ /* 0x000fc60007fde0ff */
[--C-:B------:R-:W-:Y:S02]  /*57180*/  IMAD.X R88, R15, 0x1, R2.reuse, P5 ;  /* 0x000000010f587824 */ /* 0x100fe400028e0602 */
[----:B------:R-:W-:Y:S01]  /*57190*/  IMAD.X R162, R81, 0x1, R2, P6 ;  /* 0x0000000151a27824 */ /* 0x000fe200030e0602 */
[----:B------:R-:W4:Y:S04]  /*571a0*/  LDL.LU.64 R14, [R1+0x1598] ;  /* 0x00159800010e7983 */ /* 0x000f280000300a00 */
[----:B------:R-:W4:Y:S01]  /*571b0*/  LDL.LU.64 R108, [R1+0x1590] ;  /* 0x00159000016c7983 */ /* 0x000f220000300a00 */
[----:B------:R-:W-:-:S05]  /*571c0*/  IADD3 R91, P6, R46, R100, RZ ;  /* 0x000000642e5b7210 */ /* 0x000fca0007fde0ff */
[----:B------:R-:W-:Y:S02]  /*571d0*/  IMAD.X R90, R47, 0x1, R2, P6 ;  /* 0x000000012f5a7824 */ /* 0x000fe400030e0602 */
[----:B------:R-:W4:Y:S01]  /*571e0*/  LDL.LU.64 R46, [R1+0x1588] ;  /* 0x00158800012e7983 */ /* 0x000f220000300a00 */
[----:B------:R-:W-:-:S05]  /*571f0*/  IADD3 R85, P5, R12, R100, RZ ;  /* 0x000000640c557210 */ /* 0x000fca0007fbe0ff */
[----:B------:R-:W-:Y:S01]  /*57200*/  IMAD.X R84, R13, 0x1, R2, P5 ;  /* 0x000000010d547824 */ /* 0x000fe200028e0602 */
[----:B--2---:R-:W-:-:S05]  /*57210*/  IADD3 R87, P6, R8, R100, RZ ;  /* 0x0000006408577210 */ /* 0x004fca0007fde0ff */
[----:B------:R-:W-:Y:S02]  /*57220*/  IMAD.X R86, R9, 0x1, R2, P6 ;  /* 0x0000000109567824 */ /* 0x000fe400030e0602 */
[----:B------:R-:W2:Y:S01]  /*57230*/  LDL.LU.64 R8, [R1+0x1580] ;  /* 0x0015800001087983 */ /* 0x000ea20000300a00 */
[----:B---3--:R-:W-:-:S05]  /*57240*/  IADD3 R165, P5, R10, R100, RZ ;  /* 0x000000640aa57210 */ /* 0x008fca0007fbe0ff */
[----:B------:R-:W-:Y:S02]  /*57250*/  IMAD.X R164, R11, 0x1, R2, P5 ;  /* 0x000000010ba47824 */ /* 0x000fe400028e0602 */
[----:B------:R-:W3:Y:S01]  /*57260*/  LDL.LU.64 R10, [R1+0x1578] ;  /* 0x00157800010a7983 */ /* 0x000ee20000300a00 */
[----:B----4-:R-:W-:-:S05]  /*57270*/  IADD3 R167, P6, R4, R100, RZ ;  /* 0x0000006404a77210 */ /* 0x010fca0007fde0ff */
[----:B------:R-:W-:Y:S02]  /*57280*/  IMAD.X R166, R5, 0x1, R2, P6 ;  /* 0x0000000105a67824 */ /* 0x000fe400030e0602 */
[----:B------:R-:W4:Y:S01]  /*57290*/  LDL.LU.64 R4, [R1+0x1570] ;  /* 0x0015700001047983 */ /* 0x000f220000300a00 */
[----:B------:R-:W-:-:S05]  /*572a0*/  IADD3 R81, P5, R6, R100, RZ ;  /* 0x0000006406517210 */ /* 0x000fca0007fbe0ff */
[----:B------:R-:W-:Y:S02]  /*572b0*/  IMAD.X R80, R7, 0x1, R2, P5 ;  /* 0x0000000107507824 */ /* 0x000fe400028e0602 */
[----:B------:R-:W4:Y:S01]  /*572c0*/  LDL.LU.64 R6, [R1+0x1568] ;  /* 0x0015680001067983 */ /* 0x000f220000300a00 */
[----:B------:R-:W-:-:S03]  /*572d0*/  IADD3 R83, P6, R14, R100, RZ ;  /* 0x000000640e537210 */ /* 0x000fc60007fde0ff */
[----:B------:R-:W4:Y:S01]  /*572e0*/  LDL.LU.64 R172, [R1+0x1560] ;  /* 0x0015600001ac7983 */ /* 0x000f220000300a00 */
[----:B------:R-:W-:-:S03]  /*572f0*/  IADD3 R13, P5, R108, R100, RZ ;  /* 0x000000646c0d7210 */ /* 0x000fc60007fbe0ff */
[----:B------:R-:W4:Y:S01]  /*57300*/  LDL.LU.64 R110, [R1+0x1558] ;  /* 0x00155800016e7983 */ /* 0x000f220000300a00 */
[--C-:B------:R-:W-:Y:S02]  /*57310*/  IMAD.X R82, R15, 0x1, R2.reuse, P6 ;  /* 0x000000010f527824 */ /* 0x100fe400030e0602 */
[----:B------:R-:W-:Y:S02]  /*57320*/  IMAD.X R12, R109, 0x1, R2, P5 ;  /* 0x000000016d0c7824 */ /* 0x000fe400028e0602 */
[----:B------:R-:W4:Y:S01]  /*57330*/  LDL.LU.64 R108, [R1+0x1550] ;  /* 0x00155000016c7983 */ /* 0x000f220000300a00 */
[----:B------:R-:W-:-:S03]  /*57340*/  IADD3 R15, P6, R46, R100, RZ ;  /* 0x000000642e0f7210 */ /* 0x000fc60007fde0ff */
[----:B------:R-:W4:Y:S02]  /*57350*/  LDL.LU.64 R122, [R1+0x1548] ;  /* 0x00154800017a7983 */ /* 0x000f240000300a00 */
[----:B------:R-:W-:Y:S02]  /*57360*/  IMAD.X R14, R47, 0x1, R2, P6 ;  /* 0x000000012f0e7824 */ /* 0x000fe400030e0602 */
[----:B------:R-:W4:Y:S04]  /*57370*/  LDL.LU.64 R46, [R1+0x1640] ;  /* 0x00164000012e7983 */ /* 0x000f280000300a00 */
[----:B------:R-:W4:Y:S04]  /*57380*/  LDL.LU R101, [R1+0x1968] ;  /* 0x0019680001657983 */ /* 0x000f280000300800 */
[----:B------:R-:W4:Y:S01]  /*57390*/  LDL.LU R103, [R1+0x195c] ;  /* 0x00195c0001677983 */ /* 0x000f220000300800 */
[----:B--2---:R-:W-:-:S05]  /*573a0*/  IADD3 R169, P5, R8, R100, RZ ;  /* 0x0000006408a97210 */ /* 0x004fca0007fbe0ff */
[----:B------:R-:W-:Y:S01]  /*573b0*/  IMAD.X R168, R9, 0x1, R2, P5 ;  /* 0x0000000109a87824 */ /* 0x000fe200028e0602 */
[----:B---3--:R-:W-:-:S05]  /*573c0*/  IADD3 R171, P6, R10, R100, RZ ;  /* 0x000000640aab7210 */ /* 0x008fca0007fde0ff */
[----:B------:R-:W-:Y:S01]  /*573d0*/  IMAD.X R170, R11, 0x1, R2, P6 ;  /* 0x000000010baa7824 */ /* 0x000fe200030e0602 */
[----:B----4-:R-:W-:-:S05]  /*573e0*/  IADD3 R9, P5, R4, R100, RZ ;  /* 0x0000006404097210 */ /* 0x010fca0007fbe0ff */
[----:B------:R-:W-:Y:S01]  /*573f0*/  IMAD.X R8, R5, 0x1, R2, P5 ;  /* 0x0000000105087824 */ /* 0x000fe200028e0602 */
[-C--:B------:R-:W-:Y:S02]  /*57400*/  IADD3 R11, P6, R6, R100.reuse, RZ ;  /* 0x00000064060b7210 */ /* 0x080fe40007fde0ff */
[----:B------:R-:W-:-:S03]  /*57410*/  IADD3 R5, P5, R172, R100, RZ ;  /* 0x00000064ac057210 */ /* 0x000fc60007fbe0ff */
[--C-:B------:R-:W-:Y:S01]  /*57420*/  IMAD.X R10, R7, 0x1, R2.reuse, P6 ;  /* 0x00000001070a7824 */ /* 0x100fe200030e0602 */
[-C--:B------:R-:W-:Y:S01]  /*57430*/  IADD3 R7, P6, R110, R100.reuse, RZ ;  /* 0x000000646e077210 */ /* 0x080fe20007fde0ff */
[--C-:B------:R-:W-:Y:S01]  /*57440*/  IMAD.X R4, R173, 0x1, R2.reuse, P5 ;  /* 0x00000001ad047824 */ /* 0x100fe200028e0602 */
[----:B------:R-:W2:Y:S03]  /*57450*/  LDL.LU R110, [R1+0x1770] ;  /* 0x00177000016e7983 */ /* 0x000ea60000300800 */
[----:B------:R-:W-:Y:S01]  /*57460*/  IMAD.X R6, R111, 0x1, R2, P6 ;  /* 0x000000016f067824 */ /* 0x000fe200030e0602 */
[-C--:B------:R-:W-:Y:S02]  /*57470*/  IADD3 R173, P5, R108, R100.reuse, RZ ;  /* 0x000000646cad7210 */ /* 0x080fe40007fbe0ff */
[----:B------:R-:W3:Y:S01]  /*57480*/  LDL.LU R108, [R1+0x1960] ;  /* 0x00196000016c7983 */ /* 0x000ee20000300800 */
[----:B------:R-:W-:-:S03]  /*57490*/  IADD3 R175, P6, R122, R100, RZ ;  /* 0x000000647aaf7210 */ /* 0x000fc60007fde0ff */
[----:B------:R-:W4:Y:S02]  /*574a0*/  LDL.LU R111, [R1+0x1764] ;  /* 0x00176400016f7983 */ /* 0x000f240000300800 */
[----:B------:R-:W-:Y:S02]  /*574b0*/  IMAD.X R174, R123, 0x1, R2, P6 ;  /* 0x000000017bae7824 */ /* 0x000fe400030e0602 */
[----:B------:R-:W4:Y:S01]  /*574c0*/  LDL.LU R123, [R1+0x1954] ;  /* 0x00195400017b7983 */ /* 0x000f220000300800 */
[----:B------:R-:W-:-:S05]  /*574d0*/  IADD3 R101, P6, R101, R105, RZ ;  /* 0x0000006965657210 */ /* 0x000fca0007fde0ff */
[----:B------:R1:W-:Y:S04]  /*574e0*/  STL [R1+0x1968], R101 ;  /* 0x0019686501007387 */ /* 0x0003e80000100800 */
[----:B------:R-:W4:Y:S01]  /*574f0*/  LDL.LU R122, [R1+0x1768] ;  /* 0x00176800017a7983 */ /* 0x000f220000300800 */
[--C-:B------:R-:W-:Y:S01]  /*57500*/  IMAD.X R172, R109, 0x1, R2.reuse, P5 ;  /* 0x000000016dac7824 */ /* 0x100fe200028e0602 */
[----:B------:R-:W-:Y:S02]  /*57510*/  IADD3 R243, P5, R46, R100, RZ ;  /* 0x000000642ef37210 */ /* 0x000fe40007fbe0ff */
[----:B------:R-:W-:Y:S02]  /*57520*/  SEL R45, R45, RZ, !P2 ;  /* 0x000000ff2d2d7207 */ /* 0x000fe40005000000 */
[----:B------:R-:W-:Y:S01]  /*57530*/  SEL R3, R3, RZ, !P2 ;  /* 0x000000ff03037207 */ /* 0x000fe20005000000 */
[----:B------:R-:W-:Y:S01]  /*57540*/  IMAD.X R252, R47, 0x1, R2, P5 ;  /* 0x000000012ffc7824 */ /* 0x000fe200028e0602 */
[----:B------:R-:W-:Y:S01]  /*57550*/  SEL R46, RZ, 0x4, !P0 ;  /* 0x00000004ff2e7807 */ /* 0x000fe20004000000 */
[----:B------:R-:W-:Y:S01]  /*57560*/  IMAD.X R103, R103, 0x1, R0, P6 ;  /* 0x0000000167677824 */ /* 0x000fe200030e0600 */
[----:B------:R-:W-:Y:S01]  /*57570*/  ISETP.NE.U32.AND P5, PT, R45, RZ, PT ;  /* 0x000000ff2d00720c */ /* 0x000fe20003fa5070 */
[----:B------:R-:W4:Y:S01]  /*57580*/  LDL.LU R109, [R1+0x1958] ;  /* 0x00195800016d7983 */ /* 0x000f220000300800 */
[----:B------:R-:W-:-:S02]  /*57590*/  SEL R45, RZ, 0x4, !P1 ;  /* 0x00000004ff2d7807 */ /* 0x000fc40004800000 */
[----:B------:R-:W-:Y:S02]  /*575a0*/  ISETP.NE.U32.AND P0, PT, R3, RZ, PT ;  /* 0x000000ff0300720c */ /* 0x000fe40003f05070 */
[----:B------:R-:W-:Y:S02]  /*575b0*/  SEL R3, R46, RZ, !P2 ;  /* 0x000000ff2e037207 */ /* 0x000fe40005000000 */
[----:B------:R-:W-:Y:S02]  /*575c0*/  SEL R47, RZ, 0x4, !P4 ;  /* 0x00000004ff2f7807 */ /* 0x000fe40006000000 */
[----:B------:R-:W-:Y:S02]  /*575d0*/  SEL R45, R45, RZ, !P2 ;  /* 0x000000ff2d2d7207 */ /* 0x000fe40005000000 */
[----:B------:R-:W-:Y:S01]  /*575e0*/  ISETP.NE.U32.AND P4, PT, R3, RZ, PT ;  /* 0x000000ff0300720c */ /* 0x000fe20003f85070 */
[----:B------:R-:W-:Y:S01]  /*575f0*/  IMAD.MOV.U32 R46, RZ, RZ, R101 ;  /* 0x000000ffff2e7224 */ /* 0x000fe200078e0065 */
[----:B------:R-:W-:Y:S01]  /*57600*/  SEL R3, R47, RZ, !P2 ;  /* 0x000000ff2f037207 */ /* 0x000fe20005000000 */
[----:B------:R-:W-:Y:S01]  /*57610*/  IMAD.MOV.U32 R47, RZ, RZ, R103 ;  /* 0x000000ffff2f7224 */ /* 0x000fe200078e0067 */
[----:B------:R1:W-:Y:S04]  /*57620*/  STL [R1+0x195c], R103 ;  /* 0x00195c6701007387 */ /* 0x0003e80000100800 */
[----:B------:R1:W-:Y:S01]  /*57630*/  LDGSTS.E [R44+0x17800], [R46.64], P5 ;  /* 0x178000002e2c7fae */ /* 0x0003e2000a921844 */
[----:B--2---:R-:W-:-:S02]  /*57640*/  IADD3 R110, P1, R110, R105, RZ ;  /* 0x000000696e6e7210 */ /* 0x004fc40007f3e0ff */
[----:B---3--:R-:W-:-:S03]  /*57650*/  IADD3 R108, P6, R108, R105, RZ ;  /* 0x000000696c6c7210 */ /* 0x008fc60007fde0ff */
[----:B------:R2:W-:Y:S01]  /*57660*/  STL [R1+0x1770], R110 ;  /* 0x0017706e01007387 */ /* 0x0005e20000100800 */
[--C-:B----4-:R-:W-:Y:S01]  /*57670*/  IMAD.X R111, R111, 0x1, R0.reuse, P1 ;  /* 0x000000016f6f7824 */ /* 0x110fe200008e0600 */
[----:B------:R-:W-:Y:S02]  /*57680*/  ISETP.NE.U32.AND P1, PT, R45, RZ, PT ;  /* 0x000000ff2d00720c */ /* 0x000fe40003f25070 */
[----:B------:R-:W-:Y:S01]  /*57690*/  SEL R45, RZ, 0x4, P3 ;  /* 0x00000004ff2d7807 */ /* 0x000fe20001800000 */
[----:B------:R-:W-:Y:S01]  /*576a0*/  IMAD.X R123, R123, 0x1, R0, P6 ;  /* 0x000000017b7b7824 */ /* 0x000fe200030e0600 */
[----:B------:R-:W-:Y:S01]  /*576b0*/  STL [R1+0x1960], R108 ;  /* 0x0019606c01007387 */ /* 0x000fe20000100800 */
[----:B------:R-:W-:Y:S01]  /*576c0*/  ISETP.NE.U32.AND P3, PT, R3, RZ, PT ;  /* 0x000000ff0300720c */ /* 0x000fe20003f65070 */
[----:B-1----:R-:W-:Y:S01]  /*576d0*/  IMAD.MOV.U32 R46, RZ, RZ, R110 ;  /* 0x000000ffff2e7224 */ /* 0x002fe200078e006e */
[----:B------:R-:W-:Y:S01]  /*576e0*/  SEL R3, R45, RZ, !P2 ;  /* 0x000000ff2d037207 */ /* 0x000fe20005000000 */
[----:B------:R1:W-:Y:S01]  /*576f0*/  STL [R1+0x1764], R111 ;  /* 0x0017646f01007387 */ /* 0x0003e20000100800 */
[----:B------:R-:W-:-:S03]  /*57700*/  IMAD.MOV.U32 R47, RZ, RZ, R111 ;  /* 0x000000ffff2f7224 */ /* 0x000fc600078e006f */
[----:B------:R-:W-:Y:S01]  /*57710*/  STL [R1+0x1954], R123 ;  /* 0x0019547b01007387 */ /* 0x000fe20000100800 */
[----:B------:R-:W-:-:S03]  /*57720*/  IADD3 R122, P2, R122, R105, RZ ;  /* 0x000000697a7a7210 */ /* 0x000fc60007f5e0ff */
[----:B------:R-:W3:Y:S04]  /*57730*/  LDL.LU R101, [R1+0x1760] ;  /* 0x0017600001657983 */ /* 0x000ee80000300800 */
[----:B------:R-:W4:Y:S04]  /*57740*/  LDL.LU R103, [R1+0x1950] ;  /* 0x0019500001677983 */ /* 0x000f280000300800 */
[----:B------:R-:W3:Y:S04]  /*57750*/  LDL.LU R45, [R1+0x194c] ;  /* 0x00194c00012d7983 */ /* 0x000ee80000300800 */
[----:B--2---:R-:W2:Y:S04]  /*57760*/  LDL.LU R110, [R1+0x1754] ;  /* 0x00175400016e7983 */ /* 0x004ea80000300800 */
[----:B-1----:R-:W2:Y:S04]  /*57770*/  LDL.LU R111, [R1+0x1758] ;  /* 0x00175800016f7983 */ /* 0x002ea80000300800 */
[----:B------:R-:W-:Y:S04]  /*57780*/  STL [R1+0x1768], R122 ;  /* 0x0017687a01007387 */ /* 0x000fe80000100800 */
[----:B------:R1:W-:Y:S04]  /*57790*/  LDGSTS.E [R44+0x17c00], [R46.64], P5 ;  /* 0x17c000002e2c7fae */ /* 0x0003e8000a921844 */
[----:B-1----:R-:W2:Y:S01]  /*577a0*/  LDL.LU R47, [R1+0x175c] ;  /* 0x00175c00012f7983 */ /* 0x002ea20000300800 */
[----:B------:R-:W-:Y:S01]  /*577b0*/  IADD3 R109, P5, R109, R105, RZ ;  /* 0x000000696d6d7210 */ /* 0x000fe20007fbe0ff */
[----:B------:R-:W-:-:S04]  /*577c0*/  IMAD.MOV.U32 R46, RZ, RZ, R108 ;  /* 0x000000ffff2e7224 */ /* 0x000fc800078e006c */
[--C-:B---3--:R-:W-:Y:S02]  /*577d0*/  IMAD.X R45, R45, 0x1, R0.reuse, P5 ;  /* 0x000000012d2d7824 */ /* 0x108fe400028e0600 */
[----:B--2---:R-:W-:Y:S01]  /*577e0*/  IMAD.X R47, R47, 0x1, R0, P2 ;  /* 0x000000012f2f7824 */ /* 0x004fe200010e0600 */
[----:B------:R-:W-:-:S03]  /*577f0*/  ISETP.NE.U32.AND P2, PT, R3, RZ, PT ;  /* 0x000000ff0300720c */ /* 0x000fc60003f45070 */
[----:B------:R-:W-:Y:S01]  /*57800*/  IMAD.MOV.U32 R3, RZ, RZ, R47 ;  /* 0x000000ffff037224 */ /* 0x000fe200078e002f */
[----:B------:R1:W-:Y:S04]  /*57810*/  STL [R1+0x175c], R47 ;  /* 0x00175c2f01007387 */ /* 0x0003e80000100800 */
[----:B------:R2:W-:Y:S01]  /*57820*/  STL [R1+0x1958], R109 ;  /* 0x0019586d01007387 */ /* 0x0005e20000100800 */
[----:B-1----:R-:W-:-:S03]  /*57830*/  IMAD.MOV.U32 R47, RZ, RZ, R123 ;  /* 0x000000ffff2f7224 */ /* 0x002fc600078e007b */
[----:B------:R-:W3:Y:S04]  /*57840*/  LDL.LU R123, [R1+0x1944] ;  /* 0x00194400017b7983 */ /* 0x000ee80000300800 */
[----:B------:R1:W-:Y:S04]  /*57850*/  LDGSTS.E [R44+0x19800], [R46.64], P0 ;  /* 0x198000002e2c7fae */ /* 0x0003e80008121844 */
[----:B------:R-:W3:Y:S01]  /*57860*/  LDL.LU R108, [R1+0x1948] ;  /* 0x00194800016c7983 */ /* 0x000ee20000300800 */
[----:B-1----:R-:W-:-:S03]  /*57870*/  IMAD.MOV.U32 R46, RZ, RZ, R122 ;  /* 0x000000ffff2e7224 */ /* 0x002fc600078e007a */
[----:B------:R-:W3:Y:S01]  /*57880*/  LDL.LU R122, [R1+0x174c] ;  /* 0x00174c00017a7983 */ /* 0x000ee20000300800 */
[----:B------:R-:W-:-:S03]  /*57890*/  IMAD.MOV.U32 R47, RZ, RZ, R3 ;  /* 0x000000ffff2f7224 */ /* 0x000fc600078e0003 */
[----:B------:R1:W-:Y:S04]  /*578a0*/  STL [R1+0x194c], R45 ;  /* 0x00194c2d01007387 */ /* 0x0003e80000100800 */
[----:B------:R-:W3:Y:S01]  /*578b0*/  LDL.LU R3, [R1+0x1750] ;  /* 0x0017500001037983 */ /* 0x000ee20000300800 */
[----:B------:R-:W-:-:S03]  /*578c0*/  IADD3 R101, P5, R101, R105, RZ ;  /* 0x0000006965657210 */ /* 0x000fc60007fbe0ff */
[----:B------:R1:W-:Y:S01]  /*578d0*/  LDGSTS.E [R44+0x19c00], [R46.64], P0 ;  /* 0x19c000002e2c7fae */ /* 0x0003e20008121844 */
[-C--:B----4-:R-:W-:Y:S01]  /*578e0*/  IADD3 R103, P0, R103, R105.reuse, RZ ;  /* 0x0000006967677210 */ /* 0x090fe20007f1e0ff */
[----:B------:R-:W-:Y:S02]  /*578f0*/  IMAD.X R110, R110, 0x1, R0, P5 ;  /* 0x000000016e6e7824 */ /* 0x000fe400028e0600 */
[----:B------:R-:W-:Y:S01]  /*57900*/  STL [R1+0x1760], R101 ;  /* 0x0017606501007387 */ /* 0x000fe20000100800 */
[----:B------:R-:W-:Y:S01]  /*57910*/  IADD3 R111, P5, R111, R105, RZ ;  /* 0x000000696f6f7210 */ /* 0x000fe20007fbe0ff */
[----:B-1----:R-:W-:Y:S02]  /*57920*/  IMAD.MOV.U32 R46, RZ, RZ, R109 ;  /* 0x000000ffff2e7224 */ /* 0x002fe400078e006d */
[----:B------:R-:W-:Y:S01]  /*57930*/  IMAD.MOV.U32 R47, RZ, RZ, R45 ;  /* 0x000000ffff2f7224 */ /* 0x000fe200078e002d */
[----:B--2---:R-:W2:Y:S04]  /*57940*/  LDL.LU R109, [R1+0x1940] ;  /* 0x00194000016d7983 */ /* 0x004ea80000300800 */
[----:B------:R-:W-:Y:S04]  /*57950*/  STL [R1+0x1950], R103 ;  /* 0x0019506701007387 */ /* 0x000fe80000100800 */
[----:B------:R1:W-:Y:S04]  /*57960*/  STL [R1+0x1754], R110 ;  /* 0x0017546e01007387 */ /* 0x0003e80000100800 */
[----:B------:R4:W-:Y:S04]  /*57970*/  LDGSTS.E [R44+0x1b800], [R46.64], P4 ;  /* 0x1b8000002e2c7fae */ /* 0x0009e8000a121844 */
[----:B------:R-:W2:Y:S01]  /*57980*/  LDL.LU R45, [R1+0x1d4c] ;  /* 0x001d4c00012d7983 */ /* 0x000ea20000300800 */
[----:B----4-:R-:W-:-:S03]  /*57990*/  IMAD.MOV.U32 R47, RZ, RZ, R110 ;  /* 0x000000ffff2f7224 */ /* 0x010fc600078e006e */
[----:B-1----:R-:W4:Y:S01]  /*579a0*/  LDL.LU R110, [R1+0x1748] ;  /* 0x00174800016e7983 */ /* 0x002f220000300800 */
[----:B------:R-:W-:-:S03]  /*579b0*/  IMAD.MOV.U32 R46, RZ, RZ, R101 ;  /* 0x000000ffff2e7224 */ /* 0x000fc600078e0065 */
[----:B------:R1:W-:Y:S04]  /*579c0*/  STL [R1+0x1758], R111 ;  /* 0x0017586f01007387 */ /* 0x0003e80000100800 */
[----:B------:R1:W-:Y:S02]  /*579d0*/  LDGSTS.E [R44+0x1bc00], [R46.64], P4 ;  /* 0x1bc000002e2c7fae */ /* 0x0003e4000a121844 */
[----:B-1----:R-:W-:Y:S02]  /*579e0*/  IMAD.MOV.U32 R46, RZ, RZ, R103 ;  /* 0x000000ffff2e7224 */ /* 0x002fe400078e0067 */
[----:B---3--:R-:W-:-:S05]  /*579f0*/  IMAD.X R123, R123, 0x1, R0, P0 ;  /* 0x000000017b7b7824 */ /* 0x008fca00000e0600 */
[----:B------:R-:W-:Y:S04]  /*57a00*/  STL [R1+0x1944], R123 ;  /* 0x0019447b01007387 */ /* 0x000fe80000100800 */
[----:B------:R-:W3:Y:S04]  /*57a10*/  LDL.LU R101, [R1+0x1d44] ;  /* 0x001d440001657983 */ /* 0x000ee80000300800 */
[----:B------:R-:W3:Y:S01]  /*57a20*/  LDL.LU R103, [R1+0x1d48] ;  /* 0x001d480001677983 */ /* 0x000ee20000300800 */
[----:B------:R-:W-:Y:S01]  /*57a30*/  IADD3 R108, P0, R108, R105, RZ ;  /* 0x000000696c6c7210 */ /* 0x000fe20007f1e0ff */
[----:B------:R-:W-:-:S02]  /*57a40*/  IMAD.MOV.U32 R47, RZ, RZ, R123 ;  /* 0x000000ffff2f7224 */ /* 0x000fc400078e007b */
[----:B------:R-:W-:Y:S02]  /*57a50*/  IMAD.X R122, R122, 0x1, R0, P5 ;  /* 0x000000017a7a7824 */ /* 0x000fe400028e0600 */
[----:B------:R1:W-:Y:S04]  /*57a60*/  STL [R1+0x1948], R108 ;  /* 0x0019486c01007387 */ /* 0x0003e80000100800 */
[----:B------:R-:W-:Y:S01]  /*57a70*/  STL [R1+0x174c], R122 ;  /* 0x00174c7a01007387 */ /* 0x000fe20000100800 */
[----:B------:R-:W-:-:S03]  /*57a80*/  IADD3 R3, P4, R3, R105, RZ ;  /* 0x0000006903037210 */ /* 0x000fc60007f9e0ff */
[----:B------:R1:W-:Y:S04]  /*57a90*/  LDGSTS.E [R44+0x1d800], [R46.64], P1 ;  /* 0x1d8000002e2c7fae */ /* 0x0003e80008921844 */
[----:B------:R-:W3:Y:S04]  /*57aa0*/  LDL.LU R105, [R1+0x1d40] ;  /* 0x001d400001697983 */ /* 0x000ee80000300800 */
[----:B------:R-:W-:Y:S01]  /*57ab0*/  STL [R1+0x1750], R3 ;  /* 0x0017500301007387 */ /* 0x000fe20000100800 */
[----:B-1----:R-:W-:-:S03]  /*57ac0*/  IMAD.MOV.U32 R46, RZ, RZ, R111 ;  /* 0x000000ffff2e7224 */ /* 0x002fc600078e006f */
[----:B------:R-:W3:Y:S01]  /*57ad0*/  LDL.LU R111, [R1+0x1d3c] ;  /* 0x001d3c00016f7983 */ /* 0x000ee20000300800 */
[----:B------:R-:W-:-:S05]  /*57ae0*/  IMAD.MOV.U32 R47, RZ, RZ, R122 ;  /* 0x000000ffff2f7224 */ /* 0x000fca00078e007a */
[----:B------:R1:W-:Y:S02]  /*57af0*/  LDGSTS.E [R44+0x1dc00], [R46.64], P1 ;  /* 0x1dc000002e2c7fae */ /* 0x0003e40008921844 */
[----:B-1----:R-:W-:Y:S02]  /*57b00*/  IMAD.MOV.U32 R46, RZ, RZ, R108 ;  /* 0x000000ffff2e7224 */ /* 0x002fe400078e006c */
[----:B------:R-:W1:Y:S01]  /*57b10*/  S2R R108, SR_TID.X ;  /* 0x00000000006c7919 */ /* 0x000e620000002100 */
[----:B--2---:R-:W-:Y:S01]  /*57b20*/  IMAD.X R109, R109, 0x1, R0, P0 ;  /* 0x000000016d6d7824 */ /* 0x004fe200000e0600 */
[----:B------:R-:W-:-:S03]  /*57b30*/  IADD3 R45, P0, R45, R100, RZ ;  /* 0x000000642d2d7210 */ /* 0x000fc60007f1e0ff */
[----:B------:R-:W-:Y:S01]  /*57b40*/  IMAD.MOV.U32 R47, RZ, RZ, R109 ;  /* 0x000000ffff2f7224 */ /* 0x000fe200078e006d */
[----:B------:R2:W-:Y:S01]  /*57b50*/  STL [R1+0x1940], R109 ;  /* 0x0019406d01007387 */ /* 0x0005e20000100800 */
[----:B----4-:R-:W-:-:S03]  /*57b60*/  IMAD.X R110, R110, 0x1, R0, P4 ;  /* 0x000000016e6e7824 */ /* 0x010fc600020e0600 */
[----:B------:R4:W-:Y:S04]  /*57b70*/  LDGSTS.E [R44+0x1f800], [R46.64], P3 ;  /* 0x1f8000002e2c7fae */ /* 0x0009e80009921844 */
[----:B--2---:R-:W2:Y:S04]  /*57b80*/  LDL.LU R109, [R1+0x1d38] ;  /* 0x001d3800016d7983 */ /* 0x004ea80000300800 */
[----:B------:R-:W-:Y:S04]  /*57b90*/  STL [R1+0x1d4c], R45 ;  /* 0x001d4c2d01007387 */ /* 0x000fe80000100800 */
[----:B------:R4:W-:Y:S01]  /*57ba0*/  STL [R1+0x1748], R110 ;  /* 0x0017486e01007387 */ /* 0x0009e20000100800 */
[----:B-1----:R-:W-:Y:S01]  /*57bb0*/  LOP3.LUT R122, R108, 0xc0, RZ, 0xc0, !PT ;  /* 0x000000c06c7a7812 */ /* 0x002fe200078ec0ff */
[----:B----4-:R-:W-:-:S02]  /*57bc0*/  IMAD.MOV.U32 R46, RZ, RZ, R3 ;  /* 0x000000ffff2e7224 */ /* 0x010fc400078e0003 */
[----:B------:R-:W4:Y:S01]  /*57bd0*/  LDL.LU R108, [R1+0x1d34] ;  /* 0x001d3400016c7983 */ /* 0x000f220000300800 */
[----:B------:R-:W-:-:S03]  /*57be0*/  IMAD.MOV.U32 R47, RZ, RZ, R110 ;  /* 0x000000ffff2f7224 */ /* 0x000fc600078e006e */
[----:B------:R-:W4:Y:S04]  /*57bf0*/  LDL.LU R110, [R1+0x1d30] ;  /* 0x001d3000016e7983 */ /* 0x000f280000300800 */
[----:B------:R1:W-:Y:S01]  /*57c00*/  LDGSTS.E [R44+0x1fc00], [R46.64], P3 ;  /* 0x1fc000002e2c7fae */ /* 0x0003e20009921844 */
[----:B------:R-:W-:-:S03]  /*57c10*/  SHF.R.U32.HI R122, RZ, 0x2, R122 ;  /* 0x00000002ff7a7819 */ /* 0x000fc6000001167a */
[----:B------:R-:W0:Y:S01]  /*57c20*/  LDGDEPBAR ;  /* 0x00000000000079af */ /* 0x000e220000000000 */
[----:B------:R-:W-:-:S05]  /*57c30*/  LOP3.LUT R3, R102, R122, RZ, 0x3c, !PT ;  /* 0x0000007a66037212 */ /* 0x000fca00078e3cff */
[----:B------:R-:W-:Y:S02]  /*57c40*/  IMAD R3, R104, 0x20000, R3 ;  /* 0x0002000068037824 */ /* 0x000fe400078e0203 */
[----:B-1----:R-:W-:Y:S01]  /*57c50*/  IMAD.MOV.U32 R44, RZ, RZ, R45 ;  /* 0x000000ffff2c7224 */ /* 0x002fe200078e002d */
[----:B---3--:R-:W-:Y:S01]  /*57c60*/  IADD3 R101, P1, R101, R100, RZ ;  /* 0x0000006465657210 */ /* 0x008fe20007f3e0ff */
[----:B------:R-:W-:-:S04]  /*57c70*/  IMAD.X R103, R103, 0x1, R2, P0 ;  /* 0x0000000167677824 */ /* 0x000fc800000e0602 */
[----:B------:R-:W-:Y:S04]  /*57c80*/  STL [R1+0x1d44], R101 ;  /* 0x001d446501007387 */ /* 0x000fe80000100800 */
[----:B------:R1:W-:Y:S04]  /*57c90*/  STL [R1+0x1d48], R103 ;  /* 0x001d486701007387 */ /* 0x0003e80000100800 */
[----:B------:R-:W3:Y:S01]  /*57ca0*/  LDL.LU R46, [R1+0x1d2c] ;  /* 0x001d2c00012e7983 */ /* 0x000ee20000300800 */
[----:B------:R-:W-:-:S03]  /*57cb0*/  IMAD.MOV.U32 R45, RZ, RZ, R103 ;  /* 0x000000ffff2d7224 */ /* 0x000fc600078e0067 */
[----:B------:R-:W3:Y:S04]  /*57cc0*/  LDL.LU R102, [R1+0x1d24] ;  /* 0x001d240001667983 */ /* 0x000ee80000300800 */
[----:B------:R-:W3:Y:S01]  /*57cd0*/  LDL.LU R47, [R1+0x1d28] ;  /* 0x001d2800012f7983 */ /* 0x000ee20000300800 */
[----:B------:R-:W-:-:S03]  /*57ce0*/  IADD3 R105, P0, R105, R100, RZ ;  /* 0x0000006469697210 */ /* 0x000fc60007f1e0ff */
[----:B------:R1:W-:Y:S01]  /*57cf0*/  LDGSTS.E [R3+0x40000], [R44.64], P2 ;  /* 0x400000002c037fae */ /* 0x0003e20009121844 */
[----:B------:R-:W-:-:S03]  /*57d00*/  IMAD.X R111, R111, 0x1, R2, P1 ;  /* 0x000000016f6f7824 */ /* 0x000fc600008e0602 */
[----:B------:R-:W-:Y:S04]  /*57d10*/  STL [R1+0x1d40], R105 ;  /* 0x001d406901007387 */ /* 0x000fe80000100800 */
[----:B------:R1:W-:Y:S02]  /*57d20*/  STL [R1+0x1d3c], R111 ;  /* 0x001d3c6f01007387 */ /* 0x0003e40000100800 */
[----:B-1----:R-:W-:Y:S02]  /*57d30*/  IMAD.MOV.U32 R45, RZ, RZ, R111 ;  /* 0x000000ffff2d7224 */ /* 0x002fe400078e006f */
[----:B------:R-:W3:Y:S04]  /*57d40*/  LDL.LU R103, [R1+0x1d20] ;  /* 0x001d200001677983 */ /* 0x000ee80000300800 */
[----:B------:R-:W3:Y:S01]  /*57d50*/  LDL.LU R111, [R1+0x1d1c] ;  /* 0x001d1c00016f7983 */ /* 0x000ee20000300800 */
[----:B------:R-:W-:-:S05]  /*57d60*/  IMAD.MOV.U32 R44, RZ, RZ, R101 ;  /* 0x000000ffff2c7224 */ /* 0x000fca00078e0065 */
[----:B------:R1:W-:Y:S01]  /*57d70*/  LDGSTS.E [R3+0x40800], [R44.64], P2 ;  /* 0x408000002c037fae */ /* 0x0003e20009121844 */
[----:B--2---:R-:W-:Y:S02]  /*57d80*/  IMAD.X R109, R109, 0x1, R2, P0 ;  /* 0x000000016d6d7824 */ /* 0x004fe400000e0602 */
[----:B-1----:R-:W-:Y:S02]  /*57d90*/  IMAD.MOV.U32 R44, RZ, RZ, R105 ;  /* 0x000000ffff2c7224 */ /* 0x002fe400078e0069 */
[----:B------:R-:W-:-:S05]  /*57da0*/  IMAD.MOV.U32 R45, RZ, RZ, R109 ;  /* 0x000000ffff2d7224 */ /* 0x000fca00078e006d */
[----:B------:R1:W-:Y:S01]  /*57db0*/  LDGSTS.E [R3+0x41000], [R44.64], P2 ;  /* 0x410000002c037fae */ /* 0x0003e20009121844 */
[----:B----4-:R-:W-:-:S05]  /*57dc0*/  IADD3 R108, P1, R108, R100, RZ ;  /* 0x000000646c6c7210 */ /* 0x010fca0007f3e0ff */
[----:B------:R-:W-:Y:S01]  /*57dd0*/  STL [R1+0x1d34], R108 ;  /* 0x001d346c01007387 */ /* 0x000fe20000100800 */
[----:B------:R2:W-:Y:S02]  /*57de0*/  STL [R1+0x1d38], R109 ;  /* 0x001d386d01007387 */ /* 0x0005e40000100800 */
[----:B------:R-:W4:Y:S01]  /*57df0*/  LDL.LU R101, [R1+0x1d14] ;  /* 0x001d140001657983 */ /* 0x000f220000300800 */
[----:B------:R-:W-:Y:S01]  /*57e00*/  IADD3 R110, P0, R110, R100, RZ ;  /* 0x000000646e6e7210 */ /* 0x000fe20007f1e0ff */
[----:B-1----:R-:W-:Y:S01]  /*57e10*/  IMAD.MOV.U32 R44, RZ, RZ, R108 ;  /* 0x000000ffff2c7224 */ /* 0x002fe200078e006c */
[----:B--2---:R-:W2:Y:S03]  /*57e20*/  LDL.LU R109, [R1+0x1d18] ;  /* 0x001d1800016d7983 */ /* 0x004ea60000300800 */
[----:B------:R-:W-:Y:S02]  /*57e30*/  STL [R1+0x1d30], R110 ;  /* 0x001d306e01007387 */ /* 0x000fe40000100800 */
[----:B---3--:R-:W-:-:S05]  /*57e40*/  IMAD.X R46, R46, 0x1, R2, P1 ;  /* 0x000000012e2e7824 */ /* 0x008fca00008e0602 */
[----:B------:R1:W-:Y:S01]  /*57e50*/  STL [R1+0x1d2c], R46 ;  /* 0x001d2c2e01007387 */ /* 0x0003e20000100800 */
[----:B------:R-:W3:Y:S02]  /*57e60*/  LDL.LU R105, [R1+0x1d10] ;  /* 0x001d100001697983 */ /* 0x000ee40000300800 */
[----:B------:R-:W3:Y:S01]  /*57e70*/  LDL.LU R108, [R1+0x1d0c] ;  /* 0x001d0c00016c7983 */ /* 0x000ee20000300800 */
[-C--:B------:R-:W-:Y:S01]  /*57e80*/  IADD3 R102, P1, R102, R100.reuse, RZ ;  /* 0x0000006466667210 */ /* 0x080fe20007f3e0ff */
[----:B------:R-:W-:Y:S02]  /*57e90*/  IMAD.X R47, R47, 0x1, R2, P0 ;  /* 0x000000012f2f7824 */ /* 0x000fe400000e0602 */
[----:B------:R-:W-:Y:S02]  /*57ea0*/  IMAD.MOV.U32 R45, RZ, RZ, R46 ;  /* 0x000000ffff2d7224 */ /* 0x000fe400078e002e */
[----:B------:R-:W-:Y:S01]  /*57eb0*/  STL [R1+0x1d24], R102 ;  /* 0x001d246601007387 */ /* 0x000fe20000100800 */
[----:B------:R1:W-:Y:S03]  /*57ec0*/  STL [R1+0x1d28], R47 ;  /* 0x001d282f01007387 */ /* 0x0003e60000100800 */
[----:B------:R1:W-:Y:S02]  /*57ed0*/  LDGSTS.E [R3+0x41800], [R44.64], P2 ;  /* 0x418000002c037fae */ /* 0x0003e40009121844 */
[----:B-1----:R-:W3:Y:S02]  /*57ee0*/  LDL.LU R46, [R1+0x1d04] ;  /* 0x001d0400012e7983 */ /* 0x002ee40000300800 */
[----:B------:R-:W-:Y:S01]  /*57ef0*/  IMAD.MOV.U32 R44, RZ, RZ, R110 ;  /* 0x000000ffff2c7224 */ /* 0x000fe200078e006e */
[----:B------:R-:W-:Y:S01]  /*57f00*/  IADD3 R103, P0, R103, R100, RZ ;  /* 0x0000006467677210 */ /* 0x000fe20007f1e0ff */
[----:B------:R-:W-:Y:S01]  /*57f10*/  IMAD.MOV.U32 R45, RZ, RZ, R47 ;  /* 0x000000ffff2d7224 */ /* 0x000fe200078e002f */
[----:B------:R-:W3:Y:S01]  /*57f20*/  LDL.LU R110, [R1+0x1d08] ;  /* 0x001d0800016e7983 */ /* 0x000ee20000300800 */
[----:B------:R-:W-:-:S03]  /*57f30*/  IMAD.X R111, R111, 0x1, R2, P1 ;  /* 0x000000016f6f7824 */ /* 0x000fc600008e0602 */
[----:B------:R-:W-:Y:S04]  /*57f40*/  STL [R1+0x1d20], R103 ;  /* 0x001d206701007387 */ /* 0x000fe80000100800 */
[----:B------:R1:W-:Y:S04]  /*57f50*/  LDGSTS.E [R3+0x42000], [R44.64], P2 ;  /* 0x420000002c037fae */ /* 0x0003e80009121844 */
[----:B------:R1:W-:Y:S01]  /*57f60*/  STL [R1+0x1d1c], R111 ;  /* 0x001d1c6f01007387 */ /* 0x0003e20000100800 */
[----:B------:R-:W3:Y:S02]  /*57f70*/  LDL.LU R47, [R1+0x1d00] ;  /* 0x001d0000012f7983 */ /* 0x000ee40000300800 */
[----:B-1----:R-:W-:-:S02]  /*57f80*/  IMAD.MOV.U32 R45, RZ, RZ, R111 ;  /* 0x000000ffff2d7224 */ /* 0x002fc400078e006f */
[----:B------:R-:W3:Y:S01]  /*57f90*/  LDL.LU R111, [R1+0x1cfc] ;  /* 0x001cfc00016f7983 */ /* 0x000ee20000300800 */
[----:B------:R-:W-:-:S05]  /*57fa0*/  IMAD.MOV.U32 R44, RZ, RZ, R102 ;  /* 0x000000ffff2c7224 */ /* 0x000fca00078e0066 */
[----:B------:R1:W-:Y:S01]  /*57fb0*/  LDGSTS.E [R3+0x42800], [R44.64], P2 ;  /* 0x428000002c037fae */ /* 0x0003e20009121844 */
[----:B----4-:R-:W-:Y:S01]  /*57fc0*/  IADD3 R101, P1, R101, R100, RZ ;  /* 0x0000006465657210 */ /* 0x010fe20007f3e0ff */
[----:B-1----:R-:W-:-:S04]  /*57fd0*/  IMAD.MOV.U32 R44, RZ, RZ, R103 ;  /* 0x000000ffff2c7224 */ /* 0x002fc800078e0067 */
[----:B------:R-:W-:Y:S01]  /*57fe0*/  STL [R1+0x1d14], R101 ;  /* 0x001d146501007387 */ /* 0x000fe20000100800 */
[----:B--2---:R-:W-:-:S04]  /*57ff0*/  IMAD.X R109, R109, 0x1, R2, P0 ;  /* 0x000000016d6d7824 */ /* 0x004fc800000e0602 */
[----:B------:R-:W-:Y:S01]  /*58000*/  IMAD.MOV.U32 R45, RZ, RZ, R109 ;  /* 0x000000ffff2d7224 */ /* 0x000fe200078e006d */
[----:B------:R1:W-:Y:S01]  /*58010*/  STL [R1+0x1d18], R109 ;  /* 0x001d186d01007387 */ /* 0x0003e20000100800 */
[----:B------:R-:W2:Y:S03]  /*58020*/  LDL.LU R102, [R1+0x1cf4] ;  /* 0x001cf40001667983 */ /* 0x000ea60000300800 */
[----:B------:R4:W-:Y:S04]  /*58030*/  LDGSTS.E [R3+0x43000], [R44.64], P2 ;  /* 0x430000002c037fae */ /* 0x0009e80009121844 */
[----:B-1----:R-:W2:Y:S01]  /*58040*/  LDL.LU R109, [R1+0x1cf8] ;  /* 0x001cf800016d7983 */ /* 0x002ea20000300800 */
[----:B----4-:R-:W-:Y:S01]  /*58050*/  IMAD.MOV.U32 R44, RZ, RZ, R101 ;  /* 0x000000ffff2c7224 */ /* 0x010fe200078e0065 */
[----:B---3--:R-:W-:Y:S01]  /*58060*/  IADD3 R105, P0, R105, R100, RZ ;  /* 0x0000006469697210 */ /* 0x008fe20007f1e0ff */
[----:B------:R-:W-:-:S04]  /*58070*/  IMAD.X R108, R108, 0x1, R2, P1 ;  /* 0x000000016c6c7824 */ /* 0x000fc800008e0602 */
[----:B------:R-:W-:Y:S01]  /*58080*/  STL [R1+0x1d10], R105 ;  /* 0x001d106901007387 */ /* 0x000fe20000100800 */
[----:B------:R1:W-:Y:S02]  /*58090*/  STL [R1+0x1d0c], R108 ;  /* 0x001d0c6c01007387 */ /* 0x0003e40000100800 */
[----:B------:R-:W3:Y:S02]  /*580a0*/  LDL.LU R103, [R1+0x1cf0] ;  /* 0x001cf00001677983 */ /* 0x000ee40000300800 */
[----:B------:R-:W-:Y:S01]  /*580b0*/  IMAD.MOV.U32 R45, RZ, RZ, R108 ;  /* 0x000000ffff2d7224 */ /* 0x000fe200078e006c */
[----:B------:R-:W-:-:S04]  /*580c0*/  IADD3 R46, P1, R46, R100, RZ ;  /* 0x000000642e2e7210 */ /* 0x000fc80007f3e0ff */
[----:B------:R4:W-:Y:S04]  /*580d0*/  LDGSTS.E [R3+0x43800], [R44.64], P2 ;  /* 0x438000002c037fae */ /* 0x0009e80009121844 */
[----:B-1----:R-:W3:Y:S01]  /*580e0*/  LDL.LU R108, [R1+0x1cec] ;  /* 0x001cec00016c7983 */ /* 0x002ee20000300800 */
[----:B------:R-:W-:Y:S02]  /*580f0*/  STL [R1+0x1d04], R46 ;  /* 0x001d042e01007387 */ /* 0x000fe40000100800 */
[----:B------:R-:W-:Y:S02]  /*58100*/  IMAD.X R110, R110, 0x1, R2, P0 ;  /* 0x000000016e6e7824 */ /* 0x000fe400000e0602 */
[----:B----4-:R-:W-:Y:S02]  /*58110*/  IMAD.MOV.U32 R44, RZ, RZ, R105 ;  /* 0x000000ffff2c7224 */ /* 0x010fe400078e0069 */
[----:B------:R-:W-:Y:S01]  /*58120*/  IMAD.MOV.U32 R45, RZ, RZ, R110 ;  /* 0x000000ffff2d7224 */ /* 0x000fe200078e006e */
[----:B------:R1:W-:Y:S01]  /*58130*/  STL [R1+0x1d08], R110 ;  /* 0x001d086e01007387 */ /* 0x0003e20000100800 */
[----:B------:R-:W4:Y:S01]  /*58140*/  LDL.LU R101, [R1+0x1ce4] ;  /* 0x001ce40001657983 */ /* 0x000f220000300800 */
[----:B------:R-:W-:-:S02]  /*58150*/  IADD3 R47, P0, R47, R100, RZ ;  /* 0x000000642f2f7210 */ /* 0x000fc40007f1e0ff */
[----:B------:R1:W-:Y:S04]  /*58160*/  LDGSTS.E [R3+0x44000], [R44.64], P2 ;  /* 0x440000002c037fae */ /* 0x0003e80009121844 */
[----:B-1----:R-:W4:Y:S01]  /*58170*/  LDL.LU R110, [R1+0x1ce8] ;  /* 0x001ce800016e7983 */ /* 0x002f220000300800 */
[----:B------:R-:W-:Y:S02]  /*58180*/  STL [R1+0x1d00], R47 ;  /* 0x001d002f01007387 */ /* 0x000fe40000100800 */
[----:B------:R-:W-:-:S04]  /*58190*/  IMAD.X R111, R111, 0x1, R2, P1 ;  /* 0x000000016f6f7824 */ /* 0x000fc800008e0602 */
[----:B------:R-:W-:Y:S01]  /*581a0*/  IMAD.MOV.U32 R45, RZ, RZ, R111 ;  /* 0x000000ffff2d7224 */ /* 0x000fe200078e006f */
[----:B------:R1:W-:Y:S01]  /*581b0*/  STL [R1+0x1cfc], R111 ;  /* 0x001cfc6f01007387 */ /* 0x0003e20000100800 */
[----:B------:R-:W4:Y:S03]  /*581c0*/  LDL.LU R105, [R1+0x1ce0] ;  /* 0x001ce00001697983 */ /* 0x000f260000300800 */
[----:B-1----:R-:W4:Y:S01]  /*581d0*/  LDL.LU R111, [R1+0x1cdc] ;  /* 0x001cdc00016f7983 */ /* 0x002f220000300800 */
[----:B------:R-:W-:-:S05]  /*581e0*/  IMAD.MOV.U32 R44, RZ, RZ, R46 ;  /* 0x000000ffff2c7224 */ /* 0x000fca00078e002e */
[----:B------:R1:W-:Y:S01]  /*581f0*/  LDGSTS.E [R3+0x44800], [R44.64], P2 ;  /* 0x448000002c037fae */ /* 0x0003e20009121844 */
[----:B--2---:R-:W-:Y:S01]  /*58200*/  IADD3 R102, P1, R102, R100, RZ ;  /* 0x0000006466667210 */ /* 0x004fe20007f3e0ff */
[----:B-1----:R-:W-:-:S04]  /*58210*/  IMAD.MOV.U32 R44, RZ, RZ, R47 ;  /* 0x000000ffff2c7224 */ /* 0x002fc800078e002f */
[----:B------:R-:W-:Y:S01]  /*58220*/  STL [R1+0x1cf4], R102 ;  /* 0x001cf46601007387 */ /* 0x000fe20000100800 */
[----:B------:R-:W-:-:S04]  /*58230*/  IMAD.X R109, R109, 0x1, R2, P0 ;  /* 0x000000016d6d7824 */ /* 0x000fc800000e0602 */
[----:B------:R-:W-:Y:S01]  /*58240*/  IMAD.MOV.U32 R45, RZ, RZ, R109 ;  /* 0x000000ffff2d7224 */ /* 0x000fe200078e006d */
[----:B------:R1:W-:Y:S01]  /*58250*/  STL [R1+0x1cf8], R109 ;  /* 0x001cf86d01007387 */ /* 0x0003e20000100800 */
[----:B------:R-:W2:Y:S03]  /*58260*/  LDL.LU R46, [R1+0x1cd4] ;  /* 0x001cd400012e7983 */ /* 0x000ea60000300800 */
[----:B------:R1:W-:Y:S04]  /*58270*/  LDGSTS.E [R3+0x45000], [R44.64], P2 ;  /* 0x450000002c037fae */ /* 0x0003e80009121844 */
[----:B-1----:R-:W2:Y:S01]  /*58280*/  LDL.LU R109, [R1+0x1cd8] ;  /* 0x001cd800016d7983 */ /* 0x002ea20000300800 */
[----:B------:R-:W-:Y:S01]  /*58290*/  IMAD.MOV.U32 R44, RZ, RZ, R102 ;  /* 0x000000ffff2c7224 */ /* 0x000fe200078e0066 */
[----:B---3--:R-:W-:Y:S01]  /*582a0*/  IADD3 R103, P0, R103, R100, RZ ;  /* 0x0000006467677210 */ /* 0x008fe20007f1e0ff */
[----:B------:R-:W-:-:S04]  /*582b0*/  IMAD.X R108, R108, 0x1, R2, P1 ;  /* 0x000000016c6c7824 */ /* 0x000fc800008e0602 */
[----:B------:R-:W-:Y:S01]  /*582c0*/  STL [R1+0x1cf0], R103 ;  /* 0x001cf06701007387 */ /* 0x000fe20000100800 */
[----:B------:R-:W-:-:S03]  /*582d0*/  IMAD.MOV.U32 R45, RZ, RZ, R108 ;  /* 0x000000ffff2d7224 */ /* 0x000fc600078e006c */
[----:B------:R1:W-:Y:S01]  /*582e0*/  STL [R1+0x1cec], R108 ;  /* 0x001cec6c01007387 */ /* 0x0003e20000100800 */
[----:B------:R-:W3:Y:S03]  /*582f0*/  LDL.LU R47, [R1+0x1cd0] ;  /* 0x001cd000012f7983 */ /* 0x000ee60000300800 */
[----:B------:R4:W-:Y:S04]  /*58300*/  LDGSTS.E [R3+0x45800], [R44.64], P2 ;  /* 0x458000002c037fae */ /* 0x0009e80009121844 */
[----:B-1----:R-:W3:Y:S01]  /*58310*/  LDL.LU R108, [R1+0x1ccc] ;  /* 0x001ccc00016c7983 */ /* 0x002ee20000300800 */
[----:B----4-:R-:W-:-:S05]  /*58320*/  IADD3 R101, P1, R101, R100, RZ ;  /* 0x0000006465657210 */ /* 0x010fca0007f3e0ff */
[----:B------:R-:W-:Y:S01]  /*58330*/  STL [R1+0x1ce4], R101 ;  /* 0x001ce46501007387 */ /* 0x000fe20000100800 */
[----:B------:R-:W-:Y:S02]  /*58340*/  IMAD.X R110, R110, 0x1, R2, P0 ;  /* 0x000000016e6e7824 */ /* 0x000fe400000e0602 */
[----:B------:R-:W-:Y:S02]  /*58350*/  IMAD.MOV.U32 R44, RZ, RZ, R103 ;  /* 0x000000ffff2c7224 */ /* 0x000fe400078e0067 */
[----:B------:R-:W-:Y:S01]  /*58360*/  IMAD.MOV.U32 R45, RZ, RZ, R110 ;  /* 0x000000ffff2d7224 */ /* 0x000fe200078e006e */
[----:B------:R1:W-:Y:S01]  /*58370*/  STL [R1+0x1ce8], R110 ;  /* 0x001ce86e01007387 */ /* 0x0003e20000100800 */
[----:B------:R-:W4:Y:S03]  /*58380*/  LDL.LU R102, [R1+0x1cc4] ;  /* 0x001cc40001667983 */ /* 0x000f260000300800 */
[----:B------:R1:W-:Y:S01]  /*58390*/  LDGSTS.E [R3+0x46000], [R44.64], P2 ;  /* 0x460000002c037fae */ /* 0x0003e20009121844 */
[----:B------:R-:W-:-:S03]  /*583a0*/  IADD3 R105, P0, R105, R100, RZ ;  /* 0x0000006469697210 */ /* 0x000fc60007f1e0ff */
[----:B-1----:R-:W4:Y:S02]  /*583b0*/  LDL.LU R110, [R1+0x1cc8] ;  /* 0x001cc800016e7983 */ /* 0x002f240000300800 */
        /* <DEDUP_REMOVED lines=18> */
[----:B---3--:R-:W-:-:S05]  /*584e0*/  IADD3 R47, P0, R47, R100, RZ ;  /* 0x000000642f2f7210 */ /* 0x008fca0007f1e0ff */
[----:B------:R-:W-:Y:S01]  /*584f0*/  STL [R1+0x1cd0], R47 ;  /* 0x001cd02f01007387 */ /* 0x000fe20000100800 */
[----:B------:R-:W-:-:S04]  /*58500*/  IMAD.X R108, R108, 0x1, R2, P1 ;  /* 0x000000016c6c7824 */ /* 0x000fc800008e0602 */
[----:B------:R-:W-:Y:S01]  /*58510*/  IMAD.MOV.U32 R45, RZ, RZ, R108 ;  /* 0x000000ffff2d7224 */ /* 0x000fe200078e006c */
        /* <DEDUP_REMOVED lines=70> */
[----:B------:R-:W-:-:S05]  /*58980*/  IMAD.X R108, R108, 0x1, R2, P1 ;  /* 0x000000016c6c7824 */ /* 0x000fca00008e0602 */
[----:B------:R1:W-:Y:S01]  /*58990*/  STL [R1+0x1c8c], R108 ;  /* 0x001c8c6c01007387 */ /* 0x0003e20000100800 */
[----:B------:R-:W3:Y:S02]  /*589a0*/  LDL.LU R47, [R1+0x1c70] ;  /* 0x001c7000012f7983 */ /* 0x000ee40000300800 */
[----:B------:R-:W3:Y:S02]  /*589b0*/  LDL.LU R102, [R1+0x1c6c] ;  /* 0x001c6c0001667983 */ /* 0x000ee40000300800 */
[----:B------:R-:W-:-:S05]  /*589c0*/  IMAD.MOV.U32 R45, RZ, RZ, R108 ;  /* 0x000000ffff2d7224 */ /* 0x000fca00078e006c */
[----:B------:R1:W-:Y:S01]  /*589d0*/  LDGSTS.E [R3+0x4b800], [R44.64], P2 ;  /* 0x4b8000002c037fae */ /* 0x0003e20009121844 */
[----:B----4-:R-:W-:-:S05]  /*589e0*/  IADD3 R101, P1, R101, R100, RZ ;  /* 0x0000006465657210 */ /* 0x010fca0007f3e0ff */
[----:B------:R-:W-:Y:S01]  /*589f0*/  STL [R1+0x1c84], R101 ;  /* 0x001c846501007387 */ /* 0x000fe20000100800 */
[----:B------:R-:W-:-:S05]  /*58a00*/  IMAD.X R110, R110, 0x1, R2, P0 ;  /* 0x000000016e6e7824 */ /* 0x000fca00000e0602 */
[----:B------:R4:W-:Y:S01]  /*58a10*/  STL [R1+0x1c88], R110 ;  /* 0x001c886e01007387 */ /* 0x0009e20000100800 */
[----:B-1----:R-:W3:Y:S02]  /*58a20*/  LDL.LU R108, [R1+0x1c64] ;  /* 0x001c6400016c7983 */ /* 0x002ee40000300800 */
[----:B------:R-:W3:Y:S01]  /*58a30*/  LDL.LU R122, [R1+0x1c68] ;  /* 0x001c6800017a7983 */ /* 0x000ee20000300800 */
[----:B------:R-:W-:Y:S01]  /*58a40*/  IADD3 R105, P0, R105, R100, RZ ;  /* 0x0000006469697210 */ /* 0x000fe20007f1e0ff */
[----:B------:R-:W-:-:S04]  /*58a50*/  IMAD.MOV.U32 R45, RZ, RZ, R110 ;  /* 0x000000ffff2d7224 */ /* 0x000fc800078e006e */
[----:B------:R-:W-:Y:S01]  /*58a60*/  STL [R1+0x1c80], R105 ;  /* 0x001c806901007387 */ /* 0x000fe20000100800 */
[----:B------:R-:W-:-:S05]  /*58a70*/  IMAD.X R111, R111, 0x1, R2, P1 ;  /* 0x000000016f6f7824 */ /* 0x000fca00008e0602 */
[----:B------:R-:W-:Y:S01]  /*58a80*/  STL [R1+0x1c7c], R111 ;  /* 0x001c7c6f01007387 */ /* 0x000fe20000100800 */
[----:B----4-:R-:W4:Y:S02]  /*58a90*/  LDL.LU R110, [R1+0x1c60] ;  /* 0x001c6000016e7983 */ /* 0x010f240000300800 */
[----:B------:R-:W-:Y:S02]  /*58aa0*/  IMAD.MOV.U32 R44, RZ, RZ, R103 ;  /* 0x000000ffff2c7224 */ /* 0x000fe400078e0067 */
[----:B------:R-:W4:Y:S01]  /*58ab0*/  LDL.LU R103, [R1+0x1c54] ;  /* 0x001c540001677983 */ /* 0x000f220000300800 */
[----:B------:R-:W4:Y:S03]  /*58ac0*/  LDL.LU R123, [R1+0x1c5c] ;  /* 0x001c5c00017b7983 */ /* 0x000f260000300800 */
[----:B------:R1:W-:Y:S02]  /*58ad0*/  LDGSTS.E [R3+0x4c000], [R44.64], P2 ;  /* 0x4c0000002c037fae */ /* 0x0003e40009121844 */
[----:B-1----:R-:W-:-:S02]  /*58ae0*/  IMAD.MOV.U32 R44, RZ, RZ, R101 ;  /* 0x000000ffff2c7224 */ /* 0x002fc400078e0065 */
[----:B------:R-:W-:-:S05]  /*58af0*/  IMAD.MOV.U32 R45, RZ, RZ, R111 ;  /* 0x000000ffff2d7224 */ /* 0x000fca00078e006f */
[----:B------:R1:W-:Y:S01]  /*58b00*/  LDGSTS.E [R3+0x4c800], [R44.64], P2 ;  /* 0x4c8000002c037fae */ /* 0x0003e20009121844 */
[----:B--2---:R-:W-:-:S05]  /*58b10*/  IADD3 R46, P1, R46, R100, RZ ;  /* 0x000000642e2e7210 */ /* 0x004fca0007f3e0ff */
[----:B------:R-:W-:Y:S01]  /*58b20*/  STL [R1+0x1c74], R46 ;  /* 0x001c742e01007387 */ /* 0x000fe20000100800 */
[----:B------:R-:W-:-:S04]  /*58b30*/  IMAD.X R109, R109, 0x1, R2, P0 ;  /* 0x000000016d6d7824 */ /* 0x000fc800000e0602 */
[----:B-1----:R-:W-:Y:S01]  /*58b40*/  IMAD.MOV.U32 R45, RZ, RZ, R109 ;  /* 0x000000ffff2d7224 */ /* 0x002fe200078e006d */
[----:B------:R1:W-:Y:S01]  /*58b50*/  STL [R1+0x1c78], R109 ;  /* 0x001c786d01007387 */ /* 0x0003e20000100800 */
[----:B------:R-:W2:Y:S02]  /*58b60*/  LDL.LU R101, [R1+0x1c50] ;  /* 0x001c500001657983 */ /* 0x000ea40000300800 */
[----:B------:R-:W-:-:S05]  /*58b70*/  IMAD.MOV.U32 R44, RZ, RZ, R105 ;  /* 0x000000ffff2c7224 */ /* 0x000fca00078e0069 */
[----:B------:R1:W-:Y:S04]  /*58b80*/  LDGSTS.E [R3+0x4d000], [R44.64], P2 ;  /* 0x4d0000002c037fae */ /* 0x0003e80009121844 */
[----:B-1----:R-:W2:Y:S01]  /*58b90*/  LDL.LU R109, [R1+0x1c58] ;  /* 0x001c5800016d7983 */ /* 0x002ea20000300800 */
[----:B------:R-:W-:Y:S01]  /*58ba0*/  IMAD.MOV.U32 R44, RZ, RZ, R46 ;  /* 0x000000ffff2c7224 */ /* 0x000fe200078e002e */
[----:B---3--:R-:W-:Y:S01]  /*58bb0*/  IADD3 R47, P0, R47, R100, RZ ;  /* 0x000000642f2f7210 */ /* 0x008fe20007f1e0ff */
[----:B------:R-:W-:-:S04]  /*58bc0*/  IMAD.X R102, R102, 0x1, R2, P1 ;  /* 0x0000000166667824 */ /* 0x000fc800008e0602 */
[----:B------:R-:W-:Y:S01]  /*58bd0*/  STL [R1+0x1c70], R47 ;  /* 0x001c702f01007387 */ /* 0x000fe20000100800 */
[----:B------:R1:W-:Y:S02]  /*58be0*/  STL [R1+0x1c6c], R102 ;  /* 0x001c6c6601007387 */ /* 0x0003e40000100800 */
[----:B------:R-:W3:Y:S02]  /*58bf0*/  LDL.LU R111, [R1+0x1c4c] ;  /* 0x001c4c00016f7983 */ /* 0x000ee40000300800 */
[----:B------:R-:W-:-:S05]  /*58c00*/  IMAD.MOV.U32 R45, RZ, RZ, R102 ;  /* 0x000000ffff2d7224 */ /* 0x000fca00078e0066 */
[----:B------:R1:W-:Y:S04]  /*58c10*/  LDGSTS.E [R3+0x4d800], [R44.64], P2 ;  /* 0x4d8000002c037fae */ /* 0x0003e80009121844 */
[----:B-1----:R-:W3:Y:S01]  /*58c20*/  LDL.LU R102, [R1+0x1c48] ;  /* 0x001c480001667983 */ /* 0x002ee20000300800 */
[----:B------:R-:W-:Y:S01]  /*58c30*/  IADD3 R108, P1, R108, R100, RZ ;  /* 0x000000646c6c7210 */ /* 0x000fe20007f3e0ff */
[----:B------:R-:W-:-:S04]  /*58c40*/  IMAD.X R122, R122, 0x1, R2, P0 ;  /* 0x000000017a7a7824 */ /* 0x000fc800000e0602 */
[----:B------:R-:W-:Y:S01]  /*58c50*/  STL [R1+0x1c64], R108 ;  /* 0x001c646c01007387 */ /* 0x000fe20000100800 */
[----:B------:R1:W-:Y:S02]  /*58c60*/  STL [R1+0x1c68], R122 ;  /* 0x001c687a01007387 */ /* 0x0003e40000100800 */
[----:B------:R-:W3:Y:S02]  /*58c70*/  LDL.LU R46, [R1+0x1c44] ;  /* 0x001c4400012e7983 */ /* 0x000ee40000300800 */
[----:B------:R-:W3:Y:S02]  /*58c80*/  LDL.LU R105, [R1+0x1c40] ;  /* 0x001c400001697983 */ /* 0x000ee40000300800 */
[----:B------:R-:W-:Y:S02]  /*58c90*/  IMAD.MOV.U32 R45, RZ, RZ, R122 ;  /* 0x000000ffff2d7224 */ /* 0x000fe400078e007a */
[----:B------:R-:W-:-:S05]  /*58ca0*/  IMAD.MOV.U32 R44, RZ, RZ, R47 ;  /* 0x000000ffff2c7224 */ /* 0x000fca00078e002f */
[----:B------:R4:W-:Y:S04]  /*58cb0*/  LDGSTS.E [R3+0x4e000], [R44.64], P2 ;  /* 0x4e0000002c037fae */ /* 0x0009e80009121844 */
[----:B-1----:R1:W5:Y:S01]  /*58cc0*/  LDL.LU R122, [R1+0x1ec0] ;  /* 0x001ec000017a7983 */ /* 0x0023620000300800 */
[----:B----4-:R-:W-:-:S05]  /*58cd0*/  IADD3 R110, P0, R110, R100, RZ ;  /* 0x000000646e6e7210 */ /* 0x010fca0007f1e0ff */
[----:B------:R-:W-:Y:S01]  /*58ce0*/  STL [R1+0x1c60], R110 ;  /* 0x001c606e01007387 */ /* 0x000fe20000100800 */
[----:B------:R-:W4:Y:S02]  /*58cf0*/  LDL.LU R47, [R1+0x1c3c] ;  /* 0x001c3c00012f7983 */ /* 0x000f240000300800 */
[----:B------:R-:W-:Y:S02]  /*58d00*/  IMAD.X R123, R123, 0x1, R2, P1 ;  /* 0x000000017b7b7824 */ /* 0x000fe400008e0602 */
[----:B------:R-:W-:Y:S02]  /*58d10*/  IMAD.MOV.U32 R45, RZ, RZ, R108 ;  /* 0x000000ffff2d7224 */ /* 0x000fe400078e006c */
[----:B------:R-:W-:-:S05]  /*58d20*/  IMAD.MOV.U32 R44, RZ, RZ, R123 ;  /* 0x000000ffff2c7224 */ /* 0x000fca00078e007b */
[----:B------:R-:W-:-:S04]  /*58d30*/  LOP3.LUT R45, R45, R44, RZ, 0x3c, !PT ;  /* 0x0000002c2d2d7212 */ /* 0x000fc800078e3cff */
[----:B------:R-:W-:Y:S02]  /*58d40*/  LOP3.LUT R44, R45, R44, RZ, 0x3c, !PT ;  /* 0x0000002c2d2c7212 */ /* 0x000fe400078e3cff */
[----:B------:R-:W-:Y:S02]  /*58d50*/  IADD3 R103, P3, R103, R100, RZ ;  /* 0x0000006467677210 */ /* 0x000fe40007f7e0ff */
[----:B------:R-:W-:-:S05]  /*58d60*/  LOP3.LUT R45, R45, R44, RZ, 0x3c, !PT ;  /* 0x0000002c2d2d7212 */ /* 0x000fca00078e3cff */
[----:B------:R1:W-:Y:S02]  /*58d70*/  LDGSTS.E [R3+0x4e800], [R44.64], P2 ;  /* 0x4e8000002c037fae */ /* 0x0003e40009121844 */
[----:B-1----:R-:W-:Y:S01]  /*58d80*/  IMAD.MOV.U32 R44, RZ, RZ, R110 ;  /* 0x000000ffff2c7224 */ /* 0x002fe200078e006e */
[----:B--2---:R-:W-:Y:S01]  /*58d90*/  IADD3 R101, P1, R101, R100, RZ ;  /* 0x0000006465657210 */ /* 0x004fe20007f3e0ff */
[----:B------:R-:W-:-:S04]  /*58da0*/  IMAD.X R109, R109, 0x1, R2, P0 ;  /* 0x000000016d6d7824 */ /* 0x000fc800000e0602 */
[----:B------:R-:W-:-:S05]  /*58db0*/  IMAD.MOV.U32 R45, RZ, RZ, R109 ;  /* 0x000000ffff2d7224 */ /* 0x000fca00078e006d */
[----:B------:R1:W-:Y:S04]  /*58dc0*/  LDGSTS.E [R3+0x4f000], [R44.64], P2 ;  /* 0x4f0000002c037fae */ /* 0x0003e80009121844 */
[----:B------:R2:W-:Y:S01]  /*58dd0*/  STL [R1+0x1c5c], R123 ;  /* 0x001c5c7b01007387 */ /* 0x0005e20000100800 */
[----:B------:R1:W-:Y:S01]  /*58de0*/  STL [R1+0x1c54], R103 ;  /* 0x001c546701007387 */ /* 0x0003e20000100800 */
[----:B------:R-:W-:Y:S02]  /*58df0*/  LOP3.LUT R53, R53, R52, RZ, 0x3c, !PT ;  /* 0x0000003435357212 */ /* 0x000fe400078e3cff */
[----:B------:R-:W-:Y:S02]  /*58e00*/  LOP3.LUT R55, R55, R54, RZ, 0x3c, !PT ;  /* 0x0000003637377212 */ /* 0x000fe400078e3cff */
[----:B------:R-:W-:-:S02]  /*58e10*/  LOP3.LUT R57, R57, R56, RZ, 0x3c, !PT ;  /* 0x0000003839397212 */ /* 0x000fc400078e3cff */
[----:B------:R-:W-:Y:S01]  /*58e20*/  LOP3.LUT R59, R59, R58, RZ, 0x3c, !PT ;  /* 0x0000003a3b3b7212 */ /* 0x000fe200078e3cff */
[----:B--2---:R2:W5:Y:S01]  /*58e30*/  LDL.LU R123, [R1+0x1ebc] ;  /* 0x001ebc00017b7983 */ /* 0x0045620000300800 */
[----:B-1----:R-:W-:Y:S02]  /*58e40*/  IMAD.MOV.U32 R44, RZ, RZ, R103 ;  /* 0x000000ffff2c7224 */ /* 0x002fe400078e0067 */
[----:B------:R2:W5:Y:S02]  /*58e50*/  LDL.LU R108, [R1+0x1eb8] ;  /* 0x001eb800016c7983 */ /* 0x0005640000300800 */
[----:B------:R-:W-:Y:S01]  /*58e60*/  STL [R1+0x1c50], R101 ;  /* 0x001c506501007387 */ /* 0x000fe20000100800 */
[----:B------:R1:W-:Y:S01]  /*58e70*/  STL [R1+0x1c58], R109 ;  /* 0x001c586d01007387 */ /* 0x0003e20000100800 */
[----:B------:R-:W-:Y:S02]  /*58e80*/  LOP3.LUT R52, R53, R52, RZ, 0x3c, !PT ;  /* 0x0000003435347212 */ /* 0x000fe400078e3cff */
[----:B------:R-:W-:-:S02]  /*58e90*/  LOP3.LUT R61, R61, R60, RZ, 0x3c, !PT ;  /* 0x0000003c3d3d7212 */ /* 0x000fc400078e3cff */
[----:B------:R-:W-:Y:S02]  /*58ea0*/  LOP3.LUT R54, R55, R54, RZ, 0x3c, !PT ;  /* 0x0000003637367212 */ /* 0x000fe400078e3cff */
[----:B------:R-:W-:Y:S02]  /*58eb0*/  LOP3.LUT R63, R63, R62, RZ, 0x3c, !PT ;  /* 0x0000003e3f3f7212 */ /* 0x000fe400078e3cff */
[----:B------:R-:W-:Y:S01]  /*58ec0*/  LOP3.LUT R56, R57, R56, RZ, 0x3c, !PT ;  /* 0x0000003839387212 */ /* 0x000fe200078e3cff */
[----:B------:R-:W-:Y:S01]  /*58ed0*/  IMAD.MOV.U32 R103, RZ, RZ, R50 ;  /* 0x000000ffff677224 */ /* 0x000fe200078e0032 */
[----:B------:R-:W-:Y:S02]  /*58ee0*/  LOP3.LUT R58, R59, R58, RZ, 0x3c, !PT ;  /* 0x0000003a3b3a7212 */ /* 0x000fe400078e3cff */
[----:B------:R-:W-:Y:S02]  /*58ef0*/  LOP3.LUT R53, R53, R52, RZ, 0x3c, !PT ;  /* 0x0000003435357212 */ /* 0x000fe400078e3cff */
[----:B------:R-:W-:-:S02]  /*58f00*/  LOP3.LUT R60, R61, R60, RZ, 0x3c, !PT ;  /* 0x0000003c3d3c7212 */ /* 0x000fc400078e3cff */
[----:B------:R-:W-:Y:S02]  /*58f10*/  LOP3.LUT R69, R69, R68, RZ, 0x3c, !PT ;  /* 0x0000004445457212 */ /* 0x000fe400078e3cff */
[----:B------:R-:W-:Y:S02]  /*58f20*/  LOP3.LUT R55, R55, R54, RZ, 0x3c, !PT ;  /* 0x0000003637377212 */ /* 0x000fe400078e3cff */
[----:B------:R-:W-:Y:S02]  /*58f30*/  LOP3.LUT R62, R63, R62, RZ, 0x3c, !PT ;  /* 0x0000003e3f3e7212 */ /* 0x000fe400078e3cff */
        /* <DEDUP_REMOVED lines=10> */
[----:B------:R-:W-:Y:S01]  /*58fe0*/  LOP3.LUT R79, R79, R78, RZ, 0x3c, !PT ;  /* 0x0000004e4f4f7212 */ /* 0x000fe200078e3cff */
[----:B------:R-:W-:Y:S01]  /*58ff0*/  IMAD.MOV.U32 R50, RZ, RZ, R65 ;  /* 0x000000ffff327224 */ /* 0x000fe200078e0041 */
        /* <DEDUP_REMOVED lines=49> */
[----:B------:R-:W-:Y:S01]  /*59310*/  LOP3.LUT R241, R241, R240, RZ, 0x3c, !PT ;  /* 0x000000f0f1f17212 */ /* 0x000fe200078e3cff */
[----:B---3--:R-:W-:-:S04]  /*59320*/  IMAD.X R111, R111, 0x1, R2, P3 ;  /* 0x000000016f6f7824 */ /* 0x008fc800018e0602 */
[----:B------:R-:W-:Y:S02]  /*59330*/  IMAD.MOV.U32 R45, RZ, RZ, R111 ;  /* 0x000000ffff2d7224 */ /* 0x000fe400078e006f */
[----:B------:R-:W-:-:S03]  /*59340*/  IMAD.X R102, R102, 0x1, R2, P1 ;  /* 0x0000000166667824 */ /* 0x000fc600008e0602 */
[----:B------:R3:W-:Y:S04]  /*59350*/  LDGSTS.E [R3+0x4f800], [R44.64], P2 ;  /* 0x4f8000002c037fae */ /* 0x0007e80009121844 */
[----:B------:R2:W-:Y:S01]  /*59360*/  STL [R1+0x1c4c], R111 ;  /* 0x001c4c6f01007387 */ /* 0x0005e20000100800 */
[----:B-1----:R1:W5:Y:S02]  /*59370*/  LDL.LU R109, [R1+0x1eb4] ;  /* 0x001eb400016d7983 */ /* 0x0023640000300800 */
[----:B------:R1:W5:Y:S01]  /*59380*/  LDL.LU R110, [R1+0x1eb0] ;  /* 0x001eb000016e7983 */ /* 0x0003620000300800 */
[----:B--2---:R1:W5:Y:S01]  /*59390*/  LDL.LU R111, [R1+0x1eac] ;  /* 0x001eac00016f7983 */ /* 0x0043620000300800 */
[----:B---3--:R-:W-:Y:S02]  /*593a0*/  IMAD.MOV.U32 R44, RZ, RZ, R101 ;  /* 0x000000ffff2c7224 */ /* 0x008fe400078e0065 */
[----:B------:R-:W-:Y:S01]  /*593b0*/  IMAD.MOV.U32 R45, RZ, RZ, R102 ;  /* 0x000000ffff2d7224 */ /* 0x000fe200078e0066 */
[----:B------:R-:W-:-:S04]  /*593c0*/  IADD3 R46, P0, R46, R100, RZ ;  /* 0x000000642e2e7210 */ /* 0x000fc80007f1e0ff */
[----:B------:R2:W-:Y:S01]  /*593d0*/  LDGSTS.E [R3+0x50000], [R44.64], P2 ;  /* 0x500000002c037fae */ /* 0x0005e20009121844 */
[----:B------:R-:W-:-:S03]  /*593e0*/  IADD3 R105, P1, R105, R100, RZ ;  /* 0x0000006469697210 */ /* 0x000fc60007f3e0ff */
[----:B------:R3:W-:Y:S01]  /*593f0*/  STL [R1+0x1c48], R102 ;  /* 0x001c486601007387 */ /* 0x0007e20000100800 */
[----:B------:R-:W-:Y:S02]  /*59400*/  IMAD.MOV.U32 R100, RZ, RZ, R49 ;  /* 0x000000ffff647224 */ /* 0x000fe400078e0031 */
[----:B------:R-:W-:Y:S01]  /*59410*/  IMAD.MOV.U32 R101, RZ, RZ, R48 ;  /* 0x000000ffff657224 */ /* 0x000fe200078e0030 */
[----:B--2---:R-:W2:Y:S01]  /*59420*/  S2R R44, SR_TID.X ;  /* 0x00000000002c7919 */ /* 0x004ea20000002100 */
[----:B---3--:R-:W-:Y:S02]  /*59430*/  IMAD.MOV.U32 R102, RZ, RZ, R51 ;  /* 0x000000ffff667224 */ /* 0x008fe400078e0033 */
[----:B------:R-:W-:Y:S02]  /*59440*/  STL [R1+0x1c44], R46 ;  /* 0x001c442e01007387 */ /* 0x000fe40000100800 */
[----:B----4-:R-:W-:Y:S01]  /*59450*/  IMAD.X R47, R47, 0x1, R2, P0 ;  /* 0x000000012f2f7824 */ /* 0x010fe200000e0602 */
[----:B------:R-:W-:Y:S01]  /*59460*/  STL [R1+0x1c40], R105 ;  /* 0x001c406901007387 */ /* 0x000fe20000100800 */
[----:B------:R-:W-:-:S02]  /*59470*/  IMAD.MOV.U32 R48, RZ, RZ, R67 ;  /* 0x000000ffff307224 */ /* 0x000fc400078e0043 */
[----:B------:R-:W-:Y:S01]  /*59480*/  IMAD.MOV.U32 R49, RZ, RZ, R66 ;  /* 0x000000ffff317224 */ /* 0x000fe200078e0042 */
[----:B------:R3:W-:Y:S04]  /*59490*/  LDGSTS.E [R3+0x50800], [R100.64], P2 ;  /* 0x5080000064037fae */ /* 0x0007e80009121844 */
[----:B------:R-:W-:Y:S01]  /*594a0*/  STL [R1+0x1c3c], R47 ;  /* 0x001c3c2f01007387 */ /* 0x000fe20000100800 */
[----:B------:R3:W-:Y:S02]  /*594b0*/  STL.64 [R1+0x1738], R100 ;  /* 0x0017386401007387 */ /* 0x0007e40000100a00 */
[----:B------:R4:W-:Y:S02]  /*594c0*/  STL.64 [R1+0x1730], R102 ;  /* 0x0017306601007387 */ /* 0x0009e40000100a00 */
[----:B------:R-:W-:Y:S01]  /*594d0*/  STL.64 [R1+0x1728], R52 ;  /* 0x0017283401007387 */ /* 0x000fe20000100a00 */
[----:B------:R1:W-:Y:S01]  /*594e0*/  STL.64 [R1+0x1720], R54 ;  /* 0x0017203601007387 */ /* 0x0003e20000100a00 */
[----:B------:R-:W-:-:S02]  /*594f0*/  IMAD.MOV.U32 R51, RZ, RZ, R64 ;  /* 0x000000ffff337224 */ /* 0x000fc400078e0040 */
[----:B------:R-:W-:Y:S02]  /*59500*/  STL.64 [R1+0x1718], R56 ;  /* 0x0017183801007387 */ /* 0x000fe40000100a00 */
[----:B------:R-:W-:Y:S01]  /*59510*/  STL.64 [R1+0x1710], R58 ;  /* 0x0017103a01007387 */ /* 0x000fe20000100a00 */
[----:B------:R-:W-:Y:S01]  /*59520*/  STL.64 [R1+0x1708], R60 ;  /* 0x0017083c01007387 */ /* 0x000fe20000100a00 */
[----:B------:R-:W-:Y:S02]  /*59530*/  STL.64 [R1+0x1700], R62 ;  /* 0x0017003e01007387 */ /* 0x000fe40000100a00 */
[----:B------:R-:W-:Y:S02]  /*59540*/  STL.64 [R1+0x16f8], R50 ;  /* 0x0016f83201007387 */ /* 0x000fe40000100a00 */
[----:B------:R1:W-:Y:S01]  /*59550*/  STL.64 [R1+0x16f0], R48 ;  /* 0x0016f03001007387 */ /* 0x0003e20000100a00 */
[----:B------:R-:W-:Y:S01]  /*59560*/  STL.64 [R1+0x16e8], R68 ;  /* 0x0016e84401007387 */ /* 0x000fe20000100a00 */
[----:B------:R-:W-:Y:S02]  /*59570*/  STL.64 [R1+0x16e0], R70 ;  /* 0x0016e04601007387 */ /* 0x000fe40000100a00 */
[----:B------:R-:W-:Y:S01]  /*59580*/  STL.64 [R1+0x16d8], R72 ;  /* 0x0016d84801007387 */ /* 0x000fe20000100a00 */
[C---:B--2---:R-:W-:Y:S01]  /*59590*/  LOP3.LUT R45, R44.reuse, 0xff, RZ, 0xc0, !PT ;  /* 0x000000ff2c2d7812 */ /* 0x044fe200078ec0ff */
[----:B------:R-:W-:Y:S01]  /*595a0*/  STL.64 [R1+0x16d0], R74 ;  /* 0x0016d04a01007387 */ /* 0x000fe20000100a00 */
[----:B------:R-:W-:Y:S01]  /*595b0*/  STL.64 [R1+0x16c8], R76 ;  /* 0x0016c84c01007387 */ /* 0x000fe20000100a00 */
[----:B------:R-:W-:Y:S01]  /*595c0*/  LOP3.LUT R44, R44, 0xc0, RZ, 0xc0, !PT ;  /* 0x000000c02c2c7812 */ /* 0x000fe200078ec0ff */
[----:B------:R-:W-:Y:S01]  /*595d0*/  STL.64 [R1+0x16c0], R78 ;  /* 0x0016c04e01007387 */ /* 0x000fe20000100a00 */
[----:B------:R-:W-:Y:S01]  /*595e0*/  STL.64 [R1+0x16b8], R176 ;  /* 0x0016b8b001007387 */ /* 0x000fe20000100a00 */
[----:B------:R-:W-:Y:S02]  /*595f0*/  STL.64 [R1+0x16b0], R178 ;  /* 0x0016b0b201007387 */ /* 0x000fe40000100a00 */
[----:B------:R-:W-:-:S02]  /*59600*/  IMAD.SHL.U32 R45, R45, 0x4, RZ ;  /* 0x000000042d2d7824 */ /* 0x000fc400078e00ff */
[----:B------:R-:W-:Y:S01]  /*59610*/  STL.64 [R1+0x16a8], R180 ;  /* 0x0016a8b401007387 */ /* 0x000fe20000100a00 */
[----:B------:R-:W-:Y:S01]  /*59620*/  SHF.R.U32.HI R44, RZ, 0x2, R44 ;  /* 0x00000002ff2c7819 */ /* 0x000fe2000001162c */
[----:B------:R-:W-:Y:S01]  /*59630*/  STL.64 [R1+0x16a0], R182 ;  /* 0x0016a0b601007387 */ /* 0x000fe20000100a00 */
[----:B------:R-:W-:Y:S02]  /*59640*/  STL.64 [R1+0x1698], R184 ;  /* 0x001698b801007387 */ /* 0x000fe40000100a00 */
[----:B------:R-:W-:Y:S02]  /*59650*/  STL.64 [R1+0x1690], R186 ;  /* 0x001690ba01007387 */ /* 0x000fe40000100a00 */
[----:B------:R-:W-:Y:S01]  /*59660*/  STL.64 [R1+0x1688], R188 ;  /* 0x001688bc01007387 */ /* 0x000fe20000100a00 */
[----:B------:R-:W-:Y:S01]  /*59670*/  LOP3.LUT R44, R45, R44, RZ, 0x3c, !PT ;  /* 0x0000002c2d2c7212 */ /* 0x000fe200078e3cff */
[----:B------:R-:W-:Y:S01]  /*59680*/  STL.64 [R1+0x1680], R190 ;  /* 0x001680be01007387 */ /* 0x000fe20000100a00 */
[----:B------:R-:W-:Y:S02]  /*59690*/  STL.64 [R1+0x1678], R192 ;  /* 0x001678c001007387 */ /* 0x000fe40000100a00 */
[----:B------:R-:W-:Y:S02]  /*596a0*/  STL.64 [R1+0x1670], R194 ;  /* 0x001670c201007387 */ /* 0x000fe40000100a00 */
[----:B------:R-:W-:-:S02]  /*596b0*/  IMAD.MOV.U32 R67, RZ, RZ, R112 ;  /* 0x000000ffff437224 */ /* 0x000fc400078e0070 */
[----:B------:R-:W-:Y:S01]  /*596c0*/  IMAD.MOV.U32 R66, RZ, RZ, R113 ;  /* 0x000000ffff427224 */ /* 0x000fe200078e0071 */
[----:B------:R2:W5:Y:S01]  /*596d0*/  LDL.LU R112, [R1+0x1ea8] ;  /* 0x001ea80001707983 */ /* 0x0005620000300800 */
[----:B------:R-:W-:Y:S01]  /*596e0*/  LOP3.LUT R44, R44, 0x40, RZ, 0x3c, !PT ;  /* 0x000000402c2c7812 */ /* 0x000fe200078e3cff */
[----:B------:R2:W5:Y:S02]  /*596f0*/  LDL.LU R113, [R1+0x1ea4] ;  /* 0x001ea40001717983 */ /* 0x0005640000300800 */
[----:B------:R-:W-:Y:S02]  /*59700*/  STL.64 [R1+0x1668], R196 ;  /* 0x001668c401007387 */ /* 0x000fe40000100a00 */
[----:B------:R-:W-:Y:S01]  /*59710*/  IMAD.MOV.U32 R64, RZ, RZ, R115 ;  /* 0x000000ffff407224 */ /* 0x000fe200078e0073 */
[----:B------:R2:W5:Y:S04]  /*59720*/  LDL.LU R114, [R1+0x1ea0] ;  /* 0x001ea00001727983 */ /* 0x0005680000300800 */
[----:B------:R4:W-:Y:S01]  /*59730*/  LDGSTS.E [R3+0x51000], [R102.64], P2 ;  /* 0x5100000066037fae */ /* 0x0009e20009121844 */
[----:B------:R2:W5:Y:S02]  /*59740*/  LDL.LU R115, [R1+0x1e9c] ;  /* 0x001e9c0001737983 */ /* 0x0005640000300800 */
[----:B------:R1:W-:Y:S02]  /*59750*/  LDGSTS.E [R3+0x51800], [R52.64], P2 ;  /* 0x5180000034037fae */ /* 0x0003e40009121844 */
[----:B------:R-:W-:Y:S02]  /*59760*/  STL.64 [R1+0x1660], R198 ;  /* 0x001660c601007387 */ /* 0x000fe40000100a00 */
[----:B------:R-:W-:Y:S01]  /*59770*/  IMAD R44, R104, 0x20000, R44 ;  /* 0x00020000682c7824 */ /* 0x000fe200078e022c */
[----:B------:R1:W-:Y:S04]  /*59780*/  LDGSTS.E [R3+0x52000], [R54.64], P2 ;  /* 0x5200000036037fae */ /* 0x0003e80009121844 */
[----:B------:R2:W5:Y:S01]  /*59790*/  LDL.LU R104, [R1+0x1e98] ;  /* 0x001e980001687983 */ /* 0x0005620000300800 */
[----:B------:R1:W-:Y:S02]  /*597a0*/  LDGSTS.E [R3+0x52800], [R56.64], P2 ;  /* 0x5280000038037fae */ /* 0x0003e40009121844 */
[----:B------:R-:W-:Y:S02]  /*597b0*/  STL.64 [R1+0x1658], R240 ;  /* 0x001658f001007387 */ /* 0x000fe40000100a00 */
[----:B------:R2:W-:Y:S01]  /*597c0*/  LDGSTS.E [R3+0x53000], [R58.64], P2 ;  /* 0x530000003a037fae */ /* 0x0005e20009121844 */
[----:B---3--:R3:W5:Y:S04]  /*597d0*/  LDL.LU.64 R100, [R1+0x1e90] ;  /* 0x001e900001647983 */ /* 0x0087680000300a00 */
[----:B------:R2:W-:Y:S01]  /*597e0*/  LDGSTS.E [R3+0x53800], [R60.64], P2 ;  /* 0x538000003c037fae */ /* 0x0005e20009121844 */
[----:B------:R-:W-:Y:S02]  /*597f0*/  STL.64 [R1+0x1650], R66 ;  /* 0x0016504201007387 */ /* 0x000fe40000100a00 */
[----:B------:R2:W-:Y:S02]  /*59800*/  LDGSTS.E [R3+0x54000], [R62.64], P2 ;  /* 0x540000003e037fae */ /* 0x0005e40009121844 */
[----:B----4-:R3:W5:Y:S01]  /*59810*/  LDL.LU.64 R102, [R1+0x1e88] ;  /* 0x001e880001667983 */ /* 0x0107620000300a00 */
[----:B------:R4:W-:Y:S04]  /*59820*/  LDGSTS.E [R3+0x54800], [R50.64], P2 ;  /* 0x5480000032037fae */ /* 0x0009e80009121844 */
[----:B------:R-:W-:Y:S01]  /*59830*/  STL.64 [R1+0x1648], R64 ;  /* 0x0016484001007387 */ /* 0x000fe20000100a00 */
[----:B------:R2:W-:Y:S02]  /*59840*/  LDGSTS.E [R3+0x55000], [R48.64], P2 ;  /* 0x5500000030037fae */ /* 0x0005e40009121844 */
[----:B------:R3:W-:Y:S02]  /*59850*/  LDGSTS.E [R3+0x55800], [R68.64], P2 ;  /* 0x5580000044037fae */ /* 0x0007e40009121844 */
[----:B------:R3:W-:Y:S02]  /*59860*/  LDGSTS.E [R3+0x56000], [R70.64], P2 ;  /* 0x5600000046037fae */ /* 0x0007e40009121844 */
[----:B-1----:R-:W-:Y:S01]  /*59870*/  IMAD.MOV.U32 R54, RZ, RZ, c[0x0][0x18c] ;  /* 0x00006300ff367624 */ /* 0x002fe200078e00ff */
[----:B------:R3:W-:Y:S01]  /*59880*/  LDGSTS.E [R3+0x56800], [R72.64], P2 ;  /* 0x5680000048037fae */ /* 0x0007e20009121844 */
[----:B------:R3:W-:Y:S02]  /*59890*/  LDGSTS.E [R3+0x57000], [R74.64], P2 ;  /* 0x570000004a037fae */ /* 0x0007e40009121844 */
[----:B------:R3:W-:Y:S02]  /*598a0*/  LDGSTS.E [R3+0x57800], [R76.64], P2 ;  /* 0x578000004c037fae */ /* 0x0007e40009121844 */
[----:B------:R3:W-:Y:S01]  /*598b0*/  LDGSTS.E [R3+0x58000], [R78.64], P2 ;  /* 0x580000004e037fae */ /* 0x0007e20009121844 */
[----:B--2---:R-:W2:Y:S01]  /*598c0*/  LDL.LU R48, [R1+0x1c34] ;  /* 0x001c340001307983 */ /* 0x004ea20000300800 */
[----:B------:R-:W3:Y:S02]  /*598d0*/  LDL.LU R52, [R1+0x1c38] ;  /* 0x001c380001347983 */ /* 0x000ee40000300800 */
[----:B------:R-:W3:Y:S02]  /*598e0*/  LDL.LU R61, [R1+0x1c30] ;  /* 0x001c3000013d7983 */ /* 0x000ee40000300800 */
[----:B------:R-:W3:Y:S01]  /*598f0*/  LDL.LU R57, [R1+0x1c2c] ;  /* 0x001c2c0001397983 */ /* 0x000ee20000300800 */
[----:B----4-:R-:W4:Y:S01]  /*59900*/  LDL.LU R50, [R1+0x1c24] ;  /* 0x001c240001327983 */ /* 0x010f220000300800 */
[----:B------:R-:W4:Y:S02]  /*59910*/  LDL.LU R62, [R1+0x1c28] ;  /* 0x001c2800013e7983 */ /* 0x000f240000300800 */
[----:B------:R-:W4:Y:S02]  /*59920*/  LDL.LU R45, [R1+0x1c20] ;  /* 0x001c2000012d7983 */ /* 0x000f240000300800 */
[----:B------:R-:W4:Y:S02]  /*59930*/  LDL.LU R56, [R1+0x1c1c] ;  /* 0x001c1c0001387983 */ /* 0x000f240000300800 */
[----:B------:R-:W-:Y:S01]  /*59940*/  IMAD.SHL.U32 R54, R54, 0x40, RZ ;  /* 0x0000004036367824 */ /* 0x000fe200078e00ff */
[----:B------:R1:W-:Y:S01]  /*59950*/  LDGSTS.E [R3+0x58800], [R176.64], P2 ;  /* 0x58800000b0037fae */ /* 0x0003e20009121844 */
[----:B------:R1:W-:Y:S02]  /*59960*/  LDGSTS.E [R3+0x59000], [R178.64], P2 ;  /* 0x59000000b2037fae */ /* 0x0003e40009121844 */
[----:B------:R1:W-:Y:S02]  /*59970*/  LDGSTS.E [R3+0x59800], [R180.64], P2 ;  /* 0x59800000b4037fae */ /* 0x0003e40009121844 */
[----:B------:R1:W-:Y:S01]  /*59980*/  LDGSTS.E [R3+0x5a000], [R182.64], P2 ;  /* 0x5a000000b6037fae */ /* 0x0003e20009121844 */
[----:B------:R-:W4:Y:S01]  /*59990*/  LDL.LU R59, [R1+0x1c14] ;  /* 0x001c1400013b7983 */ /* 0x000f220000300800 */
[----:B------:R-:W-:-:S03]  /*599a0*/  IMAD.SHL.U32 R54, R54, 0x4, RZ ;  /* 0x0000000436367824 */ /* 0x000fc600078e00ff */
[----:B------:R1:W-:Y:S01]  /*599b0*/  LDGSTS.E [R3+0x5a800], [R184.64], P2 ;  /* 0x5a800000b8037fae */ /* 0x0003e20009121844 */
[----:B------:R-:W4:Y:S02]  /*599c0*/  LDL.LU R53, [R1+0x1c18] ;  /* 0x001c180001357983 */ /* 0x000f240000300800 */
[----:B------:R1:W-:Y:S02]  /*599d0*/  LDGSTS.E [R3+0x5b000], [R186.64], P2 ;  /* 0x5b000000ba037fae */ /* 0x0003e40009121844 */
[----:B------:R1:W-:Y:S01]  /*599e0*/  LDGSTS.E [R3+0x5b800], [R188.64], P2 ;  /* 0x5b800000bc037fae */ /* 0x0003e20009121844 */
[----:B------:R1:W-:Y:S01]  /*599f0*/  LDGSTS.E [R3+0x5c000], [R190.64], P2 ;  /* 0x5c000000be037fae */ /* 0x0003e20009121844 */
[----:B------:R1:W-:Y:S02]  /*59a00*/  LDGSTS.E [R3+0x5c800], [R192.64], P2 ;  /* 0x5c800000c0037fae */ /* 0x0003e40009121844 */
[----:B------:R1:W-:Y:S01]  /*59a10*/  LDGSTS.E [R3+0x5d000], [R194.64], P2 ;  /* 0x5d000000c2037fae */ /* 0x0003e20009121844 */
[----:B------:R-:W4:Y:S01]  /*59a20*/  LDL.LU R51, [R1+0x1c10] ;  /* 0x001c100001337983 */ /* 0x000f220000300800 */
[----:B------:R1:W-:Y:S02]  /*59a30*/  LDGSTS.E [R3+0x5d800], [R196.64], P2 ;  /* 0x5d800000c4037fae */ /* 0x0003e40009121844 */
[----:B------:R-:W4:Y:S02]  /*59a40*/  LDL.LU R60, [R1+0x1c0c] ;  /* 0x001c0c00013c7983 */ /* 0x000f240000300800 */
[----:B------:R1:W-:Y:S01]  /*59a50*/  LDGSTS.E [R3+0x5e000], [R198.64], P2 ;  /* 0x5e000000c6037fae */ /* 0x0003e20009121844 */
[----:B------:R1:W-:Y:S04]  /*59a60*/  LDGSTS.E [R3+0x5e800], [R240.64], P2 ;  /* 0x5e800000f0037fae */ /* 0x0003e80009121844 */
[----:B------:R-:W4:Y:S01]  /*59a70*/  LDL.LU R58, [R1+0x1c08] ;  /* 0x001c0800013a7983 */ /* 0x000f220000300800 */
[----:B------:R1:W-:Y:S02]  /*59a80*/  LDGSTS.E [R3+0x5f000], [R66.64], P2 ;  /* 0x5f00000042037fae */ /* 0x0003e40009121844 */
[----:B------:R1:W-:Y:S02]  /*59a90*/  LDGSTS.E [R3+0x5f800], [R64.64], P2 ;  /* 0x5f80000040037fae */ /* 0x0003e40009121844 */
[----:B------:R1:W-:Y:S02]  /*59aa0*/  LDGSTS.E [R44+0x40400], [R46.64], P2 ;  /* 0x404000002e2c7fae */ /* 0x0003e40009121844 */
[----:B-1----:R-:W-:Y:S01]  /*59ab0*/  IMAD.MOV.U32 R46, RZ, RZ, R105 ;  /* 0x000000ffff2e7224 */ /* 0x002fe200078e0069 */
[-C--:B--2---:R-:W-:Y:S01]  /*59ac0*/  IADD3 R48, P0, R48, R54.reuse, RZ ;  /* 0x0000003630307210 */ /* 0x084fe20007f1e0ff */
[----:B---3--:R-:W-:Y:S01]  /*59ad0*/  IMAD.X R52, R52, 0x1, R2, P1 ;  /* 0x0000000134347824 */ /* 0x008fe200008e0602 */
[----:B------:R-:W-:-:S03]  /*59ae0*/  IADD3 R61, P1, R61, R54, RZ ;  /* 0x000000363d3d7210 */ /* 0x000fc60007f3e0ff */
[----:B------:R-:W-:Y:S01]  /*59af0*/  STL [R1+0x1c34], R48 ;  /* 0x001c343001007387 */ /* 0x000fe20000100800 */
[----:B------:R1:W-:Y:S02]  /*59b00*/  STL [R1+0x1c38], R52 ;  /* 0x001c383401007387 */ /* 0x0003e40000100800 */
[----:B------:R-:W2:Y:S02]  /*59b10*/  LDL.LU R49, [R1+0x1c04] ;  /* 0x001c040001317983 */ /* 0x000ea40000300800 */
[----:B------:R-:W-:Y:S02]  /*59b20*/  IMAD.X R57, R57, 0x1, R2, P0 ;  /* 0x0000000139397824 */ /* 0x000fe400000e0602 */
[----:B------:R-:W-:Y:S01]  /*59b30*/  IMAD.MOV.U32 R47, RZ, RZ, R52 ;  /* 0x000000ffff2f7224 */ /* 0x000fe200078e0034 */
[----:B------:R3:W5:Y:S01]  /*59b40*/  LDL.LU R105, [R1+0x1e80] ;  /* 0x001e800001697983 */ /* 0x0007620000300800 */
[----:B------:R-:W3:Y:S02]  /*59b50*/  LDL.LU R55, [R1+0x1bfc] ;  /* 0x001bfc0001377983 */ /* 0x000ee40000300800 */
[----:B------:R-:W-:Y:S02]  /*59b60*/  STL [R1+0x1c30], R61 ;  /* 0x001c303d01007387 */ /* 0x000fe40000100800 */
[----:B------:R4:W-:Y:S02]  /*59b70*/  STL [R1+0x1c2c], R57 ;  /* 0x001c2c3901007387 */ /* 0x0009e40000100800 */
[-C--:B----4-:R-:W-:Y:S01]  /*59b80*/  IADD3 R50, P0, R50, R54.reuse, RZ ;  /* 0x0000003632327210 */ /* 0x090fe20007f1e0ff */
[--C-:B------:R-:W-:Y:S01]  /*59b90*/  IMAD.X R62, R62, 0x1, R2.reuse, P1 ;  /* 0x000000013e3e7824 */ /* 0x100fe200008e0602 */
[----:B-1----:R-:W2:Y:S04]  /*59ba0*/  LDL.LU R52, [R1+0x1c00] ;  /* 0x001c000001347983 */ /* 0x002ea80000300800 */
[----:B------:R1:W-:Y:S01]  /*59bb0*/  LDGSTS.E [R44+0x40c00], [R46.64], P2 ;  /* 0x40c000002e2c7fae */ /* 0x0003e20009121844 */
[----:B------:R-:W-:Y:S01]  /*59bc0*/  IADD3 R45, P1, R45, R54, RZ ;  /* 0x000000362d2d7210 */ /* 0x000fe20007f3e0ff */
[----:B------:R-:W-:-:S02]  /*59bd0*/  IMAD.X R56, R56, 0x1, R2, P0 ;  /* 0x0000000138387824 */ /* 0x000fc400000e0602 */
[----:B-1----:R-:W-:Y:S02]  /*59be0*/  IMAD.MOV.U32 R46, RZ, RZ, R48 ;  /* 0x000000ffff2e7224 */ /* 0x002fe400078e0030 */
[----:B------:R-:W-:Y:S02]  /*59bf0*/  IMAD.MOV.U32 R47, RZ, RZ, R57 ;  /* 0x000000ffff2f7224 */ /* 0x000fe400078e0039 */
[----:B------:R-:W2:Y:S01]  /*59c00*/  LDL.LU R57, [R1+0x1bf8] ;  /* 0x001bf80001397983 */ /* 0x000ea20000300800 */
[----:B------:R-:W-:Y:S02]  /*59c10*/  STL [R1+0x1c24], R50 ;  /* 0x001c243201007387 */ /* 0x000fe40000100800 */
[----:B------:R-:W-:Y:S02]  /*59c20*/  STL [R1+0x1c28], R62 ;  /* 0x001c283e01007387 */ /* 0x000fe40000100800 */
[----:B------:R-:W2:Y:S01]  /*59c30*/  LDL.LU R48, [R1+0x1bf4] ;  /* 0x001bf40001307983 */ /* 0x000ea20000300800 */
[----:B------:R1:W-:Y:S04]  /*59c40*/  LDGSTS.E [R44+0x41400], [R46.64], P2 ;  /* 0x414000002e2c7fae */ /* 0x0003e80009121844 */
[----:B------:R-:W2:Y:S01]  /*59c50*/  LDL.LU R3, [R1+0x1bf0] ;  /* 0x001bf00001037983 */ /* 0x000ea20000300800 */
[----:B------:R-:W-:Y:S02]  /*59c60*/  STL [R1+0x1c20], R45 ;  /* 0x001c202d01007387 */ /* 0x000fe40000100800 */
[----:B------:R1:W-:Y:S02]  /*59c70*/  STL [R1+0x1c1c], R56 ;  /* 0x001c1c3801007387 */ /* 0x0003e40000100800 */
[----:B-1----:R-:W-:-:S02]  /*59c80*/  IMAD.MOV.U32 R46, RZ, RZ, R61 ;  /* 0x000000ffff2e7224 */ /* 0x002fc400078e003d */
[----:B------:R-:W-:-:S05]  /*59c90*/  IMAD.MOV.U32 R47, RZ, RZ, R62 ;  /* 0x000000ffff2f7224 */ /* 0x000fca00078e003e */
[----:B------:R1:W-:Y:S02]  /*59ca0*/  LDGSTS.E [R44+0x41c00], [R46.64], P2 ;  /* 0x41c000002e2c7fae */ /* 0x0003e40009121844 */
[----:B-1----:R-:W-:Y:S02]  /*59cb0*/  IMAD.MOV.U32 R47, RZ, RZ, R56 ;  /* 0x000000ffff2f7224 */ /* 0x002fe400078e0038 */
[----:B------:R-:W2:Y:S01]  /*59cc0*/  LDL.LU R56, [R1+0x1bec] ;  /* 0x001bec0001387983 */ /* 0x000ea20000300800 */
[-C--:B------:R-:W-:Y:S01]  /*59cd0*/  IADD3 R59, P0, R59, R54.reuse, RZ ;  /* 0x000000363b3b7210 */ /* 0x080fe20007f1e0ff */
[----:B------:R-:W-:Y:S02]  /*59ce0*/  IMAD.X R53, R53, 0x1, R2, P1 ;  /* 0x0000000135357824 */ /* 0x000fe400008e0602 */
[----:B------:R-:W-:Y:S01]  /*59cf0*/  IMAD.MOV.U32 R46, RZ, RZ, R50 ;  /* 0x000000ffff2e7224 */ /* 0x000fe200078e0032 */
[----:B------:R-:W-:Y:S01]  /*59d00*/  IADD3 R51, P1, R51, R54, RZ ;  /* 0x0000003633337210 */ /* 0x000fe20007f3e0ff */
[----:B------:R-:W-:Y:S01]  /*59d10*/  STL [R1+0x1c14], R59 ;  /* 0x001c143b01007387 */ /* 0x000fe20000100800 */
[----:B------:R1:W-:Y:S03]  /*59d20*/  STL [R1+0x1c18], R53 ;  /* 0x001c183501007387 */ /* 0x0003e60000100800 */
[----:B------:R1:W-:Y:S01]  /*59d30*/  LDGSTS.E [R44+0x42400], [R46.64], P2 ;  /* 0x424000002e2c7fae */ /* 0x0003e20009121844 */
[----:B------:R-:W2:Y:S02]  /*59d40*/  LDL.LU R50, [R1+0x1be4] ;  /* 0x001be40001327983 */ /* 0x000ea40000300800 */
[----:B------:R-:W-:-:S02]  /*59d50*/  IMAD.X R60, R60, 0x1, R2, P0 ;  /* 0x000000013c3c7824 */ /* 0x000fc400000e0602 */
[----:B------:R-:W-:Y:S02]  /*59d60*/  IMAD.X R58, R58, 0x1, R2, P1 ;  /* 0x000000013a3a7824 */ /* 0x000fe400008e0602 */
[----:B-1----:R-:W-:Y:S02]  /*59d70*/  IMAD.MOV.U32 R46, RZ, RZ, R45 ;  /* 0x000000ffff2e7224 */ /* 0x002fe400078e002d */
[----:B------:R-:W-:Y:S02]  /*59d80*/  IMAD.MOV.U32 R47, RZ, RZ, R53 ;  /* 0x000000ffff2f7224 */ /* 0x000fe400078e0035 */
[----:B------:R-:W2:Y:S01]  /*59d90*/  LDL.LU R53, [R1+0x1be8] ;  /* 0x001be80001357983 */ /* 0x000ea20000300800 */
[----:B------:R-:W-:Y:S02]  /*59da0*/  STL [R1+0x1c10], R51 ;  /* 0x001c103301007387 */ /* 0x000fe40000100800 */
[----:B------:R1:W-:Y:S01]  /*59db0*/  STL [R1+0x1c0c], R60 ;  /* 0x001c0c3c01007387 */ /* 0x0003e20000100800 */
[----:B------:R1:W-:Y:S01]  /*59dc0*/  LDGSTS.E [R44+0x42c00], [R46.64], P2 ;  /* 0x42c000002e2c7fae */ /* 0x0003e20009121844 */
[----:B------:R-:W2:Y:S02]  /*59dd0*/  LDL.LU R45, [R1+0x1be0] ;  /* 0x001be000012d7983 */ /* 0x000ea40000300800 */
[----:B------:R-:W2:Y:S02]  /*59de0*/  LDL.LU R62, [R1+0x1bdc] ;  /* 0x001bdc00013e7983 */ /* 0x000ea40000300800 */
[----:B-1----:R-:W-:-:S02]  /*59df0*/  IMAD.MOV.U32 R46, RZ, RZ, R59 ;  /* 0x000000ffff2e7224 */ /* 0x002fc400078e003b */
[----:B------:R-:W-:-:S05]  /*59e00*/  IMAD.MOV.U32 R47, RZ, RZ, R60 ;  /* 0x000000ffff2f7224 */ /* 0x000fca00078e003c */
[----:B------:R1:W-:Y:S02]  /*59e10*/  LDGSTS.E [R44+0x43400], [R46.64], P2 ;  /* 0x434000002e2c7fae */ /* 0x0003e40009121844 */
[----:B-1----:R-:W-:Y:S02]  /*59e20*/  IMAD.MOV.U32 R46, RZ, RZ, R51 ;  /* 0x000000ffff2e7224 */ /* 0x002fe400078e0033 */
[----:B------:R-:W-:-:S05]  /*59e30*/  IMAD.MOV.U32 R47, RZ, RZ, R58 ;  /* 0x000000ffff2f7224 */ /* 0x000fca00078e003a */
[----:B------:R1:W-:Y:S01]  /*59e40*/  LDGSTS.E [R44+0x43c00], [R46.64], P2 ;  /* 0x43c000002e2c7fae */ /* 0x0003e20009121844 */
[----:B--2---:R-:W-:-:S05]  /*59e50*/  IADD3 R49, P0, R49, R54, RZ ;  /* 0x0000003631317210 */ /* 0x004fca0007f1e0ff */
[----:B------:R-:W-:Y:S01]  /*59e60*/  STL [R1+0x1c04], R49 ;  /* 0x001c043101007387 */ /* 0x000fe20000100800 */
[----:B------:R2:W-:Y:S02]  /*59e70*/  STL [R1+0x1c08], R58 ;  /* 0x001c083a01007387 */ /* 0x0005e40000100800 */
[----:B------:R-:W4:Y:S02]  /*59e80*/  LDL.LU R60, [R1+0x1bd4] ;  /* 0x001bd400013c7983 */ /* 0x000f240000300800 */
[----:B---3--:R-:W-:Y:S01]  /*59e90*/  IMAD.X R55, R55, 0x1, R2, P0 ;  /* 0x0000000137377824 */ /* 0x008fe200000e0602 */
[----:B--2---:R-:W-:Y:S01]  /*59ea0*/  IADD3 R52, P1, R52, R54, RZ ;  /* 0x0000003634347210 */ /* 0x004fe20007f3e0ff */
[----:B------:R-:W2:Y:S04]  /*59eb0*/  LDL.LU R51, [R1+0x1bd8] ;  /* 0x001bd80001337983 */ /* 0x000ea80000300800 */
[----:B------:R-:W-:Y:S01]  /*59ec0*/  STL [R1+0x1c00], R52 ;  /* 0x001c003401007387 */ /* 0x000fe20000100800 */
[----:B------:R3:W-:Y:S02]  /*59ed0*/  STL [R1+0x1bfc], R55 ;  /* 0x001bfc3701007387 */ /* 0x0007e40000100800 */
[----:B------:R-:W2:Y:S02]  /*59ee0*/  LDL.LU R58, [R1+0x1bd0] ;  /* 0x001bd000013a7983 */ /* 0x000ea40000300800 */
[----:B------:R-:W2:Y:S02]  /*59ef0*/  LDL.LU R61, [R1+0x1bcc] ;  /* 0x001bcc00013d7983 */ /* 0x000ea40000300800 */
[----:B-1----:R-:W-:-:S02]  /*59f00*/  IMAD.MOV.U32 R46, RZ, RZ, R49 ;  /* 0x000000ffff2e7224 */ /* 0x002fc400078e0031 */
[----:B------:R-:W-:-:S05]  /*59f10*/  IMAD.MOV.U32 R47, RZ, RZ, R55 ;  /* 0x000000ffff2f7224 */ /* 0x000fca00078e0037 */
[----:B------:R1:W-:Y:S01]  /*59f20*/  LDGSTS.E [R44+0x44400], [R46.64], P2 ;  /* 0x444000002e2c7fae */ /* 0x0003e20009121844 */
[----:B------:R-:W-:Y:S01]  /*59f30*/  IMAD.X R57, R57, 0x1, R2, P1 ;  /* 0x0000000139397824 */ /* 0x000fe200008e0602 */
[-C--:B------:R-:W-:Y:S02]  /*59f40*/  IADD3 R48, P0, R48, R54.reuse, RZ ;  /* 0x0000003630307210 */ /* 0x080fe40007f1e0ff */
[----:B------:R-:W-:-:S03]  /*59f50*/  IADD3 R3, P1, R3, R54, RZ ;  /* 0x0000003603037210 */ /* 0x000fc60007f3e0ff */
[----:B------:R-:W-:Y:S01]  /*59f60*/  STL [R1+0x1bf4], R48 ;  /* 0x001bf43001007387 */ /* 0x000fe20000100800 */
[----:B------:R3:W-:Y:S02]  /*59f70*/  STL [R1+0x1bf8], R57 ;  /* 0x001bf83901007387 */ /* 0x0007e40000100800 */
[----:B------:R-:W2:Y:S02]  /*59f80*/  LDL.LU R59, [R1+0x1bc8] ;  /* 0x001bc800013b7983 */ /* 0x000ea40000300800 */
[----:B------:R-:W2:Y:S02]  /*59f90*/  LDL.LU R49, [R1+0x1bc4] ;  /* 0x001bc40001317983 */ /* 0x000ea40000300800 */
[----:B-1----:R-:W-:Y:S02]  /*59fa0*/  IMAD.MOV.U32 R46, RZ, RZ, R52 ;  /* 0x000000ffff2e7224 */ /* 0x002fe400078e0034 */
[----:B------:R-:W-:Y:S01]  /*59fb0*/  IMAD.MOV.U32 R47, RZ, RZ, R57 ;  /* 0x000000ffff2f7224 */ /* 0x000fe200078e0039 */
[----:B---3--:R-:W3:Y:S04]  /*59fc0*/  LDL.LU R55, [R1+0x1bc0] ;  /* 0x001bc00001377983 */ /* 0x008ee80000300800 */
[----:B------:R1:W-:Y:S04]  /*59fd0*/  LDGSTS.E [R44+0x44c00], [R46.64], P2 ;  /* 0x44c000002e2c7fae */ /* 0x0003e80009121844 */
[----:B------:R-:W3:Y:S01]  /*59fe0*/  LDL.LU R57, [R1+0x1bbc] ;  /* 0x001bbc0001397983 */ /* 0x000ee20000300800 */
[----:B------:R-:W-:Y:S02]  /*59ff0*/  STL [R1+0x1bf0], R3 ;  /* 0x001bf00301007387 */ /* 0x000fe40000100800 */
[----:B------:R-:W-:-:S04]  /*5a000*/  IMAD.X R56, R56, 0x1, R2, P0 ;  /* 0x0000000138387824 */ /* 0x000fc800000e0602 */
[----:B-1----:R-:W-:Y:S01]  /*5a010*/  IMAD.MOV.U32 R47, RZ, RZ, R56 ;  /* 0x000000ffff2f7224 */ /* 0x002fe200078e0038 */
[----:B------:R1:W-:Y:S01]  /*5a020*/  STL [R1+0x1bec], R56 ;  /* 0x001bec3801007387 */ /* 0x0003e20000100800 */
[----:B------:R-:W3:Y:S03]  /*5a030*/  LDL.LU R52, [R1+0x1bb4] ;  /* 0x001bb40001347983 */ /* 0x000ee60000300800 */
[----:B-1----:R-:W3:Y:S01]  /*5a040*/  LDL.LU R56, [R1+0x1bb8] ;  /* 0x001bb80001387983 */ /* 0x002ee20000300800 */
[----:B------:R-:W-:Y:S01]  /*5a050*/  IMAD.MOV.U32 R46, RZ, RZ, R48 ;  /* 0x000000ffff2e7224 */ /* 0x000fe200078e0030 */
[----:B------:R-:W-:-:S04]  /*5a060*/  IADD3 R50, P0, R50, R54, RZ ;  /* 0x0000003632327210 */ /* 0x000fc80007f1e0ff */
[----:B------:R1:W-:Y:S01]  /*5a070*/  LDGSTS.E [R44+0x45400], [R46.64], P2 ;  /* 0x454000002e2c7fae */ /* 0x0003e20009121844 */
[--C-:B------:R-:W-:Y:S01]  /*5a080*/  IMAD.X R53, R53, 0x1, R2.reuse, P1 ;  /* 0x0000000135357824 */ /* 0x100fe200008e0602 */
[----:B------:R-:W-:Y:S01]  /*5a090*/  IADD3 R45, P1, R45, R54, RZ ;  /* 0x000000362d2d7210 */ /* 0x000fe20007f3e0ff */
[----:B------:R-:W-:Y:S02]  /*5a0a0*/  IMAD.X R62, R62, 0x1, R2, P0 ;  /* 0x000000013e3e7824 */ /* 0x000fe400000e0602 */
[----:B-1----:R-:W-:Y:S02]  /*5a0b0*/  IMAD.MOV.U32 R46, RZ, RZ, R3 ;  /* 0x000000ffff2e7224 */ /* 0x002fe400078e0003 */
[----:B------:R-:W-:Y:S01]  /*5a0c0*/  IMAD.MOV.U32 R47, RZ, RZ, R53 ;  /* 0x000000ffff2f7224 */ /* 0x000fe200078e0035 */
[----:B------:R-:W-:Y:S01]  /*5a0d0*/  STL [R1+0x1be4], R50 ;  /* 0x001be43201007387 */ /* 0x000fe20000100800 */
[----:B------:R1:W-:Y:S02]  /*5a0e0*/  STL [R1+0x1be8], R53 ;  /* 0x001be83501007387 */ /* 0x0003e40000100800 */
[----:B------:R-:W3:Y:S01]  /*5a0f0*/  LDL.LU R48, [R1+0x1bb0] ;  /* 0x001bb00001307983 */ /* 0x000ee20000300800 */
[----:B------:R1:W-:Y:S04]  /*5a100*/  LDGSTS.E [R44+0x45c00], [R46.64], P2 ;  /* 0x45c000002e2c7fae */ /* 0x0003e80009121844 */
[----:B-1----:R-:W3:Y:S01]  /*5a110*/  LDL.LU R53, [R1+0x1bac] ;  /* 0x001bac0001357983 */ /* 0x002ee20000300800 */
[----:B------:R-:W-:-:S02]  /*5a120*/  IMAD.MOV.U32 R46, RZ, RZ, R50 ;  /* 0x000000ffff2e7224 */ /* 0x000fc400078e0032 */
[----:B------:R-:W-:Y:S01]  /*5a130*/  IMAD.MOV.U32 R47, RZ, RZ, R62 ;  /* 0x000000ffff2f7224 */ /* 0x000fe200078e003e */
[----:B------:R-:W-:Y:S01]  /*5a140*/  STL [R1+0x1be0], R45 ;  /* 0x001be02d01007387 */ /* 0x000fe20000100800 */
[----:B------:R-:W-:Y:S02]  /*5a150*/  STL [R1+0x1bdc], R62 ;  /* 0x001bdc3e01007387 */ /* 0x000fe40000100800 */
[----:B------:R-:W3:Y:S02]  /*5a160*/  LDL.LU R3, [R1+0x1ba4] ;  /* 0x001ba40001037983 */ /* 0x000ee40000300800 */
[----:B------:R-:W3:Y:S01]  /*5a170*/  LDL.LU R50, [R1+0x1ba8] ;  /* 0x001ba80001327983 */ /* 0x000ee20000300800 */
[----:B------:R1:W-:Y:S02]  /*5a180*/  LDGSTS.E [R44+0x46400], [R46.64], P2 ;  /* 0x464000002e2c7fae */ /* 0x0003e40009121844 */
[----:B-1----:R-:W-:Y:S01]  /*5a190*/  IMAD.MOV.U32 R46, RZ, RZ, R45 ;  /* 0x000000ffff2e7224 */ /* 0x002fe200078e002d */
[----:B----4-:R-:W-:Y:S01]  /*5a1a0*/  IADD3 R60, P0, R60, R54, RZ ;  /* 0x000000363c3c7210 */ /* 0x010fe20007f1e0ff */
[----:B--2---:R-:W-:-:S04]  /*5a1b0*/  IMAD.X R51, R51, 0x1, R2, P1 ;  /* 0x0000000133337824 */ /* 0x004fc800008e0602 */
[----:B------:R-:W-:Y:S01]  /*5a1c0*/  IMAD.MOV.U32 R47, RZ, RZ, R51 ;  /* 0x000000ffff2f7224 */ /* 0x000fe200078e0033 */
[----:B------:R-:W-:Y:S01]  /*5a1d0*/  IADD3 R58, P1, R58, R54, RZ ;  /* 0x000000363a3a7210 */ /* 0x000fe20007f3e0ff */
[----:B------:R-:W-:Y:S01]  /*5a1e0*/  IMAD.X R61, R61, 0x1, R2, P0 ;  /* 0x000000013d3d7824 */ /* 0x000fe200000e0602 */
[----:B------:R-:W-:Y:S01]  /*5a1f0*/  STL [R1+0x1bd4], R60 ;  /* 0x001bd43c01007387 */ /* 0x000fe20000100800 */
[----:B------:R1:W-:Y:S03]  /*5a200*/  STL [R1+0x1bd8], R51 ;  /* 0x001bd83301007387 */ /* 0x0003e60000100800 */
[----:B------:R2:W-:Y:S04]  /*5a210*/  LDGSTS.E [R44+0x46c00], [R46.64], P2 ;  /* 0x46c000002e2c7fae */ /* 0x0005e80009121844 */
[----:B-1----:R-:W4:Y:S01]  /*5a220*/  LDL.LU R51, [R1+0x1b9c] ;  /* 0x001b9c0001337983 */ /* 0x002f220000300800 */
[----:B------:R-:W-:Y:S02]  /*5a230*/  STL [R1+0x1bd0], R58 ;  /* 0x001bd03a01007387 */ /* 0x000fe40000100800 */
[----:B------:R-:W-:Y:S02]  /*5a240*/  STL [R1+0x1bcc], R61 ;  /* 0x001bcc3d01007387 */ /* 0x000fe40000100800 */
[----:B--2---:R-:W-:-:S02]  /*5a250*/  IMAD.MOV.U32 R46, RZ, RZ, R60 ;  /* 0x000000ffff2e7224 */ /* 0x004fc400078e003c */
[----:B------:R-:W-:Y:S01]  /*5a260*/  IMAD.MOV.U32 R47, RZ, RZ, R61 ;  /* 0x000000ffff2f7224 */ /* 0x000fe200078e003d */
[----:B------:R-:W2:Y:S01]  /*5a270*/  LDL.LU R45, [R1+0x1ba0] ;  /* 0x001ba000012d7983 */ /* 0x000ea20000300800 */
[----:B------:R-:W-:Y:S01]  /*5a280*/  IMAD.X R59, R59, 0x1, R2, P1 ;  /* 0x000000013b3b7824 */ /* 0x000fe200008e0602 */
[-C--:B------:R-:W-:Y:S02]  /*5a290*/  IADD3 R49, P0, R49, R54.reuse, RZ ;  /* 0x0000003631317210 */ /* 0x080fe40007f1e0ff */
[----:B------:R1:W-:Y:S01]  /*5a2a0*/  LDGSTS.E [R44+0x47400], [R46.64], P2 ;  /* 0x474000002e2c7fae */ /* 0x0003e20009121844 */
[----:B---3--:R-:W-:-:S03]  /*5a2b0*/  IADD3 R55, P1, R55, R54, RZ ;  /* 0x0000003637377210 */ /* 0x008fc60007f3e0ff */
[----:B------:R3:W-:Y:S01]  /*5a2c0*/  STL [R1+0x1bc4], R49 ;  /* 0x001bc43101007387 */ /* 0x0007e20000100800 */
[----:B------:R3:W-:Y:S02]  /*5a2d0*/  STL [R1+0x1bc8], R59 ;  /* 0x001bc83b01007387 */ /* 0x0007e40000100800 */
[----:B------:R-:W2:Y:S02]  /*5a2e0*/  LDL.LU R65, [R1+0x1b94] ;  /* 0x001b940001417983 */ /* 0x000ea40000300800 */
[----:B------:R-:W-:Y:S01]  /*5a2f0*/  IMAD.X R57, R57, 0x1, R2, P0 ;  /* 0x0000000139397824 */ /* 0x000fe200000e0602 */
[----:B------:R-:W-:Y:S01]  /*5a300*/  STL [R1+0x1bc0], R55 ;  /* 0x001bc03701007387 */ /* 0x000fe20000100800 */
[----:B-1----:R-:W-:Y:S02]  /*5a310*/  IMAD.MOV.U32 R46, RZ, RZ, R58 ;  /* 0x000000ffff2e7224 */ /* 0x002fe400078e003a */
[----:B------:R-:W-:Y:S01]  /*5a320*/  IMAD.MOV.U32 R47, RZ, RZ, R59 ;  /* 0x000000ffff2f7224 */ /* 0x000fe200078e003b */
[----:B------:R1:W-:Y:S04]  /*5a330*/  STL [R1+0x1bbc], R57 ;  /* 0x001bbc3901007387 */ /* 0x0003e80000100800 */
[----:B------:R1:W-:Y:S01]  /*5a340*/  LDGSTS.E [R44+0x47c00], [R46.64], P2 ;  /* 0x47c000002e2c7fae */ /* 0x0003e20009121844 */
[----:B------:R-:W-:Y:S01]  /*5a350*/  IADD3 R52, P0, R52, R54, RZ ;  /* 0x0000003634347210 */ /* 0x000fe20007f1e0ff */
[----:B-1----:R-:W-:-:S02]  /*5a360*/  IMAD.MOV.U32 R46, RZ, RZ, R49 ;  /* 0x000000ffff2e7224 */ /* 0x002fc400078e0031 */
[----:B---3--:R-:W3:Y:S02]  /*5a370*/  LDL.LU R49, [R1+0x1b98] ;  /* 0x001b980001317983 */ /* 0x008ee40000300800 */
[----:B------:R-:W-:Y:S02]  /*5a380*/  STL [R1+0x1bb4], R52 ;  /* 0x001bb43401007387 */ /* 0x000fe40000100800 */
[----:B------:R-:W-:-:S05]  /*5a390*/  IMAD.X R56, R56, 0x1, R2, P1 ;  /* 0x0000000138387824 */ /* 0x000fca00008e0602 */
[----:B------:R1:W-:Y:S01]  /*5a3a0*/  STL [R1+0x1bb8], R56 ;  /* 0x001bb83801007387 */ /* 0x0003e20000100800 */
[----:B------:R-:W3:Y:S02]  /*5a3b0*/  LDL.LU R63, [R1+0x1b90] ;  /* 0x001b9000013f7983 */ /* 0x000ee40000300800 */
[----:B------:R-:W3:Y:S02]  /*5a3c0*/  LDL.LU R66, [R1+0x1b8c] ;  /* 0x001b8c0001427983 */ /* 0x000ee40000300800 */
[----:B------:R-:W-:-:S05]  /*5a3d0*/  IMAD.MOV.U32 R47, RZ, RZ, R57 ;  /* 0x000000ffff2f7224 */ /* 0x000fca00078e0039 */
[----:B------:R1:W-:Y:S01]  /*5a3e0*/  LDGSTS.E [R44+0x48400], [R46.64], P2 ;  /* 0x484000002e2c7fae */ /* 0x0003e20009121844 */
[----:B------:R-:W-:Y:S01]  /*5a3f0*/  IADD3 R48, P1, R48, R54, RZ ;  /* 0x0000003630307210 */ /* 0x000fe20007f3e0ff */
[----:B-1----:R-:W-:Y:S02]  /*5a400*/  IMAD.MOV.U32 R46, RZ, RZ, R55 ;  /* 0x000000ffff2e7224 */ /* 0x002fe400078e0037 */
[----:B------:R-:W-:Y:S02]  /*5a410*/  IMAD.MOV.U32 R47, RZ, RZ, R56 ;  /* 0x000000ffff2f7224 */ /* 0x000fe400078e0038 */
[----:B------:R-:W-:Y:S01]  /*5a420*/  STL [R1+0x1bb0], R48 ;  /* 0x001bb03001007387 */ /* 0x000fe20000100800 */
[----:B------:R-:W-:-:S03]  /*5a430*/  IMAD.X R53, R53, 0x1, R2, P0 ;  /* 0x0000000135357824 */ /* 0x000fc600000e0602 */
[----:B------:R1:W-:Y:S04]  /*5a440*/  LDGSTS.E [R44+0x48c00], [R46.64], P2 ;  /* 0x48c000002e2c7fae */ /* 0x0003e80009121844 */
[----:B------:R-:W-:Y:S01]  /*5a450*/  STL [R1+0x1bac], R53 ;  /* 0x001bac3501007387 */ /* 0x000fe20000100800 */
[----:B------:R-:W3:Y:S02]  /*5a460*/  LDL.LU R61, [R1+0x1b84] ;  /* 0x001b8400013d7983 */ /* 0x000ee40000300800 */
[----:B------:R-:W3:Y:S01]  /*5a470*/  LDL.LU R64, [R1+0x1b88] ;  /* 0x001b880001407983 */ /* 0x000ee20000300800 */
[----:B------:R-:W-:Y:S01]  /*5a480*/  IADD3 R3, P0, R3, R54, RZ ;  /* 0x0000003603037210 */ /* 0x000fe20007f1e0ff */
[----:B------:R-:W-:-:S04]  /*5a490*/  IMAD.X R50, R50, 0x1, R2, P1 ;  /* 0x0000000132327824 */ /* 0x000fc800008e0602 */
[----:B------:R-:W-:Y:S01]  /*5a4a0*/  STL [R1+0x1ba4], R3 ;  /* 0x001ba40301007387 */ /* 0x000fe20000100800 */
[----:B------:R2:W-:Y:S02]  /*5a4b0*/  STL [R1+0x1ba8], R50 ;  /* 0x001ba83201007387 */ /* 0x0005e40000100800 */
[----:B------:R-:W3:Y:S02]  /*5a4c0*/  LDL.LU R62, [R1+0x1b7c] ;  /* 0x001b7c00013e7983 */ /* 0x000ee40000300800 */
[----:B-1----:R-:W-:Y:S02]  /*5a4d0*/  IMAD.MOV.U32 R46, RZ, RZ, R52 ;  /* 0x000000ffff2e7224 */ /* 0x002fe400078e0034 */
[----:B------:R-:W-:Y:S01]  /*5a4e0*/  IMAD.MOV.U32 R47, RZ, RZ, R53 ;  /* 0x000000ffff2f7224 */ /* 0x000fe200078e0035 */
[----:B------:R-:W3:Y:S01]  /*5a4f0*/  LDL.LU R59, [R1+0x1b80] ;  /* 0x001b8000013b7983 */ /* 0x000ee20000300800 */
[----:B------:R-:W3:Y:S02]  /*5a500*/  LDL.LU R57, [R1+0x1b74] ;  /* 0x001b740001397983 */ /* 0x000ee40000300800 */
[----:B------:R-:W3:Y:S01]  /*5a510*/  LDL.LU R60, [R1+0x1b78] ;  /* 0x001b7800013c7983 */ /* 0x000ee20000300800 */
[----:B------:R1:W-:Y:S02]  /*5a520*/  LDGSTS.E [R44+0x49400], [R46.64], P2 ;  /* 0x494000002e2c7fae */ /* 0x0003e40009121844 */
[----:B-1----:R-:W-:-:S02]  /*5a530*/  IMAD.MOV.U32 R46, RZ, RZ, R48 ;  /* 0x000000ffff2e7224 */ /* 0x002fc400078e0030 */
[----:B------:R-:W-:-:S05]  /*5a540*/  IMAD.MOV.U32 R47, RZ, RZ, R50 ;  /* 0x000000ffff2f7224 */ /* 0x000fca00078e0032 */
[----:B------:R1:W-:Y:S02]  /*5a550*/  LDGSTS.E [R44+0x49c00], [R46.64], P2 ;  /* 0x49c000002e2c7fae */ /* 0x0003e40009121844 */
[----:B-1----:R-:W-:Y:S02]  /*5a560*/  IMAD.MOV.U32 R46, RZ, RZ, R3 ;  /* 0x000000ffff2e7224 */ /* 0x002fe400078e0003 */
[----:B----4-:R-:W-:Y:S01]  /*5a570*/  IMAD.X R51, R51, 0x1, R2, P0 ;  /* 0x0000000133337824 */ /* 0x010fe200000e0602 */
[----:B--2---:R-:W-:-:S05]  /*5a580*/  IADD3 R45, P1, R45, R54, RZ ;  /* 0x000000362d2d7210 */ /* 0x004fca0007f3e0ff */
[----:B------:R-:W-:Y:S01]  /*5a590*/  STL [R1+0x1ba0], R45 ;  /* 0x001ba02d01007387 */ /* 0x000fe20000100800 */
[----:B------:R1:W-:Y:S02]  /*5a5a0*/  STL [R1+0x1b9c], R51 ;  /* 0x001b9c3301007387 */ /* 0x0003e40000100800 */
[----:B------:R-:W2:Y:S02]  /*5a5b0*/  LDL.LU R58, [R1+0x1b6c] ;  /* 0x001b6c00013a7983 */ /* 0x000ea40000300800 */
[----:B------:R-:W4:Y:S01]  /*5a5c0*/  LDL.LU R56, [R1+0x1b68] ;  /* 0x001b680001387983 */ /* 0x000f220000300800 */
[----:B------:R-:W4:Y:S01]  /*5a5d0*/  LDL.LU R55, [R1+0x1b70] ;  /* 0x001b700001377983 */ /* 0x000f220000300800 */
[----:B------:R-:W-:-:S03]  /*5a5e0*/  IADD3 R65, P0, R65, R54, RZ ;  /* 0x0000003641417210 */ /* 0x000fc60007f1e0ff */
[----:B------:R-:W4:Y:S01]  /*5a5f0*/  LDL.LU R52, [R1+0x1b64] ;  /* 0x001b640001347983 */ /* 0x000f220000300800 */
[----:B------:R-:W4:Y:S03]  /*5a600*/  LDL.LU R50, [R1+0x1b60] ;  /* 0x001b600001327983 */ /* 0x000f260000300800 */
[----:B------:R-:W4:Y:S01]  /*5a610*/  LDL.LU R48, [R1+0x1b54] ;  /* 0x001b540001307983 */ /* 0x000f220000300800 */
[----:B------:R-:W-:Y:S02]  /*5a620*/  IMAD.MOV.U32 R47, RZ, RZ, R51 ;  /* 0x000000ffff2f7224 */ /* 0x000fe400078e0033 */
[----:B------:R-:W4:Y:S02]  /*5a630*/  LDL.LU R53, [R1+0x1b5c] ;  /* 0x001b5c0001357983 */ /* 0x000f240000300800 */
[----:B------:R-:W-:Y:S01]  /*5a640*/  STL [R1+0x1b94], R65 ;  /* 0x001b944101007387 */ /* 0x000fe20000100800 */
[----:B------:R1:W-:Y:S01]  /*5a650*/  LDGSTS.E [R44+0x4a400], [R46.64], P2 ;  /* 0x4a4000002e2c7fae */ /* 0x0003e20009121844 */
[----:B---3--:R-:W-:-:S05]  /*5a660*/  IMAD.X R49, R49, 0x1, R2, P1 ;  /* 0x0000000131317824 */ /* 0x008fca00008e0602 */
[----:B------:R3:W-:Y:S01]  /*5a670*/  STL [R1+0x1b98], R49 ;  /* 0x001b983101007387 */ /* 0x0007e20000100800 */
[----:B------:R-:W4:Y:S02]  /*5a680*/  LDL.LU R3, [R1+0x1b50] ;  /* 0x001b500001037983 */ /* 0x000f240000300800 */
[----:B-1----:R-:W4:Y:S01]  /*5a690*/  LDL.LU R51, [R1+0x1b58] ;  /* 0x001b580001337983 */ /* 0x002f220000300800 */
[----:B------:R-:W-:Y:S01]  /*5a6a0*/  IADD3 R63, P1, R63, R54, RZ ;  /* 0x000000363f3f7210 */ /* 0x000fe20007f3e0ff */
[----:B------:R-:W-:Y:S02]  /*5a6b0*/  IMAD.X R66, R66, 0x1, R2, P0 ;  /* 0x0000000142427824 */ /* 0x000fe400000e0602 */
[----:B------:R-:W-:Y:S02]  /*5a6c0*/  IMAD.MOV.U32 R47, RZ, RZ, R49 ;  /* 0x000000ffff2f7224 */ /* 0x000fe400078e0031 */
[----:B------:R-:W-:Y:S01]  /*5a6d0*/  IMAD.MOV.U32 R46, RZ, RZ, R45 ;  /* 0x000000ffff2e7224 */ /* 0x000fe200078e002d */
[----:B------:R-:W-:Y:S01]  /*5a6e0*/  STL [R1+0x1b90], R63 ;  /* 0x001b903f01007387 */ /* 0x000fe20000100800 */
[----:B------:R1:W-:Y:S02]  /*5a6f0*/  STL [R1+0x1b8c], R66 ;  /* 0x001b8c4201007387 */ /* 0x0003e40000100800 */
[----:B---3--:R-:W3:Y:S02]  /*5a700*/  LDL.LU R49, [R1+0x1b4c] ;  /* 0x001b4c0001317983 */ /* 0x008ee40000300800 */
[----:B------:R-:W3:Y:S02]  /*5a710*/  LDL.LU R45, [R1+0x1b48] ;  /* 0x001b4800012d7983 */ /* 0x000ee40000300800 */
        /* <DEDUP_REMOVED lines=12> */
[----:B------:R-:W-:Y:S01]  /*5a7e0*/  IMAD.MOV.U32 R189, RZ, RZ, R202 ;  /* 0x000000ffffbd7224 */ /* 0x000fe200078e00ca */
[----:B------:R1:W-:Y:S01]  /*5a7f0*/  LDGSTS.E [R44+0x4ac00], [R46.64], P2 ;  /* 0x4ac000002e2c7fae */ /* 0x0003e20009121844 */
[----:B------:R-:W-:Y:S01]  /*5a800*/  IADD3 R61, P0, R61, R54, RZ ;  /* 0x000000363d3d7210 */ /* 0x000fe20007f1e0ff */
[----:B------:R-:W-:-:S04]  /*5a810*/  IMAD.X R64, R64, 0x1, R2, P1 ;  /* 0x0000000140407824 */ /* 0x000fc800008e0602 */
[--C-:B------:R-:W-:Y:S01]  /*5a820*/  IMAD.X R62, R62, 0x1, R2.reuse, P0 ;  /* 0x000000013e3e7824 */ /* 0x100fe200000e0602 */
[-C--:B------:R-:W-:Y:S02]  /*5a830*/  IADD3 R59, P1, R59, R54.reuse, RZ ;  /* 0x000000363b3b7210 */ /* 0x080fe40007f3e0ff */
[----:B------:R-:W-:Y:S01]  /*5a840*/  IADD3 R57, P0, R57, R54, RZ ;  /* 0x0000003639397210 */ /* 0x000fe20007f1e0ff */
[----:B------:R-:W-:Y:S02]  /*5a850*/  STL [R1+0x1b84], R61 ;  /* 0x001b843d01007387 */ /* 0x000fe40000100800 */
[----:B------:R-:W-:Y:S02]  /*5a860*/  IMAD.X R60, R60, 0x1, R2, P1 ;  /* 0x000000013c3c7824 */ /* 0x000fe400008e0602 */
[----:B------:R1:W-:Y:S01]  /*5a870*/  STL [R1+0x1b88], R64 ;  /* 0x001b884001007387 */ /* 0x0003e20000100800 */
[----:B------:R-:W-:Y:S02]  /*5a880*/  STL [R1+0x1b80], R59 ;  /* 0x001b803b01007387 */ /* 0x000fe40000100800 */
[----:B------:R1:W-:Y:S02]  /*5a890*/  STL [R1+0x1b7c], R62 ;  /* 0x001b7c3e01007387 */ /* 0x0003e40000100800 */
[----:B------:R-:W-:Y:S01]  /*5a8a0*/  STL [R1+0x1b74], R57 ;  /* 0x001b743901007387 */ /* 0x000fe20000100800 */
[----:B------:R1:W-:Y:S01]  /*5a8b0*/  STL [R1+0x1b78], R60 ;  /* 0x001b783c01007387 */ /* 0x0003e20000100800 */
[----:B------:R-:W-:-:S02]  /*5a8c0*/  IMAD.MOV.U32 R188, RZ, RZ, R203 ;  /* 0x000000ffffbc7224 */ /* 0x000fc400078e00cb */
[----:B-1----:R-:W-:Y:S02]  /*5a8d0*/  IMAD.MOV.U32 R46, RZ, RZ, R65 ;  /* 0x000000ffff2e7224 */ /* 0x002fe400078e0041 */
[----:B------:R-:W-:Y:S02]  /*5a8e0*/  IMAD.MOV.U32 R47, RZ, RZ, R66 ;  /* 0x000000ffff2f7224 */ /* 0x000fe400078e0042 */
[----:B------:R-:W-:Y:S02]  /*5a8f0*/  IMAD.MOV.U32 R187, RZ, RZ, R92 ;  /* 0x000000ffffbb7224 */ /* 0x000fe400078e005c */
[----:B------:R-:W-:Y:S02]  /*5a900*/  IMAD.MOV.U32 R186, RZ, RZ, R93 ;  /* 0x000000ffffba7224 */ /* 0x000fe400078e005d */
[----:B------:R-:W-:Y:S02]  /*5a910*/  IMAD.MOV.U32 R185, RZ, RZ, R94 ;  /* 0x000000ffffb97224 */ /* 0x000fe400078e005e */
[----:B------:R-:W-:Y:S01]  /*5a920*/  IMAD.MOV.U32 R184, RZ, RZ, R95 ;  /* 0x000000ffffb87224 */ /* 0x000fe200078e005f */
[----:B------:R1:W-:Y:S01]  /*5a930*/  LDGSTS.E [R44+0x4b400], [R46.64], P2 ;  /* 0x4b4000002e2c7fae */ /* 0x0003e20009121844 */
[----:B------:R-:W-:-:S02]  /*5a940*/  IMAD.MOV.U32 R183, RZ, RZ, R160 ;  /* 0x000000ffffb77224 */ /* 0x000fc400078e00a0 */
[----:B------:R-:W-:Y:S02]  /*5a950*/  IMAD.MOV.U32 R182, RZ, RZ, R161 ;  /* 0x000000ffffb67224 */ /* 0x000fe400078e00a1 */
[----:B------:R-:W-:Y:S02]  /*5a960*/  IMAD.MOV.U32 R181, RZ, RZ, R162 ;  /* 0x000000ffffb57224 */ /* 0x000fe400078e00a2 */
[----:B------:R-:W-:Y:S02]  /*5a970*/  IMAD.MOV.U32 R180, RZ, RZ, R163 ;  /* 0x000000ffffb47224 */ /* 0x000fe400078e00a3 */
[----:B------:R-:W-:Y:S02]  /*5a980*/  IMAD.MOV.U32 R179, RZ, RZ, R88 ;  /* 0x000000ffffb37224 */ /* 0x000fe400078e0058 */
[----:B-1----:R-:W-:Y:S02]  /*5a990*/  IMAD.MOV.U32 R46, RZ, RZ, R63 ;  /* 0x000000ffff2e7224 */ /* 0x002fe400078e003f */
[----:B------:R-:W-:-:S02]  /*5a9a0*/  IMAD.MOV.U32 R47, RZ, RZ, R64 ;  /* 0x000000ffff2f7224 */ /* 0x000fc400078e0040 */
[----:B------:R-:W-:-:S03]  /*5a9b0*/  IMAD.MOV.U32 R178, RZ, RZ, R89 ;  /* 0x000000ffffb27224 */ /* 0x000fc600078e0059 */
[----:B------:R1:W-:Y:S01]  /*5a9c0*/  LDGSTS.E [R44+0x4bc00], [R46.64], P2 ;  /* 0x4bc000002e2c7fae */ /* 0x0003e20009121844 */
[----:B------:R-:W-:Y:S02]  /*5a9d0*/  IMAD.MOV.U32 R177, RZ, RZ, R90 ;  /* 0x000000ffffb17224 */ /* 0x000fe400078e005a */
[----:B------:R-:W-:Y:S02]  /*5a9e0*/  IMAD.MOV.U32 R176, RZ, RZ, R91 ;  /* 0x000000ffffb07224 */ /* 0x000fe400078e005b */
[----:B------:R-:W-:Y:S02]  /*5a9f0*/  IMAD.MOV.U32 R79, RZ, RZ, R84 ;  /* 0x000000ffff4f7224 */ /* 0x000fe400078e0054 */
[----:B------:R-:W-:Y:S02]  /*5aa00*/  IMAD.MOV.U32 R78, RZ, RZ, R85 ;  /* 0x000000ffff4e7224 */ /* 0x000fe400078e0055 */
[----:B-1----:R-:W-:Y:S02]  /*5aa10*/  IMAD.MOV.U32 R46, RZ, RZ, R61 ;  /* 0x000000ffff2e7224 */ /* 0x002fe400078e003d */
[----:B------:R-:W-:-:S05]  /*5aa20*/  IMAD.MOV.U32 R47, RZ, RZ, R62 ;  /* 0x000000ffff2f7224 */ /* 0x000fca00078e003e */
        /* <DEDUP_REMOVED lines=24> */
[----:B------:R-:W-:Y:S01]  /*5abb0*/  IMAD.MOV.U32 R57, RZ, RZ, R10 ;  /* 0x000000ffff397224 */ /* 0x000fe200078e000a */
[----:B------:R-:W-:Y:S01]  /*5abc0*/  IADD3 R242, R242, 0x1, RZ ;  /* 0x00000001f2f27810 */ /* 0x000fe20007ffe0ff */
[----:B--2---:R-:W-:Y:S01]  /*5abd0*/  IMAD.X R58, R58, 0x1, R2, P0 ;  /* 0x000000013a3a7824 */ /* 0x004fe200000e0602 */
[----:B----4-:R-:W-:-:S02]  /*5abe0*/  IADD3 R55, P1, R55, R54, RZ ;  /* 0x0000003637377210 */ /* 0x010fc40007f3e0ff */
[----:B------:R-:W-:-:S03]  /*5abf0*/  IADD3 R52, P0, R52, R54, RZ ;  /* 0x0000003634347210 */ /* 0x000fc60007f1e0ff */
[--C-:B------:R-:W-:Y:S01]  /*5ac00*/  IMAD.X R56, R56, 0x1, R2.reuse, P1 ;  /* 0x0000000138387824 */ /* 0x100fe200008e0602 */
[-C--:B------:R-:W-:Y:S02]  /*5ac10*/  IADD3 R50, P1, R50, R54.reuse, RZ ;  /* 0x0000003632327210 */ /* 0x080fe40007f3e0ff */
[-C--:B------:R-:W-:Y:S01]  /*5ac20*/  IADD3 R48, P3, R48, R54.reuse, RZ ;  /* 0x0000003630307210 */ /* 0x080fe20007f7e0ff */
[--C-:B------:R-:W-:Y:S01]  /*5ac30*/  IMAD.X R53, R53, 0x1, R2.reuse, P0 ;  /* 0x0000000135357824 */ /* 0x100fe200000e0602 */
[----:B------:R-:W-:Y:S01]  /*5ac40*/  STL [R1+0x1b70], R55 ;  /* 0x001b703701007387 */ /* 0x000fe20000100800 */
[----:B------:R1:W-:Y:S02]  /*5ac50*/  STL [R1+0x1b6c], R58 ;  /* 0x001b6c3a01007387 */ /* 0x0003e40000100800 */
[----:B------:R-:W-:Y:S02]  /*5ac60*/  STL [R1+0x1b64], R52 ;  /* 0x001b643401007387 */ /* 0x000fe40000100800 */
[----:B------:R2:W-:Y:S01]  /*5ac70*/  STL [R1+0x1b68], R56 ;  /* 0x001b683801007387 */ /* 0x0005e20000100800 */
[----:B------:R-:W-:Y:S01]  /*5ac80*/  STL [R1+0x1b60], R50 ;  /* 0x001b603201007387 */ /* 0x000fe20000100800 */
[----:B------:R4:W-:Y:S02]  /*5ac90*/  STL [R1+0x1b5c], R53 ;  /* 0x001b5c3501007387 */ /* 0x0009e40000100800 */
[----:B------:R-:W-:Y:S01]  /*5aca0*/  STL [R1+0x1b54], R48 ;  /* 0x001b543001007387 */ /* 0x000fe20000100800 */
[----:B------:R-:W-:Y:S01]  /*5acb0*/  IADD3 R3, P0, R3, R54, RZ ;  /* 0x0000003603037210 */ /* 0x000fe20007f1e0ff */
[----:B------:R-:W-:-:S04]  /*5acc0*/  IMAD.X R51, R51, 0x1, R2, P1 ;  /* 0x0000000133337824 */ /* 0x000fc800008e0602 */
[----:B------:R-:W-:Y:S01]  /*5acd0*/  STL [R1+0x1b50], R3 ;  /* 0x001b500301007387 */ /* 0x000fe20000100800 */
[----:B------:R-:W-:Y:S02]  /*5ace0*/  STL [R1+0x1b58], R51 ;  /* 0x001b583301007387 */ /* 0x000fe40000100800 */
[--C-:B---3--:R-:W-:Y:S02]  /*5acf0*/  IMAD.X R49, R49, 0x1, R2.reuse, P3 ;  /* 0x0000000131317824 */ /* 0x108fe400018e0602 */
[----:B------:R-:W-:-:S03]  /*5ad00*/  IMAD.X R45, R45, 0x1, R2, P0 ;  /* 0x000000012d2d7824 */ /* 0x000fc600000e0602 */
[----:B------:R-:W-:Y:S02]  /*5ad10*/  STL [R1+0x1b4c], R49 ;  /* 0x001b4c3101007387 */ /* 0x000fe40000100800 */
[----:B------:R3:W-:Y:S02]  /*5ad20*/  STL [R1+0x1b48], R45 ;  /* 0x001b482d01007387 */ /* 0x0007e40000100800 */
[----:B------:R1:W5:Y:S02]  /*5ad30*/  LDL.LU R106, [R1+0x1e7c] ;  /* 0x001e7c00016a7983 */ /* 0x0003640000300800 */
[----:B------:R1:W5:Y:S01]  /*5ad40*/  LDL.LU R107, [R1+0x1e78] ;  /* 0x001e7800016b7983 */ /* 0x0003620000300800 */
[----:B------:R1:W5:Y:S01]  /*5ad50*/  LDL.LU R96, [R1+0x1e74] ;  /* 0x001e740001607983 */ /* 0x0003620000300800 */
[----:B------:R1:W5:Y:S02]  /*5ad60*/  LDL.LU R97, [R1+0x1e70] ;  /* 0x001e700001617983 */ /* 0x0003640000300800 */
[----:B------:R1:W-:Y:S02]  /*5ad70*/  STL.64 [R1+0x1638], R208 ;  /* 0x001638d001007387 */ /* 0x0003e40000100a00 */
[----:B------:R1:W5:Y:S01]  /*5ad80*/  LDL.LU R98, [R1+0x1e6c] ;  /* 0x001e6c0001627983 */ /* 0x0003620000300800 */
[----:B------:R1:W5:Y:S01]  /*5ad90*/  LDL.LU R99, [R1+0x1e68] ;  /* 0x001e680001637983 */ /* 0x0003620000300800 */
[----:B------:R1:W-:Y:S02]  /*5ada0*/  STL.64 [R1+0x1630], R210 ;  /* 0x001630d201007387 */ /* 0x0003e40000100a00 */
[----:B------:R1:W5:Y:S02]  /*5adb0*/  LDL.LU R156, [R1+0x1e64] ;  /* 0x001e6400019c7983 */ /* 0x0003640000300800 */
[----:B------:R1:W5:Y:S01]  /*5adc0*/  LDL.LU R157, [R1+0x1e60] ;  /* 0x001e6000019d7983 */ /* 0x0003620000300800 */
[----:B------:R-:W-:Y:S01]  /*5add0*/  STL.64 [R1+0x1628], R240 ;  /* 0x001628f001007387 */ /* 0x000fe20000100a00 */
[----:B------:R1:W5:Y:S02]  /*5ade0*/  LDL.LU R158, [R1+0x1e5c] ;  /* 0x001e5c00019e7983 */ /* 0x0003640000300800 */
[----:B------:R1:W5:Y:S02]  /*5adf0*/  LDL.LU R159, [R1+0x1e58] ;  /* 0x001e5800019f7983 */ /* 0x0003640000300800 */
[----:B------:R-:W-:Y:S01]  /*5ae00*/  STL.64 [R1+0x1620], R198 ;  /* 0x001620c601007387 */ /* 0x000fe20000100a00 */
[----:B------:R1:W5:Y:S01]  /*5ae10*/  LDL.LU R200, [R1+0x1e54] ;  /* 0x001e540001c87983 */ /* 0x0003620000300800 */
[----:B------:R1:W5:Y:S02]  /*5ae20*/  LDL.LU R201, [R1+0x1e50] ;  /* 0x001e500001c97983 */ /* 0x0003640000300800 */
[----:B------:R-:W-:Y:S02]  /*5ae30*/  STL.64 [R1+0x1618], R196 ;  /* 0x001618c401007387 */ /* 0x000fe40000100a00 */
[----:B------:R1:W5:Y:S01]  /*5ae40*/  LDL.LU R202, [R1+0x1e4c] ;  /* 0x001e4c0001ca7983 */ /* 0x0003620000300800 */
[----:B------:R1:W5:Y:S01]  /*5ae50*/  LDL.LU R203, [R1+0x1e48] ;  /* 0x001e480001cb7983 */ /* 0x0003620000300800 */
[----:B------:R-:W-:Y:S02]  /*5ae60*/  STL.64 [R1+0x1610], R194 ;  /* 0x001610c201007387 */ /* 0x000fe40000100a00 */
        /* <DEDUP_REMOVED lines=21> */
[----:B------:R1:W5:Y:S02]  /*5afc0*/  LDL.LU R86, [R1+0x1e0c] ;  /* 0x001e0c0001567983 */ /* 0x0003640000300800 */
[----:B------:R-:W-:Y:S01]  /*5afd0*/  IMAD.MOV.U32 R47, RZ, RZ, R58 ;  /* 0x000000ffff2f7224 */ /* 0x000fe200078e003a */
[----:B------:R1:W5:Y:S01]  /*5afe0*/  LDL.LU R87, [R1+0x1e08] ;  /* 0x001e080001577983 */ /* 0x0003620000300800 */
[----:B------:R-:W-:Y:S02]  /*5aff0*/  STL.64 [R1+0x15d0], R178 ;  /* 0x0015d0b201007387 */ /* 0x000fe40000100a00 */
[----:B------:R1:W5:Y:S02]  /*5b000*/  LDL.LU R164, [R1+0x1e04] ;  /* 0x001e040001a47983 */ /* 0x0003640000300800 */
[----:B------:R1:W5:Y:S01]  /*5b010*/  LDL.LU R165, [R1+0x1e00] ;  /* 0x001e000001a57983 */ /* 0x0003620000300800 */
[----:B------:R-:W-:Y:S04]  /*5b020*/  STL.64 [R1+0x15c8], R176 ;  /* 0x0015c8b001007387 */ /* 0x000fe80000100a00 */
[----:B------:R1:W-:Y:S01]  /*5b030*/  LDGSTS.E [R44+0x4d400], [R46.64], P2 ;  /* 0x4d4000002e2c7fae */ /* 0x0003e20009121844 */
        /* <DEDUP_REMOVED lines=8> */
[----:B-1----:R-:W-:-:S02]  /*5b0c0*/  IMAD.MOV.U32 R46, RZ, RZ, R55 ;  /* 0x000000ffff2e7224 */ /* 0x002fc400078e0037 */
[----:B------:R-:W-:Y:S01]  /*5b0d0*/  IMAD.MOV.U32 R47, RZ, RZ, R56 ;  /* 0x000000ffff2f7224 */ /* 0x000fe200078e0038 */
[----:B------:R-:W-:Y:S01]  /*5b0e0*/  STL.64 [R1+0x15b0], R74 ;  /* 0x0015b04a01007387 */ /* 0x000fe20000100a00 */
[----:B------:R1:W5:Y:S02]  /*5b0f0*/  LDL.LU R12, [R1+0x1de4] ;  /* 0x001de400010c7983 */ /* 0x0003640000300800 */
[----:B------:R1:W5:Y:S01]  /*5b100*/  LDL.LU R13, [R1+0x1de0] ;  /* 0x001de000010d7983 */ /* 0x0003620000300800 */
[----:B------:R1:W-:Y:S01]  /*5b110*/  LDGSTS.E [R44+0x4dc00], [R46.64], P2 ;  /* 0x4dc000002e2c7fae */ /* 0x0003e20009121844 */
[----:B------:R-:W-:Y:S02]  /*5b120*/  STL.64 [R1+0x15a8], R72 ;  /* 0x0015a84801007387 */ /* 0x000fe40000100a00 */
[----:B------:R1:W5:Y:S02]  /*5b130*/  LDL.LU R14, [R1+0x1ddc] ;  /* 0x001ddc00010e7983 */ /* 0x0003640000300800 */
[----:B------:R1:W5:Y:S01]  /*5b140*/  LDL.LU R15, [R1+0x1dd8] ;  /* 0x001dd800010f7983 */ /* 0x0003620000300800 */
[----:B------:R-:W-:Y:S01]  /*5b150*/  STL.64 [R1+0x15a0], R70 ;  /* 0x0015a04601007387 */ /* 0x000fe20000100a00 */
[----:B------:R2:W5:Y:S02]  /*5b160*/  LDL.LU R168, [R1+0x1dd4] ;  /* 0x001dd40001a87983 */ /* 0x0005640000300800 */
[----:B------:R2:W5:Y:S02]  /*5b170*/  LDL.LU R169, [R1+0x1dd0] ;  /* 0x001dd00001a97983 */ /* 0x0005640000300800 */
[----:B-1----:R-:W-:-:S02]  /*5b180*/  IMAD.MOV.U32 R46, RZ, RZ, R52 ;  /* 0x000000ffff2e7224 */ /* 0x002fc400078e0034 */
[----:B------:R-:W-:-:S05]  /*5b190*/  IMAD.MOV.U32 R47, RZ, RZ, R53 ;  /* 0x000000ffff2f7224 */ /* 0x000fca00078e0035 */
[----:B------:R1:W-:Y:S04]  /*5b1a0*/  LDGSTS.E [R44+0x4e400], [R46.64], P2 ;  /* 0x4e4000002e2c7fae */ /* 0x0003e80009121844 */
[----:B------:R-:W-:Y:S01]  /*5b1b0*/  STL.64 [R1+0x1598], R68 ;  /* 0x0015984401007387 */ /* 0x000fe20000100a00 */
[----:B------:R1:W5:Y:S02]  /*5b1c0*/  LDL.LU R170, [R1+0x1dcc] ;  /* 0x001dcc0001aa7983 */ /* 0x0003640000300800 */
[----:B------:R1:W5:Y:S02]  /*5b1d0*/  LDL.LU R171, [R1+0x1dc8] ;  /* 0x001dc80001ab7983 */ /* 0x0003640000300800 */
[----:B------:R-:W-:Y:S02]  /*5b1e0*/  STL.64 [R1+0x1590], R66 ;  /* 0x0015904201007387 */ /* 0x000fe40000100a00 */
[----:B------:R-:W-:Y:S01]  /*5b1f0*/  IMAD.MOV.U32 R58, RZ, RZ, R9 ;  /* 0x000000ffff3a7224 */ /* 0x000fe200078e0009 */
[----:B------:R2:W5:Y:S01]  /*5b200*/  LDL.LU R8, [R1+0x1dc4] ;  /* 0x001dc40001087983 */ /* 0x0005620000300800 */
[----:B------:R2:W5:Y:S02]  /*5b210*/  LDL.LU R9, [R1+0x1dc0] ;  /* 0x001dc00001097983 */ /* 0x0005640000300800 */
[----:B-1----:R-:W-:-:S02]  /*5b220*/  IMAD.MOV.U32 R46, RZ, RZ, R50 ;  /* 0x000000ffff2e7224 */ /* 0x002fc400078e0032 */
[----:B------:R-:W-:-:S05]  /*5b230*/  IMAD.MOV.U32 R47, RZ, RZ, R51 ;  /* 0x000000ffff2f7224 */ /* 0x000fca00078e0033 */
[----:B------:R1:W-:Y:S04]  /*5b240*/  LDGSTS.E [R44+0x4ec00], [R46.64], P2 ;  /* 0x4ec000002e2c7fae */ /* 0x0003e80009121844 */
[----:B------:R-:W-:Y:S01]  /*5b250*/  STL.64 [R1+0x1588], R64 ;  /* 0x0015884001007387 */ /* 0x000fe20000100a00 */
[----:B--2---:R-:W-:Y:S02]  /*5b260*/  IMAD.MOV.U32 R56, RZ, RZ, R11 ;  /* 0x000000ffff387224 */ /* 0x004fe400078e000b */
[----:B------:R2:W5:Y:S02]  /*5b270*/  LDL.LU R10, [R1+0x1dbc] ;  /* 0x001dbc00010a7983 */ /* 0x0005640000300800 */
[----:B------:R2:W5:Y:S01]  /*5b280*/  LDL.LU R11, [R1+0x1db8] ;  /* 0x001db800010b7983 */ /* 0x0005620000300800 */
[----:B------:R-:W-:Y:S01]  /*5b290*/  STL.64 [R1+0x1580], R62 ;  /* 0x0015803e01007387 */ /* 0x000fe20000100a00 */
[----:B-1----:R-:W-:-:S02]  /*5b2a0*/  IMAD.MOV.U32 R46, RZ, RZ, R48 ;  /* 0x000000ffff2e7224 */ /* 0x002fc400078e0030 */
[----:B------:R-:W-:Y:S02]  /*5b2b0*/  IMAD.MOV.U32 R47, RZ, RZ, R49 ;  /* 0x000000ffff2f7224 */ /* 0x000fe400078e0031 */
[----:B------:R-:W-:Y:S02]  /*5b2c0*/  IMAD.MOV.U32 R55, RZ, RZ, R4 ;  /* 0x000000ffff377224 */ /* 0x000fe400078e0004 */
[----:B------:R-:W-:Y:S01]  /*5b2d0*/  IMAD.MOV.U32 R54, RZ, RZ, R5 ;  /* 0x000000ffff367224 */ /* 0x000fe200078e0005 */
[----:B------:R2:W5:Y:S04]  /*5b2e0*/  LDL.LU R4, [R1+0x1db4] ;  /* 0x001db40001047983 */ /* 0x0005680000300800 */
[----:B------:R1:W-:Y:S01]  /*5b2f0*/  LDGSTS.E [R44+0x4f400], [R46.64], P2 ;  /* 0x4f4000002e2c7fae */ /* 0x0003e20009121844 */
[----:B------:R2:W5:Y:S02]  /*5b300*/  LDL.LU R5, [R1+0x1db0] ;  /* 0x001db00001057983 */ /* 0x0005640000300800 */
[----:B------:R-:W-:Y:S02]  /*5b310*/  STL.64 [R1+0x1578], R60 ;  /* 0x0015783c01007387 */ /* 0x000fe40000100a00 */
[----:B----4-:R-:W-:-:S02]  /*5b320*/  IMAD.MOV.U32 R53, RZ, RZ, R6 ;  /* 0x000000ffff357224 */ /* 0x010fc400078e0006 */
[----:B------:R-:W-:Y:S01]  /*5b330*/  IMAD.MOV.U32 R52, RZ, RZ, R7 ;  /* 0x000000ffff347224 */ /* 0x000fe200078e0007 */
[----:B------:R2:W5:Y:S01]  /*5b340*/  LDL.LU R6, [R1+0x1dac] ;  /* 0x001dac0001067983 */ /* 0x0005620000300800 */
[----:B------:R2:W5:Y:S02]  /*5b350*/  LDL.LU R7, [R1+0x1da8] ;  /* 0x001da80001077983 */ /* 0x0005640000300800 */
[----:B-1----:R-:W-:Y:S02]  /*5b360*/  IMAD.MOV.U32 R47, RZ, RZ, R45 ;  /* 0x000000ffff2f7224 */ /* 0x002fe400078e002d */
[----:B---3--:R-:W-:Y:S02]  /*5b370*/  IMAD.MOV.U32 R45, RZ, RZ, 0x3f ;  /* 0x0000003fff2d7424 */ /* 0x008fe400078e00ff */
[----:B------:R-:W-:Y:S01]  /*5b380*/  IMAD.MOV.U32 R46, RZ, RZ, R3 ;  /* 0x000000ffff2e7224 */ /* 0x000fe200078e0003 */
[----:B------:R-:W-:Y:S01]  /*5b390*/  STL.64 [R1+0x1570], R58 ;  /* 0x0015703a01007387 */ /* 0x000fe20000100a00 */
[----:B------:R-:W-:-:S02]  /*5b3a0*/  IMAD.MOV.U32 R51, RZ, RZ, R172 ;  /* 0x000000ffff337224 */ /* 0x000fc400078e00ac */
[----:B------:R-:W-:Y:S01]  /*5b3b0*/  IMAD.MOV.U32 R50, RZ, RZ, R173 ;  /* 0x000000ffff327224 */ /* 0x000fe200078e00ad */
[----:B------:R-:W-:Y:S01]  /*5b3c0*/  IADD3 R45, R45, c[0x0][0x180], RZ ;  /* 0x000060002d2d7a10 */ /* 0x000fe20007ffe0ff */
[----:B------:R2:W5:Y:S01]  /*5b3d0*/  LDL.LU R172, [R1+0x1da4] ;  /* 0x001da40001ac7983 */ /* 0x0005620000300800 */
[----:B------:R2:W5:Y:S02]  /*5b3e0*/  LDL.LU R173, [R1+0x1da0] ;  /* 0x001da00001ad7983 */ /* 0x0005640000300800 */
[----:B------:R-:W-:Y:S02]  /*5b3f0*/  STL.64 [R1+0x1568], R56 ;  /* 0x0015683801007387 */ /* 0x000fe40000100a00 */
[----:B------:R-:W-:Y:S01]  /*5b400*/  IMAD.MOV.U32 R49, RZ, RZ, R174 ;  /* 0x000000ffff317224 */ /* 0x000fe200078e00ae */
[----:B------:R-:W-:Y:S01]  /*5b410*/  SHF.R.S32.HI R3, RZ, 0x1f, R45 ;  /* 0x0000001fff037819 */ /* 0x000fe2000001142d */
[----:B------:R-:W-:Y:S01]  /*5b420*/  IMAD.MOV.U32 R48, RZ, RZ, R175 ;  /* 0x000000ffff307224 */ /* 0x000fe200078e00af */
[----:B------:R2:W5:Y:S04]  /*5b430*/  LDL.LU R174, [R1+0x1d9c] ;  /* 0x001d9c0001ae7983 */ /* 0x0005680000300800 */
[----:B------:R1:W-:Y:S01]  /*5b440*/  LDGSTS.E [R44+0x4fc00], [R46.64], P2 ;  /* 0x4fc000002e2c7fae */ /* 0x0003e20009121844 */
[----:B------:R2:W5:Y:S02]  /*5b450*/  LDL.LU R175, [R1+0x1d98] ;  /* 0x001d980001af7983 */ /* 0x0005640000300800 */
[----:B------:R-:W-:Y:S01]  /*5b460*/  STL.64 [R1+0x1560], R54 ;  /* 0x0015603601007387 */ /* 0x000fe20000100a00 */
[----:B------:R-:W-:Y:S01]  /*5b470*/  LEA.HI R3, R3, R45, RZ, 0x6 ;  /* 0x0000002d03037211 */ /* 0x000fe200078f30ff */
[----:B------:R3:W-:Y:S01]  /*5b480*/  LDGSTS.E [R44+0x50400], [R208.64], P2 ;  /* 0x50400000d02c7fae */ /* 0x0007e20009121844 */
[----:B------:R4:W-:Y:S02]  /*5b490*/  LDGSTS.E [R44+0x50c00], [R210.64], P2 ;  /* 0x50c00000d22c7fae */ /* 0x0009e40009121844 */
[----:B------:R2:W-:Y:S01]  /*5b4a0*/  LDGSTS.E [R44+0x51400], [R240.64], P2 ;  /* 0x51400000f02c7fae */ /* 0x0005e20009121844 */
[----:B------:R-:W-:Y:S01]  /*5b4b0*/  SHF.R.S32.HI R3, RZ, 0x6, R3 ;  /* 0x00000006ff037819 */ /* 0x000fe20000011403 */
[----:B------:R2:W-:Y:S01]  /*5b4c0*/  LDGSTS.E [R44+0x51c00], [R198.64], P2 ;  /* 0x51c00000c62c7fae */ /* 0x0005e20009121844 */
[----:B------:R2:W-:Y:S02]  /*5b4d0*/  LDGSTS.E [R44+0x52400], [R196.64], P2 ;  /* 0x52400000c42c7fae */ /* 0x0005e40009121844 */
[----:B------:R2:W-:Y:S02]  /*5b4e0*/  LDGSTS.E [R44+0x52c00], [R194.64], P2 ;  /* 0x52c00000c22c7fae */ /* 0x0005e40009121844 */
[----:B-1----:R-:W-:-:S02]  /*5b4f0*/  IMAD.MOV.U32 R47, RZ, RZ, R252 ;  /* 0x000000ffff2f7224 */ /* 0x002fc400078e00fc */
[----:B------:R-:W-:Y:S01]  /*5b500*/  IMAD.MOV.U32 R46, RZ, RZ, R243 ;  /* 0x000000ffff2e7224 */ /* 0x000fe200078e00f3 */
[----:B------:R2:W5:Y:S01]  /*5b510*/  LDL.LU R252, [R1+0x1d94] ;  /* 0x001d940001fc7983 */ /* 0x0005620000300800 */
[----:B------:R2:W5:Y:S02]  /*5b520*/  LDL.LU R243, [R1+0x1d90] ;  /* 0x001d900001f37983 */ /* 0x0005640000300800 */
[----:B------:R-:W-:Y:S02]  /*5b530*/  STL.64 [R1+0x1558], R52 ;  /* 0x0015583401007387 */ /* 0x000fe40000100a00 */
[----:B---3--:R2:W5:Y:S01]  /*5b540*/  LDL.LU.64 R208, [R1+0x1d88] ;  /* 0x001d880001d07983 */ /* 0x0085620000300a00 */
[----:B------:R-:W-:Y:S01]  /*5b550*/  STL.64 [R1+0x1550], R50 ;  /* 0x0015503201007387 */ /* 0x000fe20000100a00 */
[----:B----4-:R2:W5:Y:S02]  /*5b560*/  LDL.LU.64 R210, [R1+0x1d80] ;  /* 0x001d800001d27983 */ /* 0x0105640000300a00 */
[----:B------:R-:W-:Y:S02]  /*5b570*/  STL.64 [R1+0x1548], R48 ;  /* 0x0015483001007387 */ /* 0x000fe40000100a00 */
[----:B------:R-:W-:Y:S01]  /*5b580*/  STL.64 [R1+0x1640], R46 ;  /* 0x0016402e01007387 */ /* 0x000fe20000100a00 */
[----:B------:R1:W-:Y:S01]  /*5b590*/  STL [R1+0x1740], R242 ;  /* 0x001740f201007387 */ /* 0x0003e20000100800 */
[----:B------:R-:W-:-:S03]  /*5b5a0*/  ISETP.NE.U32.AND P0, PT, R242, R3, PT ;  /* 0x00000003f200720c */ /* 0x000fc60003f05070 */
[----:B------:R2:W-:Y:S01]  /*5b5b0*/  LDGSTS.E [R44+0x53400], [R192.64], P2 ;  /* 0x53400000c02c7fae */ /* 0x0005e20009121844 */
[----:B------:R2:W-:Y:S02]  /*5b5c0*/  LDGSTS.E [R44+0x53c00], [R190.64], P2 ;  /* 0x53c00000be2c7fae */ /* 0x0005e40009121844 */
[----:B------:R2:W-:Y:S02]  /*5b5d0*/  LDGSTS.E [R44+0x54400], [R188.64], P2 ;  /* 0x54400000bc2c7fae */ /* 0x0005e40009121844 */
[----:B------:R2:W-:Y:S01]  /*5b5e0*/  LDGSTS.E [R44+0x54c00], [R186.64], P2 ;  /* 0x54c00000ba2c7fae */ /* 0x0005e20009121844 */
[----:B------:R2:W-:Y:S01]  /*5b5f0*/  LDGSTS.E [R44+0x55400], [R184.64], P2 ;  /* 0x55400000b82c7fae */ /* 0x0005e20009121844 */
[----:B------:R2:W-:Y:S02]  /*5b600*/  LDGSTS.E [R44+0x55c00], [R182.64], P2 ;  /* 0x55c00000b62c7fae */ /* 0x0005e40009121844 */
[----:B------:R2:W-:Y:S02]  /*5b610*/  LDGSTS.E [R44+0x56400], [R180.64], P2 ;  /* 0x56400000b42c7fae */ /* 0x0005e40009121844 */
[----:B------:R2:W-:Y:S01]  /*5b620*/  LDGSTS.E [R44+0x56c00], [R178.64], P2 ;  /* 0x56c00000b22c7fae */ /* 0x0005e20009121844 */
[----:B-1----:R2:W5:Y:S04]  /*5b630*/  LDL.LU R242, [R1+0x1d7c] ;  /* 0x001d7c0001f27983 */ /* 0x0025680000300800 */
        /* <DEDUP_REMOVED lines=18> */
[----:B------:R-:W0:Y:S01]  /*5b760*/  LDGDEPBAR ;  /* 0x00000000000079af */ /* 0x000e220000000000 */
[----:B------:R-:W-:Y:S01]  /*5b770*/  @!P0 CALL.REL.NOINC `(.L_x_1) ;  /* 0x0000001000008944 */ /* 0x000fe20003c00000 */
[----:B------:R-:W-:Y:S05]  /*5b780*/  BRA `(.L_x_2) ;  /* 0xfffbd03000007947 */ /* 0x000fea000383ffff */
.L_x_1:
[----:B------:R-:W3:Y:S01]  /*5b790*/  LDL.LU R3, [R1+0x1d70] ;  /* 0x001d700001037983 */ /* 0x000ee20000300800 */
[----:B-----5:R-:W-:Y:S01]  /*5b7a0*/  IADD3 R2, R242, 0x103, RZ ;  /* 0x00000103f2027810 */ /* 0x020fe20007ffe0ff */
[----:B------:R-:W-:-:S04]  /*5b7b0*/  DEPBAR.LE SB0, 0x0 ;  /* 0x000080000000791a */ /* 0x000fc80000000000 */
[----:B--2---:R-:W2:Y:S04]  /*5b7c0*/  S2R R47, SR_TID.X ;  /* 0x00000000002f7919 */ /* 0x004ea80000002100 */
[----:B------:R-:W-:Y:S01]  /*5b7d0*/  BAR.SYNC.DEFER_BLOCKING 0x0 ;  /* 0x0000000000007b1d */ /* 0x000fe20000010000 */
[----:B------:R-:W-:Y:S02]  /*5b7e0*/  ISETP.GE.AND P1, PT, R2, c[0x0][0x17c], PT ;  /* 0x00005f0002007a0c */ /* 0x000fe40003f26270 */
[----:B------:R-:W-:-:S04]  /*5b7f0*/  IADD3 R2, R242, 0x2, RZ ;  /* 0x00000002f2027810 */ /* 0x000fc80007ffe0ff */
[----:B------:R-:W-:Y:S01]  /*5b800*/  ISETP.GE.AND P4, PT, R2, c[0x0][0x17c], PT ;  /* 0x00005f0002007a0c */ /* 0x000fe20003f86270 */
[C---:B--2---:R-:W-:Y:S02]  /*5b810*/  IMAD.SHL.U32 R45, R47.reuse, 0x800, RZ ;  /* 0x000008002f2d7824 */ /* 0x044fe400078e00ff */
[C---:B------:R-:W-:Y:S02]  /*5b820*/  IMAD.SHL.U32 R44, R47.reuse, 0x80, RZ ;  /* 0x000000802f2c7824 */ /* 0x040fe400078e00ff */
[----:B------:R-:W-:Y:S01]  /*5b830*/  IMAD.SHL.U32 R46, R47, 0x4, RZ ;  /* 0x000000042f2e7824 */ /* 0x000fe200078e00ff */
[----:B------:R-:W-:Y:S02]  /*5b840*/  LOP3.LUT R45, R45, 0xc000, RZ, 0xc0, !PT ;  /* 0x0000c0002d2d7812 */ /* 0x000fe400078ec0ff */
[----:B------:R-:W-:Y:S02]  /*5b850*/  LOP3.LUT R44, R44, 0x3000, RZ, 0xc0, !PT ;  /* 0x000030002c2c7812 */ /* 0x000fe400078ec0ff */
[----:B-1-3--:R-:W-:-:S02]  /*5b860*/  LOP3.LUT R0, R3, 0x100, RZ, 0xc0, !PT ;  /* 0x0000010003007812 */ /* 0x00afc400078ec0ff */
[----:B------:R-:W-:Y:S02]  /*5b870*/  IADD3 R3, R242, 0x104, RZ ;  /* 0x00000104f2037810 */ /* 0x000fe40007ffe0ff */
[----:B------:R-:W-:Y:S01]  /*5b880*/  IADD3 R44, R44, R0, R45 ;  /* 0x000000002c2c7210 */ /* 0x000fe20007ffe02d */
[----:B------:R-:W-:Y:S01]  /*5b890*/  IMAD.SHL.U32 R45, R47, 0x2000, RZ ;  /* 0x000020002f2d7824 */ /* 0x000fe200078e00ff */
[----:B------:R-:W-:Y:S01]  /*5b8a0*/  ISETP.GE.AND P0, PT, R3, c[0x0][0x17c], PT ;  /* 0x00005f0003007a0c */ /* 0x000fe20003f06270 */
[----:B------:R-:W-:Y:S01]  /*5b8b0*/  IMAD.SHL.U32 R3, R47, 0x20, RZ ;  /* 0x000000202f037824 */ /* 0x000fe200078e00ff */
[----:B------:R-:W-:Y:S02]  /*5b8c0*/  IADD3 R0, R242, 0x1, RZ ;  /* 0x00000001f2007810 */ /* 0x000fe40007ffe0ff */
[----:B------:R-:W-:Y:S02]  /*5b8d0*/  LOP3.LUT R45, R45, 0xc000, RZ, 0xc0, !PT ;  /* 0x0000c0002d2d7812 */ /* 0x000fe400078ec0ff */
[----:B------:R-:W-:-:S02]  /*5b8e0*/  LOP3.LUT R3, R3, 0x60, RZ, 0xc0, !PT ;  /* 0x0000006003037812 */ /* 0x000fc400078ec0ff */
[----:B------:R-:W-:Y:S02]  /*5b8f0*/  LOP3.LUT R47, R47, 0xff, RZ, 0xc0, !PT ;  /* 0x000000ff2f2f7812 */ /* 0x000fe400078ec0ff */
[----:B------:R-:W-:Y:S02]  /*5b900*/  LOP3.LUT R3, R3, 0x70, R46, 0x78, !PT ;  /* 0x0000007003037812 */ /* 0x000fe400078e782e */
[----:B------:R-:W-:Y:S01]  /*5b910*/  ISETP.GE.AND P3, PT, R0, c[0x0][0x17c], PT ;  /* 0x00005f0000007a0c */ /* 0x000fe20003f66270 */
[----:B------:R-:W-:Y:S02]  /*5b920*/  IMAD R2, R47, 0x10, R45 ;  /* 0x000000102f027824 */ /* 0x000fe400078e022d */
[----:B------:R-:W-:Y:S02]  /*5b930*/  IMAD.IADD R0, R44, 0x1, R3 ;  /* 0x000000012c007824 */ /* 0x000fe400078e0203 */
        /* <DEDUP_REMOVED lines=18> */
[----:B--2---:R1:W-:Y:S04]  /*5ba60*/  STS.128 [R0], R44 ;  /* 0x0000002c00007388 */ /* 0x0043e80000000c00 */
[----:B-1----:R-:W2:Y:S04]  /*5ba70*/  LDL.LU R46, [R1+0x198] ;  /* 0x00019800012e7983 */ /* 0x002ea80000300800 */
[----:B------:R-:W2:Y:S01]  /*5ba80*/  LDL.LU R47, [R1+0x19c] ;  /* 0x00019c00012f7983 */ /* 0x000ea20000300800 */
[----:B------:R-:W-:-:S02]  /*5ba90*/  IMAD.MOV.U32 R48, RZ, RZ, R208 ;  /* 0x000000ffff307224 */ /* 0x000fc400078e00d0 */
[----:B------:R-:W-:Y:S02]  /*5baa0*/  IMAD.MOV.U32 R49, RZ, RZ, R209 ;  /* 0x000000ffff317224 */ /* 0x000fe400078e00d1 */
[----:B------:R-:W-:Y:S02]  /*5bab0*/  IMAD.MOV.U32 R44, RZ, RZ, R210 ;  /* 0x000000ffff2c7224 */ /* 0x000fe400078e00d2 */
[----:B------:R-:W-:Y:S01]  /*5bac0*/  IMAD.MOV.U32 R45, RZ, RZ, R211 ;  /* 0x000000ffff2d7224 */ /* 0x000fe200078e00d3 */
[----:B---3--:R-:W-:Y:S04]  /*5bad0*/  STS.128 [R0+0x80], R60 ;  /* 0x0000803c00007388 */ /* 0x008fe80000000c00 */
[----:B----4-:R-:W-:Y:S04]  /*5bae0*/  STS.128 [R0+0x200], R56 ;  /* 0x0002003800007388 */ /* 0x010fe80000000c00 */
[----:B------:R1:W-:Y:S04]  /*5baf0*/  STS.128 [R0+0x280], R52 ;  /* 0x0002803400007388 */ /* 0x0003e80000000c00 */
[----:B------:R3:W-:Y:S01]  /*5bb00*/  STS.128 [R0+0x400], R48 ;  /* 0x0004003000007388 */ /* 0x0007e20000000c00 */
[----:B-1----:R-:W-:-:S02]  /*5bb10*/  IMAD.MOV.U32 R54, RZ, RZ, R4 ;  /* 0x000000ffff367224 */ /* 0x002fc400078e0004 */
[----:B------:R-:W-:Y:S02]  /*5bb20*/  IMAD.MOV.U32 R55, RZ, RZ, R5 ;  /* 0x000000ffff377224 */ /* 0x000fe400078e0005 */
[----:B------:R-:W-:Y:S02]  /*5bb30*/  IMAD.MOV.U32 R4, RZ, RZ, R164 ;  /* 0x000000ffff047224 */ /* 0x000fe400078e00a4 */
[----:B------:R-:W-:Y:S02]  /*5bb40*/  IMAD.MOV.U32 R5, RZ, RZ, R165 ;  /* 0x000000ffff057224 */ /* 0x000fe400078e00a5 */
[----:B---3--:R-:W-:Y:S02]  /*5bb50*/  IMAD.MOV.U32 R50, RZ, RZ, R6 ;  /* 0x000000ffff327224 */ /* 0x008fe400078e0006 */
[----:B------:R-:W-:Y:S02]  /*5bb60*/  IMAD.MOV.U32 R51, RZ, RZ, R7 ;  /* 0x000000ffff337224 */ /* 0x000fe400078e0007 */
[----:B------:R-:W-:-:S02]  /*5bb70*/  IMAD.MOV.U32 R6, RZ, RZ, R84 ;  /* 0x000000ffff067224 */ /* 0x000fc400078e0054 */
[----:B------:R-:W-:Y:S02]  /*5bb80*/  IMAD.MOV.U32 R7, RZ, RZ, R85 ;  /* 0x000000ffff077224 */ /* 0x000fe400078e0055 */
[----:B------:R-:W-:-:S03]  /*5bb90*/  IMAD.MOV.U32 R52, RZ, RZ, R172 ;  /* 0x000000ffff347224 */ /* 0x000fc600078e00ac */
[----:B------:R1:W-:Y:S01]  /*5bba0*/  STS.128 [R0+0xa00], R4 ;  /* 0x000a000400007388 */ /* 0x0003e20000000c00 */
[----:B------:R-:W-:Y:S02]  /*5bbb0*/  IMAD.MOV.U32 R53, RZ, RZ, R173 ;  /* 0x000000ffff357224 */ /* 0x000fe400078e00ad */
[----:B------:R-:W-:Y:S02]  /*5bbc0*/  IMAD.MOV.U32 R48, RZ, RZ, R174 ;  /* 0x000000ffff307224 */ /* 0x000fe400078e00ae */
[----:B------:R-:W-:Y:S02]  /*5bbd0*/  IMAD.MOV.U32 R49, RZ, RZ, R175 ;  /* 0x000000ffff317224 */ /* 0x000fe400078e00af */
[----:B------:R-:W-:Y:S02]  /*5bbe0*/  IMAD.MOV.U32 R84, RZ, RZ, R166 ;  /* 0x000000ffff547224 */ /* 0x000fe400078e00a6 */
[----:B------:R-:W-:Y:S01]  /*5bbf0*/  IMAD.MOV.U32 R85, RZ, RZ, R167 ;  /* 0x000000ffff557224 */ /* 0x000fe200078e00a7 */
[----:B------:R-:W-:Y:S01]  /*5bc00*/  STS.128 [R0+0x600], R52 ;  /* 0x0006003400007388 */ /* 0x000fe20000000c00 */
[----:B-1----:R-:W-:-:S02]  /*5bc10*/  IMAD.MOV.U32 R6, RZ, RZ, R96 ;  /* 0x000000ffff067224 */ /* 0x002fc400078e0060 */
[----:B------:R-:W-:Y:S02]  /*5bc20*/  IMAD.MOV.U32 R7, RZ, RZ, R97 ;  /* 0x000000ffff077224 */ /* 0x000fe400078e0061 */
[----:B------:R-:W-:Y:S02]  /*5bc30*/  IMAD.MOV.U32 R4, RZ, RZ, R156 ;  /* 0x000000ffff047224 */ /* 0x000fe400078e009c */
[----:B------:R-:W-:Y:S02]  /*5bc40*/  IMAD.MOV.U32 R5, RZ, RZ, R157 ;  /* 0x000000ffff057224 */ /* 0x000fe400078e009d */
[----:B------:R-:W-:Y:S02]  /*5bc50*/  IMAD.MOV.U32 R96, RZ, RZ, R158 ;  /* 0x000000ffff607224 */ /* 0x000fe400078e009e */
[----:B------:R-:W-:Y:S01]  /*5bc60*/  IMAD.MOV.U32 R97, RZ, RZ, R159 ;  /* 0x000000ffff617224 */ /* 0x000fe200078e009f */
[----:B------:R-:W-:Y:S04]  /*5bc70*/  STS.128 [R0+0x680], R48 ;  /* 0x0006803000007388 */ /* 0x000fe80000000c00 */
[----:B------:R-:W-:Y:S04]  /*5bc80*/  STS.128 [R0+0xa80], R84 ;  /* 0x000a805400007388 */ /* 0x000fe80000000c00 */
[----:B------:R-:W-:Y:S04]  /*5bc90*/  STS.128 [R0+0xe00], R4 ;  /* 0x000e000400007388 */ /* 0x000fe80000000c00 */
[----:B------:R-:W-:Y:S01]  /*5bca0*/  STS.128 [R0+0xe80], R96 ;  /* 0x000e806000007388 */ /* 0x000fe20000000c00 */
[----:B------:R-:W-:-:S02]  /*5bcb0*/  LOP3.LUT R3, R2, 0x20, RZ, 0x3c, !PT ;  /* 0x0000002002037812 */ /* 0x000fc400078e3cff */
[----:B------:R-:W-:Y:S01]  /*5bcc0*/  LOP3.LUT R241, R2, 0x40, RZ, 0x3c, !PT ;  /* 0x0000004002f17812 */ /* 0x000fe200078e3cff */
[----:B--2---:R1:W-:Y:S02]  /*5bcd0*/  STS.128 [R0+0x480], R44 ;  /* 0x0004802c00007388 */ /* 0x0043e40000000c00 */
[----:B-1----:R-:W-:Y:S02]  /*5bce0*/  IMAD.MOV.U32 R46, RZ, RZ, R12 ;  /* 0x000000ffff2e7224 */ /* 0x002fe400078e000c */
[----:B------:R-:W-:Y:S02]  /*5bcf0*/  IMAD.MOV.U32 R47, RZ, RZ, R13 ;  /* 0x000000ffff2f7224 */ /* 0x000fe400078e000d */
[----:B------:R-:W-:Y:S02]  /*5bd00*/  IMAD.MOV.U32 R12, RZ, RZ, R170 ;  /* 0x000000ffff0c7224 */ /* 0x000fe400078e00aa */
[----:B------:R-:W-:Y:S02]  /*5bd10*/  IMAD.MOV.U32 R13, RZ, RZ, R171 ;  /* 0x000000ffff0d7224 */ /* 0x000fe400078e00ab */
[----:B------:R-:W-:-:S03]  /*5bd20*/  IMAD.MOV.U32 R44, RZ, RZ, R168 ;  /* 0x000000ffff2c7224 */ /* 0x000fc600078e00a8 */
[----:B------:R1:W-:Y:S01]  /*5bd30*/  STS.128 [R0+0x880], R12 ;  /* 0x0008800c00007388 */ /* 0x0003e20000000c00 */
[----:B------:R-:W-:-:S05]  /*5bd40*/  IMAD.MOV.U32 R45, RZ, RZ, R169 ;  /* 0x000000ffff2d7224 */ /* 0x000fca00078e00a9 */
[----:B------:R-:W-:Y:S01]  /*5bd50*/  STS.128 [R0+0x800], R44 ;  /* 0x0008002c00007388 */ /* 0x000fe20000000c00 */
[----:B-1----:R-:W-:Y:S02]  /*5bd60*/  IMAD.MOV.U32 R14, RZ, RZ, R92 ;  /* 0x000000ffff0e7224 */ /* 0x002fe400078e005c */
[----:B------:R-:W-:Y:S02]  /*5bd70*/  IMAD.MOV.U32 R15, RZ, RZ, R93 ;  /* 0x000000ffff0f7224 */ /* 0x000fe400078e005d */
[----:B------:R-:W-:Y:S02]  /*5bd80*/  IMAD.MOV.U32 R12, RZ, RZ, R160 ;  /* 0x000000ffff0c7224 */ /* 0x000fe400078e00a0 */
[----:B------:R-:W-:Y:S02]  /*5bd90*/  IMAD.MOV.U32 R13, RZ, RZ, R161 ;  /* 0x000000ffff0d7224 */ /* 0x000fe400078e00a1 */
[----:B------:R-:W-:Y:S02]  /*5bda0*/  IMAD.MOV.U32 R92, RZ, RZ, R162 ;  /* 0x000000ffff5c7224 */ /* 0x000fe400078e00a2 */
[----:B------:R-:W-:Y:S01]  /*5bdb0*/  IMAD.MOV.U32 R93, RZ, RZ, R163 ;  /* 0x000000ffff5d7224 */ /* 0x000fe200078e00a3 */
[----:B------:R-:W-:Y:S04]  /*5bdc0*/  STS.128 [R0+0xc00], R12 ;  /* 0x000c000c00007388 */ /* 0x000fe80000000c00 */
[----:B------:R-:W-:Y:S04]  /*5bdd0*/  STS.128 [R0+0xc80], R92 ;  /* 0x000c805c00007388 */ /* 0x000fe80000000c00 */
[----:B------:R-:W-:Y:S06]  /*5bde0*/  BAR.SYNC.DEFER_BLOCKING 0x0 ;  /* 0x0000000000007b1d */ /* 0x000fec0000010000 */
[----:B------:R-:W1:Y:S04]  /*5bdf0*/  LDS.128 R12, [R2] ;  /* 0x00000000020c7984 */ /* 0x000e680000000c00 */
[----:B------:R-:W2:Y:S04]  /*5be00*/  LDS.128 R48, [R2+0x1000] ;  /* 0x0010000002307984 */ /* 0x000ea80000000c00 */
[----:B------:R-:W3:Y:S04]  /*5be10*/  LDS.128 R44, [R2+0x2000] ;  /* 0x00200000022c7984 */ /* 0x000ee80000000c00 */
[----:B-1----:R-:W-:Y:S04]  /*5be20*/  STL.64 [R1+0x500], R12 ;  /* 0x0005000c01007387 */ /* 0x002fe80000100a00 */
[----:B------:R-:W-:Y:S04]  /*5be30*/  STL.64 [R1+0x508], R14 ;  /* 0x0005080e01007387 */ /* 0x000fe80000100a00 */
[----:B------:R-:W1:Y:S04]  /*5be40*/  LDS.128 R12, [R2+0x3000] ;  /* 0x00300000020c7984 */ /* 0x000e680000000c00 */
[----:B--2---:R-:W-:Y:S04]  /*5be50*/  STL.64 [R1+0x5c0], R48 ;  /* 0x0005c03001007387 */ /* 0x004fe80000100a00 */
[----:B------:R-:W-:Y:S04]  /*5be60*/  STL.64 [R1+0x5c8], R50 ;  /* 0x0005c83201007387 */ /* 0x000fe80000100a00 */
[----:B------:R-:W2:Y:S04]  /*5be70*/  LDS.128 R48, [R3] ;  /* 0x0000000003307984 */ /* 0x000ea80000000c00 */
[----:B---3--:R-:W-:Y:S04]  /*5be80*/  STL.64 [R1+0x680], R44 ;  /* 0x0006802c01007387 */ /* 0x008fe80000100a00 */
[----:B------:R-:W-:Y:S04]  /*5be90*/  STL.64 [R1+0x688], R46 ;  /* 0x0006882e01007387 */ /* 0x000fe80000100a00 */
[----:B------:R-:W3:Y:S04]  /*5bea0*/  LDS.128 R44, [R3+0x1000] ;  /* 0x00100000032c7984 */ /* 0x000ee80000000c00 */
[----:B-1----:R-:W-:Y:S04]  /*5beb0*/  STL.64 [R1+0x6f0], R12 ;  /* 0x0006f00c01007387 */ /* 0x002fe80000100a00 */
[----:B------:R-:W-:Y:S04]  /*5bec0*/  STL.64 [R1+0x6f8], R14 ;  /* 0x0006f80e01007387 */ /* 0x000fe80000100a00 */
[----:B------:R-:W1:Y:S04]  /*5bed0*/  LDS.128 R12, [R3+0x2000] ;  /* 0x00200000030c7984 */ /* 0x000e680000000c00 */
[----:B--2---:R-:W-:Y:S04]  /*5bee0*/  STL.64 [R1+0x530], R48 ;  /* 0x0005303001007387 */ /* 0x004fe80000100a00 */
[----:B------:R-:W-:Y:S04]  /*5bef0*/  STL.64 [R1+0x538], R50 ;  /* 0x0005383201007387 */ /* 0x000fe80000100a00 */
[----:B------:R-:W2:Y:S04]  /*5bf00*/  LDS.128 R48, [R3+0x3000] ;  /* 0x0030000003307984 */ /* 0x000ea80000000c00 */
[----:B---3--:R-:W-:Y:S04]  /*5bf10*/  STL.64 [R1+0x5e0], R44 ;  /* 0x0005e02c01007387 */ /* 0x008fe80000100a00 */
[----:B------:R-:W-:Y:S04]  /*5bf20*/  STL.64 [R1+0x5e8], R46 ;  /* 0x0005e82e01007387 */ /* 0x000fe80000100a00 */
[----:B------:R-:W3:Y:S04]  /*5bf30*/  LDS.128 R44, [R241] ;  /* 0x00000000f12c7984 */ /* 0x000ee80000000c00 */
[----:B-1----:R-:W-:Y:S04]  /*5bf40*/  STL.64 [R1+0x6a0], R12 ;  /* 0x0006a00c01007387 */ /* 0x002fe80000100a00 */
[----:B------:R-:W-:Y:S04]  /*5bf50*/  STL.64 [R1+0x6a8], R14 ;  /* 0x0006a80e01007387 */ /* 0x000fe80000100a00 */
[----:B------:R-:W1:Y:S01]  /*5bf60*/  LDS.128 R12, [R241+0x1000] ;  /* 0x00100000f10c7984 */ /* 0x000e620000000c00 */
[----:B------:R-:W-:-:S03]  /*5bf70*/  LOP3.LUT R240, R2, 0x60, RZ, 0x3c, !PT ;  /* 0x0000006002f07812 */ /* 0x000fc600078e3cff */
[----:B--2---:R-:W-:Y:S04]  /*5bf80*/  STL.64 [R1+0x700], R48 ;  /* 0x0007003001007387 */ /* 0x004fe80000100a00 */
[----:B------:R-:W-:Y:S04]  /*5bf90*/  STL.64 [R1+0x708], R50 ;  /* 0x0007083201007387 */ /* 0x000fe80000100a00 */
[----:B------:R-:W2:Y:S04]  /*5bfa0*/  LDS.128 R48, [R241+0x2000] ;  /* 0x00200000f1307984 */ /* 0x000ea80000000c00 */
[----:B---3--:R-:W-:Y:S04]  /*5bfb0*/  STL.64 [R1+0x580], R44 ;  /* 0x0005802c01007387 */ /* 0x008fe80000100a00 */
[----:B------:R-:W-:Y:S04]  /*5bfc0*/  STL.64 [R1+0x588], R46 ;  /* 0x0005882e01007387 */ /* 0x000fe80000100a00 */
[----:B------:R-:W3:Y:S04]  /*5bfd0*/  LDS.128 R44, [R241+0x3000] ;  /* 0x00300000f12c7984 */ /* 0x000ee80000000c00 */
[----:B-1----:R-:W-:Y:S04]  /*5bfe0*/  STL.64 [R1+0x600], R12 ;  /* 0x0006000c01007387 */ /* 0x002fe80000100a00 */
[----:B------:R-:W-:Y:S04]  /*5bff0*/  STL.64 [R1+0x608], R14 ;  /* 0x0006080e01007387 */ /* 0x000fe80000100a00 */
[----:B------:R-:W1:Y:S04]  /*5c000*/  LDS.128 R12, [R240] ;  /* 0x00000000f00c7984 */ /* 0x000e680000000c00 */
        /* <DEDUP_REMOVED lines=8> */
[----:B------:R-:W1:Y:S01]  /*5c090*/  LDS.128 R12, [R240+0x3000] ;  /* 0x00300000f00c7984 */ /* 0x000e620000000c00 */
[----:B------:R-:W-:-:S02]  /*5c0a0*/  IMAD.MOV.U32 R4, RZ, RZ, R104 ;  /* 0x000000ffff047224 */ /* 0x000fc400078e0068 */
[----:B------:R-:W-:Y:S02]  /*5c0b0*/  IMAD.MOV.U32 R5, RZ, RZ, R105 ;  /* 0x000000ffff057224 */ /* 0x000fe400078e0069 */
[----:B------:R-:W-:Y:S02]  /*5c0c0*/  IMAD.MOV.U32 R6, RZ, RZ, R100 ;  /* 0x000000ffff067224 */ /* 0x000fe400078e0064 */
[----:B------:R-:W-:Y:S01]  /*5c0d0*/  IMAD.MOV.U32 R7, RZ, RZ, R101 ;  /* 0x000000ffff077224 */ /* 0x000fe200078e0065 */
[----:B------:R-:W-:Y:S06]  /*5c0e0*/  BAR.SYNC.DEFER_BLOCKING 0x0 ;  /* 0x0000000000007b1d */ /* 0x000fec0000010000 */
[----:B--2---:R-:W-:Y:S04]  /*5c0f0*/  STL.64 [R1+0x620], R48 ;  /* 0x0006203001007387 */ /* 0x004fe80000100a00 */
[----:B------:R-:W-:Y:S04]  /*5c100*/  STL.64 [R1+0x628], R50 ;  /* 0x0006283201007387 */ /* 0x000fe80000100a00 */
[----:B---3--:R-:W-:Y:S04]  /*5c110*/  STL.64 [R1+0x6e0], R44 ;  /* 0x0006e02c01007387 */ /* 0x008fe80000100a00 */
[----:B------:R2:W-:Y:S04]  /*5c120*/  STS.128 [R0], R4 ;  /* 0x0000000400007388 */ /* 0x0005e80000000c00 */
[----:B------:R-:W-:Y:S04]  /*5c130*/  STL.64 [R1+0x6e8], R46 ;  /* 0x0006e82e01007387 */ /* 0x000fe80000100a00 */
[----:B-1----:R1:W-:Y:S01]  /*5c140*/  STL.64 [R1+0x720], R12 ;  /* 0x0007200c01007387 */ /* 0x0023e20000100a00 */
[----:B--2---:R-:W-:-:S02]  /*5c150*/  IMAD.MOV.U32 R4, RZ, RZ, R120 ;  /* 0x000000ffff047224 */ /* 0x004fc400078e0078 */
[----:B------:R-:W-:Y:S02]  /*5c160*/  IMAD.MOV.U32 R5, RZ, RZ, R121 ;  /* 0x000000ffff057224 */ /* 0x000fe400078e0079 */
[----:B------:R-:W-:Y:S02]  /*5c170*/  IMAD.MOV.U32 R6, RZ, RZ, R116 ;  /* 0x000000ffff067224 */ /* 0x000fe400078e0074 */
[----:B------:R-:W-:Y:S01]  /*5c180*/  IMAD.MOV.U32 R7, RZ, RZ, R117 ;  /* 0x000000ffff077224 */ /* 0x000fe200078e0075 */
[----:B------:R2:W-:Y:S04]  /*5c190*/  STL.64 [R1+0x728], R14 ;  /* 0x0007280e01007387 */ /* 0x0005e80000100a00 */
[----:B------:R3:W-:Y:S01]  /*5c1a0*/  STS.128 [R0+0x400], R4 ;  /* 0x0004000400007388 */ /* 0x0007e20000000c00 */
[----:B-1----:R-:W-:-:S02]  /*5c1b0*/  IMAD.MOV.U32 R12, RZ, RZ, R112 ;  /* 0x000000ffff0c7224 */ /* 0x002fc400078e0070 */
[----:B------:R-:W-:Y:S02]  /*5c1c0*/  IMAD.MOV.U32 R13, RZ, RZ, R113 ;  /* 0x000000ffff0d7224 */ /* 0x000fe400078e0071 */
[----:B--2---:R-:W-:Y:S02]  /*5c1d0*/  IMAD.MOV.U32 R14, RZ, RZ, R108 ;  /* 0x000000ffff0e7224 */ /* 0x004fe400078e006c */
[----:B------:R-:W-:Y:S02]  /*5c1e0*/  IMAD.MOV.U32 R15, RZ, RZ, R109 ;  /* 0x000000ffff0f7224 */ /* 0x000fe400078e006d */
[----:B---3--:R-:W-:Y:S02]  /*5c1f0*/  IMAD.MOV.U32 R4, RZ, RZ, R148 ;  /* 0x000000ffff047224 */ /* 0x008fe400078e0094 */
[----:B------:R-:W-:Y:S02]  /*5c200*/  IMAD.MOV.U32 R5, RZ, RZ, R149 ;  /* 0x000000ffff057224 */ /* 0x000fe400078e0095 */
[----:B------:R-:W-:-:S02]  /*5c210*/  IMAD.MOV.U32 R6, RZ, RZ, R140 ;  /* 0x000000ffff067224 */ /* 0x000fc400078e008c */
[----:B------:R-:W-:Y:S01]  /*5c220*/  IMAD.MOV.U32 R7, RZ, RZ, R141 ;  /* 0x000000ffff077224 */ /* 0x000fe200078e008d */
[----:B------:R1:W-:Y:S04]  /*5c230*/  STS.128 [R0+0x200], R12 ;  /* 0x0002000c00007388 */ /* 0x0003e80000000c00 */
[----:B------:R2:W-:Y:S01]  /*5c240*/  STS.128 [R0+0xa00], R4 ;  /* 0x000a000400007388 */ /* 0x0005e20000000c00 */
[----:B------:R-:W-:Y:S02]  /*5c250*/  IMAD.MOV.U32 R46, RZ, RZ, R124 ;  /* 0x000000ffff2e7224 */ /* 0x000fe400078e007c */
[----:B------:R-:W-:Y:S02]  /*5c260*/  IMAD.MOV.U32 R47, RZ, RZ, R125 ;  /* 0x000000ffff2f7224 */ /* 0x000fe400078e007d */
[----:B------:R-:W-:-:S02]  /*5c270*/  IMAD.MOV.U32 R100, RZ, RZ, R106 ;  /* 0x000000ffff647224 */ /* 0x000fc400078e006a */
[----:B-1----:R-:W-:Y:S02]  /*5c280*/  IMAD.MOV.U32 R12, RZ, RZ, R136 ;  /* 0x000000ffff0c7224 */ /* 0x002fe400078e0088 */
[----:B--2---:R-:W-:Y:S02]  /*5c290*/  IMAD.MOV.U32 R4, RZ, RZ, R16 ;  /* 0x000000ffff047224 */ /* 0x004fe400078e0010 */
[----:B------:R-:W-:Y:S02]  /*5c2a0*/  IMAD.MOV.U32 R5, RZ, RZ, R17 ;  /* 0x000000ffff057224 */ /* 0x000fe400078e0011 */
[----:B------:R-:W-:Y:S02]  /*5c2b0*/  IMAD.MOV.U32 R6, RZ, RZ, R20 ;  /* 0x000000ffff067224 */ /* 0x000fe400078e0014 */
[----:B------:R-:W-:Y:S02]  /*5c2c0*/  IMAD.MOV.U32 R7, RZ, RZ, R21 ;  /* 0x000000ffff077224 */ /* 0x000fe400078e0015 */
[----:B------:R-:W-:-:S02]  /*5c2d0*/  IMAD.MOV.U32 R13, RZ, RZ, R137 ;  /* 0x000000ffff0d7224 */ /* 0x000fc400078e0089 */
[----:B------:R-:W-:Y:S02]  /*5c2e0*/  IMAD.MOV.U32 R14, RZ, RZ, R132 ;  /* 0x000000ffff0e7224 */ /* 0x000fe400078e0084 */
[----:B------:R-:W-:Y:S01]  /*5c2f0*/  IMAD.MOV.U32 R15, RZ, RZ, R133 ;  /* 0x000000ffff0f7224 */ /* 0x000fe200078e0085 */
[----:B------:R1:W-:Y:S01]  /*5c300*/  STS.128 [R0+0xe00], R4 ;  /* 0x000e000400007388 */ /* 0x0003e20000000c00 */
[----:B------:R-:W-:-:S03]  /*5c310*/  IMAD.MOV.U32 R101, RZ, RZ, R107 ;  /* 0x000000ffff657224 */ /* 0x000fc600078e006b */
[----:B------:R2:W-:Y:S01]  /*5c320*/  STS.128 [R0+0x800], R12 ;  /* 0x0008000c00007388 */ /* 0x0005e20000000c00 */
[----:B------:R-:W-:Y:S02]  /*5c330*/  IMAD.MOV.U32 R108, RZ, RZ, R114 ;  /* 0x000000ffff6c7224 */ /* 0x000fe400078e0072 */
[----:B------:R-:W-:Y:S02]  /*5c340*/  IMAD.MOV.U32 R109, RZ, RZ, R115 ;  /* 0x000000ffff6d7224 */ /* 0x000fe400078e0073 */
[----:B------:R-:W-:Y:S02]  /*5c350*/  IMAD.MOV.U32 R116, RZ, RZ, R122 ;  /* 0x000000ffff747224 */ /* 0x000fe400078e007a */
[----:B------:R-:W-:Y:S01]  /*5c360*/  IMAD.MOV.U32 R117, RZ, RZ, R123 ;  /* 0x000000ffff757224 */ /* 0x000fe200078e007b */
[----:B-1----:R-:W2:Y:S01]  /*5c370*/  LDL.LU R4, [R1+0x540] ;  /* 0x0005400001047983 */ /* 0x002ea20000300800 */
[----:B------:R-:W-:-:S03]  /*5c380*/  IMAD.MOV.U32 R44, RZ, RZ, R128 ;  /* 0x000000ffff2c7224 */ /* 0x000fc600078e0080 */
[----:B------:R-:W2:Y:S02]  /*5c390*/  LDL.LU R5, [R1+0x544] ;  /* 0x0005440001057983 */ /* 0x000ea40000300800 */
[----:B--2---:R-:W-:Y:S02]  /*5c3a0*/  IMAD.MOV.U32 R14, RZ, RZ, R152 ;  /* 0x000000ffff0e7224 */ /* 0x004fe400078e0098 */
[----:B------:R-:W-:Y:S01]  /*5c3b0*/  IMAD.MOV.U32 R15, RZ, RZ, R153 ;  /* 0x000000ffff0f7224 */ /* 0x000fe200078e0099 */
[----:B------:R-:W2:Y:S01]  /*5c3c0*/  LDL.LU R6, [R1+0x550] ;  /* 0x0005500001067983 */ /* 0x000ea20000300800 */
[----:B------:R-:W-:Y:S02]  /*5c3d0*/  IMAD.MOV.U32 R45, RZ, RZ, R129 ;  /* 0x000000ffff2d7224 */ /* 0x000fe400078e0081 */
[----:B------:R-:W-:Y:S01]  /*5c3e0*/  IMAD.MOV.U32 R124, RZ, RZ, R130 ;  /* 0x000000ffff7c7224 */ /* 0x000fe200078e0082 */
[----:B------:R-:W2:Y:S01]  /*5c3f0*/  LDL.LU R7, [R1+0x554] ;  /* 0x0005540001077983 */ /* 0x000ea20000300800 */
        /* <DEDUP_REMOVED lines=11> */
[----:B------:R-:W-:Y:S04]  /*5c4b0*/  STS.128 [R0+0x80], R100 ;  /* 0x0000806400007388 */ /* 0x000fe80000000c00 */
        /* <DEDUP_REMOVED lines=9> */
[----:B------:R-:W-:Y:S06]  /*5c550*/  BAR.SYNC.DEFER_BLOCKING 0x0 ;  /* 0x0000000000007b1d */ /* 0x000fec0000010000 */
[----:B------:R-:W1:Y:S04]  /*5c560*/  LDS.128 R12, [R2] ;  /* 0x00000000020c7984 */ /* 0x000e680000000c00 */
[----:B------:R-:W2:Y:S04]  /*5c570*/  LDS.128 R20, [R2+0x1000] ;  /* 0x0010000002147984 */ /* 0x000ea80000000c00 */
[----:B------:R-:W4:Y:S04]  /*5c580*/  LDS.128 R16, [R2+0x2000] ;  /* 0x0020000002107984 */ /* 0x000f280000000c00 */
[----:B-1----:R-:W-:Y:S04]  /*5c590*/  STL.64 [R1+0x190], R12 ;  /* 0x0001900c01007387 */ /* 0x002fe80000100a00 */
[----:B------:R-:W-:Y:S04]  /*5c5a0*/  STL.64 [R1+0x198], R14 ;  /* 0x0001980e01007387 */ /* 0x000fe80000100a00 */
[----:B------:R-:W1:Y:S04]  /*5c5b0*/  LDS.128 R12, [R2+0x3000] ;  /* 0x00300000020c7984 */ /* 0x000e680000000c00 */
[----:B--2---:R-:W-:Y:S04]  /*5c5c0*/  STL.64 [R1+0x4e0], R20 ;  /* 0x0004e01401007387 */ /* 0x004fe80000100a00 */
[----:B------:R-:W-:Y:S04]  /*5c5d0*/  STL.64 [R1+0x4e8], R22 ;  /* 0x0004e81601007387 */ /* 0x000fe80000100a00 */
[----:B------:R-:W2:Y:S04]  /*5c5e0*/  LDS.128 R20, [R3] ;  /* 0x0000000003147984 */ /* 0x000ea80000000c00 */
[----:B----4-:R-:W-:Y:S04]  /*5c5f0*/  STL.64 [R1+0x590], R16 ;  /* 0x0005901001007387 */ /* 0x010fe80000100a00 */
[----:B------:R-:W-:Y:S04]  /*5c600*/  STL.64 [R1+0x598], R18 ;  /* 0x0005981201007387 */ /* 0x000fe80000100a00 */
[----:B------:R-:W4:Y:S04]  /*5c610*/  LDS.128 R16, [R3+0x1000] ;  /* 0x0010000003107984 */ /* 0x000f280000000c00 */
[----:B-1----:R-:W-:Y:S04]  /*5c620*/  STL.64 [R1+0x610], R12 ;  /* 0x0006100c01007387 */ /* 0x002fe80000100a00 */
[----:B------:R-:W-:Y:S04]  /*5c630*/  STL.64 [R1+0x618], R14 ;  /* 0x0006180e01007387 */ /* 0x000fe80000100a00 */
[----:B------:R-:W1:Y:S04]  /*5c640*/  LDS.128 R12, [R3+0x2000] ;  /* 0x00200000030c7984 */ /* 0x000e680000000c00 */
[----:B--2---:R-:W-:Y:S04]  /*5c650*/  STL.64 [R1+0x2d0], R20 ;  /* 0x0002d01401007387 */ /* 0x004fe80000100a00 */
[----:B------:R-:W-:Y:S04]  /*5c660*/  STL.64 [R1+0x2d8], R22 ;  /* 0x0002d81601007387 */ /* 0x000fe80000100a00 */
[----:B------:R-:W2:Y:S04]  /*5c670*/  LDS.128 R20, [R3+0x3000] ;  /* 0x0030000003147984 */ /* 0x000ea80000000c00 */
[----:B----4-:R-:W-:Y:S04]  /*5c680*/  STL.64 [R1+0x4f0], R16 ;  /* 0x0004f01001007387 */ /* 0x010fe80000100a00 */
[----:B------:R-:W-:Y:S04]  /*5c690*/  STL.64 [R1+0x4f8], R18 ;  /* 0x0004f81201007387 */ /* 0x000fe80000100a00 */
[----:B------:R-:W4:Y:S04]  /*5c6a0*/  LDS.128 R16, [R241] ;  /* 0x00000000f1107984 */ /* 0x000f280000000c00 */
        /* <DEDUP_REMOVED lines=8> */
[----:B------:R-:W4:Y:S04]  /*5c730*/  LDS.128 R16, [R241+0x3000] ;  /* 0x00300000f1107984 */ /* 0x000f280000000c00 */
[----:B-1----:R-:W-:Y:S04]  /*5c740*/  STL.64 [R1+0x510], R12 ;  /* 0x0005100c01007387 */ /* 0x002fe80000100a00 */
[----:B------:R-:W-:Y:S04]  /*5c750*/  STL.64 [R1+0x518], R14 ;  /* 0x0005180e01007387 */ /* 0x000fe80000100a00 */
[----:B------:R-:W1:Y:S04]  /*5c760*/  LDS.128 R12, [R240] ;  /* 0x00000000f00c7984 */ /* 0x000e680000000c00 */
        /* <DEDUP_REMOVED lines=8> */
[----:B------:R-:W1:Y:S04]  /*5c7f0*/  LDS.128 R12, [R240+0x3000] ;  /* 0x00300000f00c7984 */ /* 0x000e680000000c00 */
[----:B------:R-:W-:Y:S06]  /*5c800*/  BAR.SYNC.DEFER_BLOCKING 0x0 ;  /* 0x0000000000007b1d */ /* 0x000fec0000010000 */
[----:B--2---:R2:W-:Y:S04]  /*5c810*/  STL.64 [R1+0x560], R20 ;  /* 0x0005601401007387 */ /* 0x0045e80000100a00 */
[----:B------:R1:W-:Y:S04]  /*5c820*/  STL.64 [R1+0x568], R22 ;  /* 0x0005681601007387 */ /* 0x0003e80000100a00 */
[----:B----4-:R4:W-:Y:S04]  /*5c830*/  STL.64 [R1+0x5f0], R16 ;  /* 0x0005f01001007387 */ /* 0x0109e80000100a00 */
[----:B------:R1:W-:Y:S04]  /*5c840*/  STL.64 [R1+0x5f8], R18 ;  /* 0x0005f81201007387 */ /* 0x0003e80000100a00 */
[----:B-1----:R1:W-:Y:S04]  /*5c850*/  STL.64 [R1+0x6d0], R12 ;  /* 0x0006d00c01007387 */ /* 0x0023e80000100a00 */
[----:B------:R1:W-:Y:S04]  /*5c860*/  STL.64 [R1+0x6d8], R14 ;  /* 0x0006d80e01007387 */ /* 0x0003e80000100a00 */
[----:B------:R-:W3:Y:S04]  /*5c870*/  LDL.LU R44, [R1+0x548] ;  /* 0x00054800012c7983 */ /* 0x000ee80000300800 */
[----:B------:R-:W3:Y:S04]  /*5c880*/  LDL.LU R45, [R1+0x54c] ;  /* 0x00054c00012d7983 */ /* 0x000ee80000300800 */
[----:B------:R-:W3:Y:S04]  /*5c890*/  LDL.LU R46, [R1+0x558] ;  /* 0x00055800012e7983 */ /* 0x000ee80000300800 */
[----:B------:R-:W3:Y:S04]  /*5c8a0*/  LDL.LU R47, [R1+0x55c] ;  /* 0x00055c00012f7983 */ /* 0x000ee80000300800 */
[----:B--2---:R-:W2:Y:S04]  /*5c8b0*/  LDL.LU R20, [R1+0x3f0] ;  /* 0x0003f00001147983 */ /* 0x004ea80000300800 */
[----:B------:R-:W2:Y:S04]  /*5c8c0*/  LDL.LU R21, [R1+0x3f4] ;  /* 0x0003f40001157983 */ /* 0x000ea80000300800 */
[----:B------:R-:W2:Y:S04]  /*5c8d0*/  LDL.LU R22, [R1+0x480] ;  /* 0x0004800001167983 */ /* 0x000ea80000300800 */
[----:B------:R-:W2:Y:S04]  /*5c8e0*/  LDL.LU R23, [R1+0x484] ;  /* 0x0004840001177983 */ /* 0x000ea80000300800 */
[----:B----4-:R-:W4:Y:S04]  /*5c8f0*/  LDL.LU R16, [R1+0x3f8] ;  /* 0x0003f80001107983 */ /* 0x010f280000300800 */
[----:B------:R-:W4:Y:S04]  /*5c900*/  LDL.LU R17, [R1+0x3fc] ;  /* 0x0003fc0001117983 */ /* 0x000f280000300800 */
[----:B------:R-:W4:Y:S04]  /*5c910*/  LDL.LU R18, [R1+0x488] ;  /* 0x0004880001127983 */ /* 0x000f280000300800 */
[----:B------:R-:W4:Y:S04]  /*5c920*/  LDL.LU R19, [R1+0x48c] ;  /* 0x00048c0001137983 */ /* 0x000f280000300800 */
[----:B-1----:R-:W3:Y:S04]  /*5c930*/  LDL.LU R12, [R1+0x120] ;  /* 0x00012000010c7983 */ /* 0x002ee80000300800 */
[----:B------:R-:W3:Y:S04]  /*5c940*/  LDL.LU R13, [R1+0x124] ;  /* 0x00012400010d7983 */ /* 0x000ee80000300800 */
[----:B------:R-:W3:Y:S04]  /*5c950*/  LDL.LU R14, [R1+0x180] ;  /* 0x00018000010e7983 */ /* 0x000ee80000300800 */
[----:B------:R-:W3:Y:S04]  /*5c960*/  LDL.LU R15, [R1+0x184] ;  /* 0x00018400010f7983 */ /* 0x000ee80000300800 */
[----:B------:R1:W-:Y:S04]  /*5c970*/  STS.128 [R0], R4 ;  /* 0x0000000400007388 */ /* 0x0003e80000000c00 */
[----:B-1----:R-:W3:Y:S04]  /*5c980*/  LDL.LU R4, [R1+0x128] ;  /* 0x0001280001047983 */ /* 0x002ee80000300800 */
[----:B------:R-:W3:Y:S04]  /*5c990*/  LDL.LU R5, [R1+0x12c] ;  /* 0x00012c0001057983 */ /* 0x000ee80000300800 */
[----:B------:R-:W3:Y:S04]  /*5c9a0*/  LDL.LU R6, [R1+0x188] ;  /* 0x0001880001067983 */ /* 0x000ee80000300800 */
[----:B------:R-:W3:Y:S04]  /*5c9b0*/  LDL.LU R7, [R1+0x18c] ;  /* 0x00018c0001077983 */ /* 0x000ee80000300800 */
[----:B--2---:R1:W-:Y:S04]  /*5c9c0*/  STS.128 [R0+0x200], R20 ;  /* 0x0002001400007388 */ /* 0x0043e80000000c00 */
[----:B-1----:R-:W2:Y:S04]  /*5c9d0*/  LDL.LU R22, [R1+0xe0] ;  /* 0x0000e00001167983 */ /* 0x002ea80000300800 */
[----:B----4-:R1:W-:Y:S04]  /*5c9e0*/  STS.128 [R0+0x280], R16 ;  /* 0x0002801000007388 */ /* 0x0103e80000000c00 */
[----:B------:R-:W2:Y:S04]  /*5c9f0*/  LDL.LU R23, [R1+0xe4] ;  /* 0x0000e40001177983 */ /* 0x000ea80000300800 */
[----:B---3--:R3:W-:Y:S04]  /*5ca00*/  STS.128 [R0+0x400], R12 ;  /* 0x0004000c00007388 */ /* 0x0087e80000000c00 */
[----:B-1----:R-:W4:Y:S01]  /*5ca10*/  LDL.LU R18, [R1+0xe8] ;  /* 0x0000e80001127983 */ /* 0x002f220000300800 */
[----:B------:R-:W-:-:S03]  /*5ca20*/  IMAD.MOV.U32 R16, RZ, RZ, R10 ;  /* 0x000000ffff107224 */ /* 0x000fc600078e000a */
[----:B------:R-:W4:Y:S01]  /*5ca30*/  LDL.LU R19, [R1+0xec] ;  /* 0x0000ec0001137983 */ /* 0x000f220000300800 */
[----:B------:R-:W-:-:S03]  /*5ca40*/  IMAD.MOV.U32 R17, RZ, RZ, R11 ;  /* 0x000000ffff117224 */ /* 0x000fc600078e000b */
[----:B---3--:R-:W3:Y:S04]  /*5ca50*/  LDL.LU R14, [R1+0xc0] ;  /* 0x0000c000010e7983 */ /* 0x008ee80000300800 */
[----:B------:R-:W3:Y:S04]  /*5ca60*/  LDL.LU R15, [R1+0xc4] ;  /* 0x0000c400010f7983 */ /* 0x000ee80000300800 */
[----:B------:R-:W3:Y:S04]  /*5ca70*/  LDL.LU R10, [R1+0xc8] ;  /* 0x0000c800010a7983 */ /* 0x000ee80000300800 */
[----:B------:R-:W3:Y:S04]  /*5ca80*/  LDL.LU R11, [R1+0xcc] ;  /* 0x0000cc00010b7983 */ /* 0x000ee80000300800 */
[----:B------:R1:W-:Y:S04]  /*5ca90*/  STS.128 [R0+0x480], R4 ;  /* 0x0004800400007388 */ /* 0x0003e80000000c00 */
[----:B-1----:R-:W3:Y:S04]  /*5caa0*/  LDL.LU R6, [R1+0xa0] ;  /* 0x0000a00001067983 */ /* 0x002ee80000300800 */
[----:B------:R-:W3:Y:S01]  /*5cab0*/  LDL.LU R7, [R1+0xa4] ;  /* 0x0000a40001077983 */ /* 0x000ee20000300800 */
[----:B------:R-:W-:-:S02]  /*5cac0*/  IMAD.MOV.U32 R20, RZ, RZ, R8 ;  /* 0x000000ffff147224 */ /* 0x000fc400078e0008 */
[----:B------:R-:W-:Y:S02]  /*5cad0*/  IMAD.MOV.U32 R21, RZ, RZ, R9 ;  /* 0x000000ffff157224 */ /* 0x000fe400078e0009 */
[----:B------:R-:W-:Y:S02]  /*5cae0*/  IMAD.MOV.U32 R12, RZ, RZ, R80 ;  /* 0x000000ffff0c7224 */ /* 0x000fe400078e0050 */
[----:B------:R-:W-:Y:S02]  /*5caf0*/  IMAD.MOV.U32 R13, RZ, RZ, R81 ;  /* 0x000000ffff0d7224 */ /* 0x000fe400078e0051 */
[----:B------:R-:W-:Y:S02]  /*5cb00*/  IMAD.MOV.U32 R8, RZ, RZ, R82 ;  /* 0x000000ffff087224 */ /* 0x000fe400078e0052 */
[----:B------:R-:W-:Y:S02]  /*5cb10*/  IMAD.MOV.U32 R9, RZ, RZ, R83 ;  /* 0x000000ffff097224 */ /* 0x000fe400078e0053 */
[----:B------:R-:W-:-:S02]  /*5cb20*/  IMAD.MOV.U32 R4, RZ, RZ, R88 ;  /* 0x000000ffff047224 */ /* 0x000fc400078e0058 */
[----:B------:R-:W-:Y:S01]  /*5cb30*/  IMAD.MOV.U32 R5, RZ, RZ, R89 ;  /* 0x000000ffff057224 */ /* 0x000fe200078e0059 */
[----:B--2---:R1:W-:Y:S04]  /*5cb40*/  STS.128 [R0+0x600], R20 ;  /* 0x0006001400007388 */ /* 0x0043e80000000c00 */
[----:B-1----:R-:W2:Y:S04]  /*5cb50*/  LDL.LU R22, [R1+0xa8] ;  /* 0x0000a80001167983 */ /* 0x002ea80000300800 */
[----:B----4-:R1:W-:Y:S04]  /*5cb60*/  STS.128 [R0+0x680], R16 ;  /* 0x0006801000007388 */ /* 0x0103e80000000c00 */
[----:B------:R-:W2:Y:S04]  /*5cb70*/  LDL.LU R23, [R1+0xac] ;  /* 0x0000ac0001177983 */ /* 0x000ea80000300800 */
[----:B---3--:R3:W-:Y:S04]  /*5cb80*/  STS.128 [R0+0x800], R12 ;  /* 0x0008000c00007388 */ /* 0x0087e80000000c00 */
[----:B-1----:R-:W4:Y:S04]  /*5cb90*/  LDL.LU R18, [R1+0x60] ;  /* 0x0000600001127983 */ /* 0x002f280000300800 */
[----:B------:R-:W4:Y:S04]  /*5cba0*/  LDL.LU R19, [R1+0x64] ;  /* 0x0000640001137983 */ /* 0x000f280000300800 */
[----:B---3--:R-:W3:Y:S04]  /*5cbb0*/  LDL.LU R14, [R1+0x68] ;  /* 0x00006800010e7983 */ /* 0x008ee80000300800 */
[----:B------:R1:W-:Y:S04]  /*5cbc0*/  STS.128 [R0+0x880], R8 ;  /* 0x0008800800007388 */ /* 0x0003e80000000c00 */
[----:B------:R-:W3:Y:S04]  /*5cbd0*/  LDL.LU R15, [R1+0x6c] ;  /* 0x00006c00010f7983 */ /* 0x000ee80000300800 */
[----:B------:R1:W-:Y:S04]  /*5cbe0*/  STS.128 [R0+0xa00], R4 ;  /* 0x000a000400007388 */ /* 0x0003e80000000c00 */
[----:B-1----:R-:W3:Y:S04]  /*5cbf0*/  LDL.LU R8, [R1+0x50] ;  /* 0x0000500001087983 */ /* 0x002ee80000300800 */
        /* <DEDUP_REMOVED lines=8> */
[----:B------:R-:W-:Y:S02]  /*5cc80*/  IMAD.MOV.U32 R21, RZ, RZ, R91 ;  /* 0x000000ffff157224 */ /* 0x000fe400078e005b */
[----:B------:R-:W-:Y:S02]  /*5cc90*/  IMAD.MOV.U32 R16, RZ, RZ, R200 ;  /* 0x000000ffff107224 */ /* 0x000fe400078e00c8 */
[----:B------:R-:W-:Y:S02]  /*5cca0*/  IMAD.MOV.U32 R17, RZ, RZ, R201 ;  /* 0x000000ffff117224 */ /* 0x000fe400078e00c9 */
[----:B------:R-:W-:Y:S02]  /*5ccb0*/  IMAD.MOV.U32 R12, RZ, RZ, R202 ;  /* 0x000000ffff0c7224 */ /* 0x000fe400078e00ca */
[----:B------:R-:W-:Y:S01]  /*5ccc0*/  IMAD.MOV.U32 R13, RZ, RZ, R203 ;  /* 0x000000ffff0d7224 */ /* 0x000fe200078e00cb */
[----:B------:R-:W-:Y:S04]  /*5ccd0*/  STS.128 [R0+0x80], R44 ;  /* 0x0000802c00007388 */ /* 0x000fe80000000c00 */
[----:B--2---:R-:W-:Y:S04]  /*5cce0*/  STS.128 [R0+0xa80], R20 ;  /* 0x000a801400007388 */ /* 0x004fe80000000c00 */
[----:B----4-:R-:W-:Y:S04]  /*5ccf0*/  STS.128 [R0+0xc00], R16 ;  /* 0x000c001000007388 */ /* 0x010fe80000000c00 */
[----:B---3--:R-:W-:Y:S04]  /*5cd00*/  STS.128 [R0+0xc80], R12 ;  /* 0x000c800c00007388 */ /* 0x008fe80000000c00 */
[----:B------:R-:W-:Y:S04]  /*5cd10*/  STS.128 [R0+0xe00], R8 ;  /* 0x000e000800007388 */ /* 0x000fe80000000c00 */
[----:B------:R1:W-:Y:S04]  /*5cd20*/  STS.128 [R0+0xe80], R4 ;  /* 0x000e800400007388 */ /* 0x0003e80000000c00 */
[----:B------:R-:W-:Y:S06]  /*5cd30*/  BAR.SYNC.DEFER_BLOCKING 0x0 ;  /* 0x0000000000007b1d */ /* 0x000fec0000010000 */
[----:B-1----:R-:W2:Y:S04]  /*5cd40*/  LDL.LU R4, [R1+0x30] ;  /* 0x0000300001047983 */ /* 0x002ea80000300800 */
[----:B------:R-:W2:Y:S04]  /*5cd50*/  LDL.LU R5, [R1+0x34] ;  /* 0x0000340001057983 */ /* 0x000ea80000300800 */
[----:B------:R-:W2:Y:S04]  /*5cd60*/  LDL.LU R6, [R1+0x20] ;  /* 0x0000200001067983 */ /* 0x000ea80000300800 */
[----:B------:R-:W1:Y:S04]  /*5cd70*/  LDS.128 R8, [R2] ;  /* 0x0000000002087984 */ /* 0x000e680000000c00 */
[----:B------:R-:W3:Y:S04]  /*5cd80*/  LDS.128 R16, [R2+0x1000] ;  /* 0x0010000002107984 */ /* 0x000ee80000000c00 */
[----:B------:R-:W2:Y:S04]  /*5cd90*/  LDL.LU R7, [R1+0x24] ;  /* 0x0000240001077983 */ /* 0x000ea80000300800 */
[----:B------:R-:W4:Y:S04]  /*5cda0*/  LDS.128 R12, [R2+0x2000] ;  /* 0x00200000020c7984 */ /* 0x000f280000000c00 */
[----:B-1----:R-:W-:Y:S04]  /*5cdb0*/  STL.64 [R1+0xc0], R8 ;  /* 0x0000c00801007387 */ /* 0x002fe80000100a00 */
[----:B------:R-:W-:Y:S04]  /*5cdc0*/  STL.64 [R1+0xc8], R10 ;  /* 0x0000c80a01007387 */ /* 0x000fe80000100a00 */
[----:B------:R-:W1:Y:S04]  /*5cdd0*/  LDS.128 R8, [R2+0x3000] ;  /* 0x0030000002087984 */ /* 0x000e680000000c00 */
[----:B---3--:R-:W-:Y:S04]  /*5cde0*/  STL.64 [R1+0x730], R16 ;  /* 0x0007301001007387 */ /* 0x008fe80000100a00 */
[----:B------:R-:W-:Y:S04]  /*5cdf0*/  STL.64 [R1+0x738], R18 ;  /* 0x0007381201007387 */ /* 0x000fe80000100a00 */
[----:B------:R-:W3:Y:S04]  /*5ce00*/  LDS.128 R16, [R3] ;  /* 0x0000000003107984 */ /* 0x000ee80000000c00 */
[----:B----4-:R-:W-:Y:S04]  /*5ce10*/  STL.64 [R1+0x7b0], R12 ;  /* 0x0007b00c01007387 */ /* 0x010fe80000100a00 */
[----:B------:R-:W-:Y:S04]  /*5ce20*/  STL.64 [R1+0x7b8], R14 ;  /* 0x0007b80e01007387 */ /* 0x000fe80000100a00 */
[----:B------:R-:W4:Y:S04]  /*5ce30*/  LDS.128 R12, [R3+0x1000] ;  /* 0x00100000030c7984 */ /* 0x000f280000000c00 */
[----:B-1----:R-:W-:Y:S04]  /*5ce40*/  STL.64 [R1+0x870], R8 ;  /* 0x0008700801007387 */ /* 0x002fe80000100a00 */
[----:B------:R-:W-:Y:S04]  /*5ce50*/  STL.64 [R1+0x878], R10 ;  /* 0x0008780a01007387 */ /* 0x000fe80000100a00 */
[----:B------:R-:W1:Y:S04]  /*5ce60*/  LDS.128 R8, [R3+0x2000] ;  /* 0x0020000003087984 */ /* 0x000e680000000c00 */
[----:B---3--:R-:W-:Y:S04]  /*5ce70*/  STL.64 [R1+0x120], R16 ;  /* 0x0001201001007387 */ /* 0x008fe80000100a00 */
[----:B------:R-:W-:Y:S04]  /*5ce80*/  STL.64 [R1+0x128], R18 ;  /* 0x0001281201007387 */ /* 0x000fe80000100a00 */
[----:B------:R-:W3:Y:S04]  /*5ce90*/  LDS.128 R16, [R3+0x3000] ;  /* 0x0030000003107984 */ /* 0x000ee80000000c00 */
[----:B----4-:R-:W-:Y:S04]  /*5cea0*/  STL.64 [R1+0x750], R12 ;  /* 0x0007500c01007387 */ /* 0x010fe80000100a00 */
[----:B------:R-:W-:Y:S04]  /*5ceb0*/  STL.64 [R1+0x758], R14 ;  /* 0x0007580e01007387 */ /* 0x000fe80000100a00 */
[----:B------:R-:W4:Y:S04]  /*5cec0*/  LDS.128 R12, [R241] ;  /* 0x00000000f10c7984 */ /* 0x000f280000000c00 */
        /* <DEDUP_REMOVED lines=8> */
[----:B------:R-:W4:Y:S04]  /*5cf50*/  LDS.128 R12, [R241+0x3000] ;  /* 0x00300000f10c7984 */ /* 0x000f280000000c00 */
[----:B-1----:R-:W-:Y:S04]  /*5cf60*/  STL.64 [R1+0x770], R8 ;  /* 0x0007700801007387 */ /* 0x002fe80000100a00 */
[----:B------:R-:W-:Y:S04]  /*5cf70*/  STL.64 [R1+0x778], R10 ;  /* 0x0007780a01007387 */ /* 0x000fe80000100a00 */
[----:B------:R-:W1:Y:S04]  /*5cf80*/  LDS.128 R8, [R240] ;  /* 0x00000000f0087984 */ /* 0x000e680000000c00 */
        /* <DEDUP_REMOVED lines=8> */
[----:B------:R-:W1:Y:S04]  /*5d010*/  LDS.128 R8, [R240+0x3000] ;  /* 0x00300000f0087984 */ /* 0x000e680000000c00 */
[----:B---3--:R3:W-:Y:S04]  /*5d020*/  STL.64 [R1+0x790], R16 ;  /* 0x0007901001007387 */ /* 0x0087e80000100a00 */
[----:B------:R1:W-:Y:S04]  /*5d030*/  STL.64 [R1+0x798], R18 ;  /* 0x0007981201007387 */ /* 0x0003e80000100a00 */
[----:B------:R-:W-:Y:S06]  /*5d040*/  BAR.SYNC.DEFER_BLOCKING 0x0 ;  /* 0x0000000000007b1d */ /* 0x000fec0000010000 */
[----:B----4-:R4:W-:Y:S04]  /*5d050*/  STL.64 [R1+0x860], R12 ;  /* 0x0008600c01007387 */ /* 0x0109e80000100a00 */
[----:B------:R1:W-:Y:S04]  /*5d060*/  STL.64 [R1+0x868], R14 ;  /* 0x0008680e01007387 */ /* 0x0003e80000100a00 */
[----:B-1----:R1:W-:Y:S04]  /*5d070*/  STL.64 [R1+0x8b0], R8 ;  /* 0x0008b00801007387 */ /* 0x0023e80000100a00 */
[----:B------:R1:W-:Y:S04]  /*5d080*/  STL.64 [R1+0x8b8], R10 ;  /* 0x0008b80a01007387 */ /* 0x0003e80000100a00 */
[----:B---3--:R-:W3:Y:S04]  /*5d090*/  LDL.LU R16, [R1+0x38] ;  /* 0x0000380001107983 */ /* 0x008ee80000300800 */
[----:B------:R-:W3:Y:S04]  /*5d0a0*/  LDL.LU R17, [R1+0x3c] ;  /* 0x00003c0001117983 */ /* 0x000ee80000300800 */
[----:B------:R-:W3:Y:S04]  /*5d0b0*/  LDL.LU R18, [R1+0x28] ;  /* 0x0000280001127983 */ /* 0x000ee80000300800 */
[----:B------:R-:W3:Y:S04]  /*5d0c0*/  LDL.LU R19, [R1+0x2c] ;  /* 0x00002c0001137983 */ /* 0x000ee80000300800 */
[----:B----4-:R-:W4:Y:S04]  /*5d0d0*/  LDL.LU R12, [R1+0x10] ;  /* 0x00001000010c7983 */ /* 0x010f280000300800 */
[----:B------:R-:W4:Y:S04]  /*5d0e0*/  LDL.LU R13, [R1+0x14] ;  /* 0x00001400010d7983 */ /* 0x000f280000300800 */
[----:B------:R-:W4:Y:S04]  /*5d0f0*/  LDL.LU R14, [R1] ;  /* 0x00000000010e7983 */ /* 0x000f280000300800 */
[----:B------:R-:W4:Y:S04]  /*5d100*/  LDL.LU R15, [R1+0x4] ;  /* 0x00000400010f7983 */ /* 0x000f280000300800 */
[----:B-1----:R-:W4:Y:S04]  /*5d110*/  LDL.LU R8, [R1+0x18] ;  /* 0x0000180001087983 */ /* 0x002f280000300800 */
[----:B------:R-:W4:Y:S04]  /*5d120*/  LDL.LU R9, [R1+0x1c] ;  /* 0x00001c0001097983 */ /* 0x000f280000300800 */
[----:B------:R-:W4:Y:S04]  /*5d130*/  LDL.LU R10, [R1+0x8] ;  /* 0x00000800010a7983 */ /* 0x000f280000300800 */
[----:B------:R-:W4:Y:S04]  /*5d140*/  LDL.LU R11, [R1+0xc] ;  /* 0x00000c00010b7983 */ /* 0x000f280000300800 */
[----:B--2---:R1:W-:Y:S02]  /*5d150*/  STS.128 [R0], R4 ;  /* 0x0000000400007388 */ /* 0x0043e40000000c00 */
[----:B-1----:R-:W-:-:S02]  /*5d160*/  IMAD.MOV.U32 R4, RZ, RZ, R248 ;  /* 0x000000ffff047224 */ /* 0x002fc400078e00f8 */
[----:B------:R-:W-:Y:S02]  /*5d170*/  IMAD.MOV.U32 R5, RZ, RZ, R249 ;  /* 0x000000ffff057224 */ /* 0x000fe400078e00f9 */
[----:B------:R-:W-:Y:S02]  /*5d180*/  IMAD.MOV.U32 R6, RZ, RZ, R244 ;  /* 0x000000ffff067224 */ /* 0x000fe400078e00f4 */
[----:B------:R-:W-:-:S05]  /*5d190*/  IMAD.MOV.U32 R7, RZ, RZ, R245 ;  /* 0x000000ffff077224 */ /* 0x000fca00078e00f5 */
[----:B------:R1:W-:Y:S02]  /*5d1a0*/  STS.128 [R0+0x400], R4 ;  /* 0x0004000400007388 */ /* 0x0003e40000000c00 */
[----:B-1----:R-:W-:Y:S02]  /*5d1b0*/  IMAD.MOV.U32 R4, RZ, RZ, R220 ;  /* 0x000000ffff047224 */ /* 0x002fe400078e00dc */
[----:B------:R-:W-:Y:S02]  /*5d1c0*/  IMAD.MOV.U32 R5, RZ, RZ, R221 ;  /* 0x000000ffff057224 */ /* 0x000fe400078e00dd */
[----:B------:R-:W-:Y:S02]  /*5d1d0*/  IMAD.MOV.U32 R6, RZ, RZ, R216 ;  /* 0x000000ffff067224 */ /* 0x000fe400078e00d8 */
[----:B------:R-:W-:-:S05]  /*5d1e0*/  IMAD.MOV.U32 R7, RZ, RZ, R217 ;  /* 0x000000ffff077224 */ /* 0x000fca00078e00d9 */
[----:B------:R1:W-:Y:S01]  /*5d1f0*/  STS.128 [R0+0xa00], R4 ;  /* 0x000a000400007388 */ /* 0x0003e20000000c00 */
[----:B------:R-:W-:Y:S02]  /*5d200*/  IMAD.MOV.U32 R244, RZ, RZ, R250 ;  /* 0x000000fffff47224 */ /* 0x000fe400078e00fa */
[----:B------:R-:W-:Y:S02]  /*5d210*/  IMAD.MOV.U32 R245, RZ, RZ, R251 ;  /* 0x000000fffff57224 */ /* 0x000fe400078e00fb */
[----:B-1----:R-:W-:Y:S02]  /*5d220*/  IMAD.MOV.U32 R4, RZ, RZ, R24 ;  /* 0x000000ffff047224 */ /* 0x002fe400078e0018 */
[----:B------:R-:W-:Y:S02]  /*5d230*/  IMAD.MOV.U32 R5, RZ, RZ, R25 ;  /* 0x000000ffff057224 */ /* 0x000fe400078e0019 */
[----:B------:R-:W-:Y:S02]  /*5d240*/  IMAD.MOV.U32 R6, RZ, RZ, R28 ;  /* 0x000000ffff067224 */ /* 0x000fe400078e001c */
[----:B------:R-:W-:-:S05]  /*5d250*/  IMAD.MOV.U32 R7, RZ, RZ, R29 ;  /* 0x000000ffff077224 */ /* 0x000fca00078e001d */
[----:B------:R1:W-:Y:S01]  /*5d260*/  STS.128 [R0+0xe00], R4 ;  /* 0x000e000400007388 */ /* 0x0003e20000000c00 */
[----:B------:R-:W-:Y:S02]  /*5d270*/  IMAD.MOV.U32 R216, RZ, RZ, R222 ;  /* 0x000000ffffd87224 */ /* 0x000fe400078e00de */
[----:B------:R-:W-:Y:S02]  /*5d280*/  IMAD.MOV.U32 R217, RZ, RZ, R223 ;  /* 0x000000ffffd97224 */ /* 0x000fe400078e00df */
[----:B------:R-:W-:Y:S02]  /*5d290*/  IMAD.MOV.U32 R28, RZ, RZ, R26 ;  /* 0x000000ffff1c7224 */ /* 0x000fe400078e001a */
[----:B------:R-:W-:Y:S01]  /*5d2a0*/  IMAD.MOV.U32 R29, RZ, RZ, R27 ;  /* 0x000000ffff1d7224 */ /* 0x000fe200078e001b */
[----:B-1----:R-:W3:Y:S04]  /*5d2b0*/  LDL.LU R4, [R1+0x520] ;  /* 0x0005200001047983 */ /* 0x002ee80000300800 */
[----:B------:R-:W3:Y:S04]  /*5d2c0*/  LDL.LU R5, [R1+0x524] ;  /* 0x0005240001057983 */ /* 0x000ee80000300800 */
[----:B------:R-:W3:Y:S04]  /*5d2d0*/  LDL.LU R6, [R1+0x11d0] ;  /* 0x0011d00001067983 */ /* 0x000ee80000300800 */
[----:B------:R-:W3:Y:S04]  /*5d2e0*/  LDL.LU R7, [R1+0x11d4] ;  /* 0x0011d40001077983 */ /* 0x000ee80000300800 */
[----:B------:R-:W-:Y:S04]  /*5d2f0*/  STS.128 [R0+0x480], R244 ;  /* 0x000480f400007388 */ /* 0x000fe80000000c00 */
[----:B------:R-:W-:Y:S04]  /*5d300*/  STS.128 [R0+0xa80], R216 ;  /* 0x000a80d800007388 */ /* 0x000fe80000000c00 */
[----:B------:R-:W-:Y:S04]  /*5d310*/  STS.128 [R0+0xe80], R28 ;  /* 0x000e801c00007388 */ /* 0x000fe80000000c00 */
[----:B---3--:R-:W-:Y:S04]  /*5d320*/  STS.128 [R0+0x80], R16 ;  /* 0x0000801000007388 */ /* 0x008fe80000000c00 */
[----:B----4-:R1:W-:Y:S04]  /*5d330*/  STS.128 [R0+0x200], R12 ;  /* 0x0002000c00007388 */ /* 0x0103e80000000c00 */
[----:B------:R3:W-:Y:S01]  /*5d340*/  STS.128 [R0+0x280], R8 ;  /* 0x0002800800007388 */ /* 0x0007e20000000c00 */
[----:B-1----:R-:W-:-:S02]  /*5d350*/  IMAD.MOV.U32 R14, RZ, RZ, R232 ;  /* 0x000000ffff0e7224 */ /* 0x002fc400078e00e8 */
[----:B------:R-:W-:Y:S02]  /*5d360*/  IMAD.MOV.U32 R15, RZ, RZ, R233 ;  /* 0x000000ffff0f7224 */ /* 0x000fe400078e00e9 */
[----:B------:R-:W-:Y:S02]  /*5d370*/  IMAD.MOV.U32 R12, RZ, RZ, R236 ;  /* 0x000000ffff0c7224 */ /* 0x000fe400078e00ec */
[----:B------:R-:W-:Y:S02]  /*5d380*/  IMAD.MOV.U32 R13, RZ, RZ, R237 ;  /* 0x000000ffff0d7224 */ /* 0x000fe400078e00ed */
[----:B------:R-:W-:Y:S02]  /*5d390*/  IMAD.MOV.U32 R232, RZ, RZ, R238 ;  /* 0x000000ffffe87224 */ /* 0x000fe400078e00ee */
[----:B---3--:R-:W-:Y:S02]  /*5d3a0*/  IMAD.MOV.U32 R8, RZ, RZ, R228 ;  /* 0x000000ffff087224 */ /* 0x008fe400078e00e4 */
[----:B------:R-:W-:-:S02]  /*5d3b0*/  IMAD.MOV.U32 R9, RZ, RZ, R229 ;  /* 0x000000ffff097224 */ /* 0x000fc400078e00e5 */
[----:B------:R-:W-:Y:S02]  /*5d3c0*/  IMAD.MOV.U32 R10, RZ, RZ, R224 ;  /* 0x000000ffff0a7224 */ /* 0x000fe400078e00e0 */
[----:B------:R-:W-:Y:S02]  /*5d3d0*/  IMAD.MOV.U32 R11, RZ, RZ, R225 ;  /* 0x000000ffff0b7224 */ /* 0x000fe400078e00e1 */
[----:B------:R-:W-:-:S03]  /*5d3e0*/  IMAD.MOV.U32 R233, RZ, RZ, R239 ;  /* 0x000000ffffe97224 */ /* 0x000fc600078e00ef */
[----:B------:R1:W-:Y:S01]  /*5d3f0*/  STS.128 [R0+0x800], R8 ;  /* 0x0008000800007388 */ /* 0x0003e20000000c00 */
[----:B------:R-:W-:Y:S02]  /*5d400*/  IMAD.MOV.U32 R224, RZ, RZ, R230 ;  /* 0x000000ffffe07224 */ /* 0x000fe400078e00e6 */
[----:B------:R-:W-:Y:S01]  /*5d410*/  IMAD.MOV.U32 R225, RZ, RZ, R231 ;  /* 0x000000ffffe17224 */ /* 0x000fe200078e00e7 */
[----:B------:R-:W-:Y:S04]  /*5d420*/  STS.128 [R0+0x600], R12 ;  /* 0x0006000c00007388 */ /* 0x000fe80000000c00 */
[----:B------:R-:W-:Y:S01]  /*5d430*/  STS.128 [R0+0x680], R232 ;  /* 0x000680e800007388 */ /* 0x000fe20000000c00 */
[----:B-1----:R-:W-:Y:S02]  /*5d440*/  IMAD.MOV.U32 R10, RZ, RZ, R204 ;  /* 0x000000ffff0a7224 */ /* 0x002fe400078e00cc */
        /* <DEDUP_REMOVED lines=8> */
[----:B------:R-:W-:Y:S06]  /*5d4d0*/  BAR.SYNC.DEFER_BLOCKING 0x0 ;  /* 0x0000000000007b1d */ /* 0x000fec0000010000 */
[----:B------:R-:W1:Y:S04]  /*5d4e0*/  LDS.128 R8, [R2] ;  /* 0x0000000002087984 */ /* 0x000e680000000c00 */
[----:B------:R-:W3:Y:S04]  /*5d4f0*/  LDS.128 R16, [R2+0x1000] ;  /* 0x0010000002107984 */ /* 0x000ee80000000c00 */
        /* <DEDUP_REMOVED lines=40> */
[----:B------:R-:W-:Y:S06]  /*5d780*/  BAR.SYNC.DEFER_BLOCKING 0x0 ;  /* 0x0000000000007b1d */ /* 0x000fec0000010000 */
[----:B---3--:R3:W-:Y:S04]  /*5d790*/  STL.64 [R1+0x180], R16 ;  /* 0x0001801001007387 */ /* 0x0087e80000100a00 */
[----:B------:R1:W-:Y:S04]  /*5d7a0*/  STL.64 [R1+0x188], R18 ;  /* 0x0001881201007387 */ /* 0x0003e80000100a00 */
[----:B----4-:R4:W-:Y:S04]  /*5d7b0*/  STL.64 [R1+0x760], R12 ;  /* 0x0007600c01007387 */ /* 0x0109e80000100a00 */
[----:B------:R1:W-:Y:S04]  /*5d7c0*/  STL.64 [R1+0x768], R14 ;  /* 0x0007680e01007387 */ /* 0x0003e80000100a00 */
[----:B-1----:R1:W-:Y:S04]  /*5d7d0*/  STL.64 [R1+0x800], R8 ;  /* 0x0008000801007387 */ /* 0x0023e80000100a00 */
[----:B------:R1:W-:Y:S04]  /*5d7e0*/  STL.64 [R1+0x808], R10 ;  /* 0x0008080a01007387 */ /* 0x0003e80000100a00 */
[----:B------:R-:W2:Y:S04]  /*5d7f0*/  LDL.LU R20, [R1+0x528] ;  /* 0x0005280001147983 */ /* 0x000ea80000300800 */
[----:B------:R-:W2:Y:S04]  /*5d800*/  LDL.LU R21, [R1+0x52c] ;  /* 0x00052c0001157983 */ /* 0x000ea80000300800 */
[----:B------:R-:W2:Y:S04]  /*5d810*/  LDL.LU R22, [R1+0x11d8] ;  /* 0x0011d80001167983 */ /* 0x000ea80000300800 */
[----:B------:R-:W2:Y:S04]  /*5d820*/  LDL.LU R23, [R1+0x11dc] ;  /* 0x0011dc0001177983 */ /* 0x000ea80000300800 */
[----:B---3--:R-:W3:Y:S04]  /*5d830*/  LDL.LU R16, [R1+0x3d0] ;  /* 0x0003d00001107983 */ /* 0x008ee80000300800 */
[----:B------:R-:W3:Y:S04]  /*5d840*/  LDL.LU R17, [R1+0x3d4] ;  /* 0x0003d40001117983 */ /* 0x000ee80000300800 */
[----:B------:R-:W3:Y:S04]  /*5d850*/  LDL.LU R18, [R1+0x470] ;  /* 0x0004700001127983 */ /* 0x000ee80000300800 */
[----:B------:R-:W3:Y:S04]  /*5d860*/  LDL.LU R19, [R1+0x474] ;  /* 0x0004740001137983 */ /* 0x000ee80000300800 */
[----:B----4-:R-:W4:Y:S04]  /*5d870*/  LDL.LU R12, [R1+0x3d8] ;  /* 0x0003d800010c7983 */ /* 0x010f280000300800 */
[----:B------:R-:W4:Y:S04]  /*5d880*/  LDL.LU R13, [R1+0x3dc] ;  /* 0x0003dc00010d7983 */ /* 0x000f280000300800 */
[----:B------:R-:W4:Y:S04]  /*5d890*/  LDL.LU R14, [R1+0x478] ;  /* 0x00047800010e7983 */ /* 0x000f280000300800 */
[----:B------:R-:W4:Y:S04]  /*5d8a0*/  LDL.LU R15, [R1+0x47c] ;  /* 0x00047c00010f7983 */ /* 0x000f280000300800 */
[----:B-1----:R-:W4:Y:S04]  /*5d8b0*/  LDL.LU R8, [R1+0x110] ;  /* 0x0001100001087983 */ /* 0x002f280000300800 */
[----:B------:R-:W4:Y:S04]  /*5d8c0*/  LDL.LU R9, [R1+0x114] ;  /* 0x0001140001097983 */ /* 0x000f280000300800 */
[----:B------:R-:W4:Y:S04]  /*5d8d0*/  LDL.LU R10, [R1+0x260] ;  /* 0x00026000010a7983 */ /* 0x000f280000300800 */
[----:B------:R1:W-:Y:S04]  /*5d8e0*/  STS.128 [R0], R4 ;  /* 0x0000000400007388 */ /* 0x0003e80000000c00 */
[----:B------:R-:W4:Y:S04]  /*5d8f0*/  LDL.LU R11, [R1+0x264] ;  /* 0x00026400010b7983 */ /* 0x000f280000300800 */
[----:B-1----:R-:W4:Y:S04]  /*5d900*/  LDL.LU R4, [R1+0x118] ;  /* 0x0001180001047983 */ /* 0x002f280000300800 */
[----:B------:R-:W4:Y:S04]  /*5d910*/  LDL.LU R5, [R1+0x11c] ;  /* 0x00011c0001057983 */ /* 0x000f280000300800 */
[----:B------:R-:W4:Y:S04]  /*5d920*/  LDL.LU R6, [R1+0x268] ;  /* 0x0002680001067983 */ /* 0x000f280000300800 */
[----:B------:R-:W4:Y:S04]  /*5d930*/  LDL.LU R7, [R1+0x26c] ;  /* 0x00026c0001077983 */ /* 0x000f280000300800 */
[----:B--2---:R1:W-:Y:S04]  /*5d940*/  STS.128 [R0+0x80], R20 ;  /* 0x0000801400007388 */ /* 0x0043e80000000c00 */
[----:B-1----:R-:W2:Y:S04]  /*5d950*/  LDL.LU R20, [R1+0xd0] ;  /* 0x0000d00001147983 */ /* 0x002ea80000300800 */
[----:B------:R-:W2:Y:S04]  /*5d960*/  LDL.LU R21, [R1+0xd4] ;  /* 0x0000d40001157983 */ /* 0x000ea80000300800 */
[----:B------:R-:W2:Y:S04]  /*5d970*/  LDL.LU R22, [R1+0x250] ;  /* 0x0002500001167983 */ /* 0x000ea80000300800 */
[----:B---3--:R1:W-:Y:S04]  /*5d980*/  STS.128 [R0+0x200], R16 ;  /* 0x0002001000007388 */ /* 0x0083e80000000c00 */
[----:B------:R-:W2:Y:S04]  /*5d990*/  LDL.LU R23, [R1+0x254] ;  /* 0x0002540001177983 */ /* 0x000ea80000300800 */
[----:B----4-:R3:W-:Y:S04]  /*5d9a0*/  STS.128 [R0+0x280], R12 ;  /* 0x0002800c00007388 */ /* 0x0107e80000000c00 */
[----:B-1----:R-:W4:Y:S04]  /*5d9b0*/  LDL.LU R16, [R1+0xd8] ;  /* 0x0000d80001107983 */ /* 0x002f280000300800 */
[----:B------:R-:W4:Y:S04]  /*5d9c0*/  LDL.LU R17, [R1+0xdc] ;  /* 0x0000dc0001117983 */ /* 0x000f280000300800 */
[----:B------:R-:W4:Y:S04]  /*5d9d0*/  LDL.LU R18, [R1+0x258] ;  /* 0x0002580001127983 */ /* 0x000f280000300800 */
[----:B------:R-:W4:Y:S04]  /*5d9e0*/  LDL.LU R19, [R1+0x25c] ;  /* 0x00025c0001137983 */ /* 0x000f280000300800 */
[----:B---3--:R-:W3:Y:S04]  /*5d9f0*/  LDL.LU R12, [R1+0xb0] ;  /* 0x0000b000010c7983 */ /* 0x008ee80000300800 */
[----:B------:R-:W3:Y:S04]  /*5da00*/  LDL.LU R13, [R1+0xb4] ;  /* 0x0000b400010d7983 */ /* 0x000ee80000300800 */
[----:B------:R-:W3:Y:S04]  /*5da10*/  LDL.LU R14, [R1+0x240] ;  /* 0x00024000010e7983 */ /* 0x000ee80000300800 */
        /* <DEDUP_REMOVED lines=11> */
[----:B--2---:R1:W-:Y:S04]  /*5dad0*/  STS.128 [R0+0x600], R20 ;  /* 0x0006001400007388 */ /* 0x0043e80000000c00 */
[----:B-1----:R-:W2:Y:S04]  /*5dae0*/  LDL.LU R20, [R1+0x78] ;  /* 0x0000780001147983 */ /* 0x002ea80000300800 */
[----:B------:R-:W2:Y:S04]  /*5daf0*/  LDL.LU R21, [R1+0x7c] ;  /* 0x00007c0001157983 */ /* 0x000ea80000300800 */
[----:B------:R-:W2:Y:S04]  /*5db00*/  LDL.LU R22, [R1+0x238] ;  /* 0x0002380001167983 */ /* 0x000ea80000300800 */
[----:B----4-:R1:W-:Y:S04]  /*5db10*/  STS.128 [R0+0x680], R16 ;  /* 0x0006801000007388 */ /* 0x0103e80000000c00 */
[----:B------:R-:W2:Y:S04]  /*5db20*/  LDL.LU R23, [R1+0x23c] ;  /* 0x00023c0001177983 */ /* 0x000ea80000300800 */
[----:B-1----:R-:W4:Y:S04]  /*5db30*/  LDL.LU R16, [R1+0x150] ;  /* 0x0001500001107983 */ /* 0x002f280000300800 */
[----:B------:R-:W4:Y:S04]  /*5db40*/  LDL.LU R17, [R1+0x154] ;  /* 0x0001540001117983 */ /* 0x000f280000300800 */
[----:B------:R-:W4:Y:S04]  /*5db50*/  LDL.LU R18, [R1+0x220] ;  /* 0x0002200001127983 */ /* 0x000f280000300800 */
[----:B---3--:R1:W-:Y:S04]  /*5db60*/  STS.128 [R0+0x800], R12 ;  /* 0x0008000c00007388 */ /* 0x0083e80000000c00 */
[----:B------:R-:W4:Y:S04]  /*5db70*/  LDL.LU R19, [R1+0x224] ;  /* 0x0002240001137983 */ /* 0x000f280000300800 */
[----:B------:R3:W-:Y:S04]  /*5db80*/  STS.128 [R0+0x880], R8 ;  /* 0x0008800800007388 */ /* 0x0007e80000000c00 */
        /* <DEDUP_REMOVED lines=9> */
[----:B-1----:R-:W3:Y:S04]  /*5dc20*/  LDL.LU R4, [R1+0x218] ;  /* 0x0002180001047983 */ /* 0x002ee80000300800 */
[----:B------:R-:W3:Y:S04]  /*5dc30*/  LDL.LU R5, [R1+0x21c] ;  /* 0x00021c0001057983 */ /* 0x000ee80000300800 */
[----:B------:R-:W3:Y:S04]  /*5dc40*/  LDL.LU R6, [R1+0x208] ;  /* 0x0002080001067983 */ /* 0x000ee80000300800 */
[----:B------:R-:W3:Y:S04]  /*5dc50*/  LDL.LU R7, [R1+0x20c] ;  /* 0x00020c0001077983 */ /* 0x000ee80000300800 */
[----:B--2---:R-:W-:Y:S04]  /*5dc60*/  STS.128 [R0+0xa80], R20 ;  /* 0x000a801400007388 */ /* 0x004fe80000000c00 */
[----:B----4-:R-:W-:Y:S04]  /*5dc70*/  STS.128 [R0+0xc00], R16 ;  /* 0x000c001000007388 */ /* 0x010fe80000000c00 */
[----:B------:R-:W-:Y:S04]  /*5dc80*/  STS.128 [R0+0xc80], R12 ;  /* 0x000c800c00007388 */ /* 0x000fe80000000c00 */
[----:B---3--:R-:W-:Y:S04]  /*5dc90*/  STS.128 [R0+0xe00], R8 ;  /* 0x000e000800007388 */ /* 0x008fe80000000c00 */
[----:B------:R1:W-:Y:S04]  /*5dca0*/  STS.128 [R0+0xe80], R4 ;  /* 0x000e800400007388 */ /* 0x0003e80000000c00 */
[----:B------:R-:W-:Y:S06]  /*5dcb0*/  BAR.SYNC.DEFER_BLOCKING 0x0 ;  /* 0x0000000000007b1d */ /* 0x000fec0000010000 */
[----:B-1----:R-:W4:Y:S04]  /*5dcc0*/  LDL.LU R4, [R1+0x1f0] ;  /* 0x0001f00001047983 */ /* 0x002f280000300800 */
[----:B------:R-:W4:Y:S04]  /*5dcd0*/  LDL.LU R5, [R1+0x1f4] ;  /* 0x0001f40001057983 */ /* 0x000f280000300800 */
[----:B------:R-:W4:Y:S04]  /*5dce0*/  LDL.LU R6, [R1+0x1e0] ;  /* 0x0001e00001067983 */ /* 0x000f280000300800 */
[----:B------:R-:W1:Y:S04]  /*5dcf0*/  LDS.128 R8, [R2] ;  /* 0x0000000002087984 */ /* 0x000e680000000c00 */
[----:B------:R-:W3:Y:S04]  /*5dd00*/  LDS.128 R16, [R2+0x1000] ;  /* 0x0010000002107984 */ /* 0x000ee80000000c00 */
[----:B------:R-:W4:Y:S04]  /*5dd10*/  LDL.LU R7, [R1+0x1e4] ;  /* 0x0001e40001077983 */ /* 0x000f280000300800 */
        /* <DEDUP_REMOVED lines=62> */
[----:B------:R-:W4:Y:S04]  /*5e100*/  LDL.LU R11, [R1+0x1a4] ;  /* 0x0001a400010b7983 */ /* 0x000f280000300800 */
[----:B------:R1:W-:Y:S04]  /*5e110*/  STS.128 [R0], R4 ;  /* 0x0000000400007388 */ /* 0x0003e80000000c00 */
        /* <DEDUP_REMOVED lines=20> */
[----:B-1----:R-:W2:Y:S04]  /*5e260*/  LDL.LU R8, [R1+0x148] ;  /* 0x0001480001087983 */ /* 0x002ea80000300800 */
[----:B------:R-:W2:Y:S04]  /*5e270*/  LDL.LU R9, [R1+0x14c] ;  /* 0x00014c0001097983 */ /* 0x000ea80000300800 */
[----:B------:R-:W2:Y:S04]  /*5e280*/  LDL.LU R10, [R1+0x138] ;  /* 0x00013800010a7983 */ /* 0x000ea80000300800 */
[----:B------:R-:W2:Y:S04]  /*5e290*/  LDL.LU R11, [R1+0x13c] ;  /* 0x00013c00010b7983 */ /* 0x000ea80000300800 */
[----:B------:R1:W-:Y:S04]  /*5e2a0*/  STS.128 [R0+0x480], R4 ;  /* 0x0004800400007388 */ /* 0x0003e80000000c00 */
[----:B-1----:R-:W2:Y:S04]  /*5e2b0*/  LDL.LU R4, [R1+0x100] ;  /* 0x0001000001047983 */ /* 0x002ea80000300800 */
[----:B------:R-:W2:Y:S04]  /*5e2c0*/  LDL.LU R5, [R1+0x104] ;  /* 0x0001040001057983 */ /* 0x000ea80000300800 */
[----:B------:R-:W2:Y:S04]  /*5e2d0*/  LDL.LU R6, [R1+0xf0] ;  /* 0x0000f00001067983 */ /* 0x000ea80000300800 */
[----:B------:R-:W2:Y:S04]  /*5e2e0*/  LDL.LU R7, [R1+0xf4] ;  /* 0x0000f40001077983 */ /* 0x000ea80000300800 */
[----:B----4-:R1:W-:Y:S04]  /*5e2f0*/  STS.128 [R0+0x680], R16 ;  /* 0x0006801000007388 */ /* 0x0103e80000000c00 */
[----:B-1----:R-:W4:Y:S04]  /*5e300*/  LDL.LU R16, [R1+0x108] ;  /* 0x0001080001107983 */ /* 0x002f280000300800 */
[----:B------:R-:W4:Y:S04]  /*5e310*/  LDL.LU R17, [R1+0x10c] ;  /* 0x00010c0001117983 */ /* 0x000f280000300800 */
[----:B------:R-:W4:Y:S04]  /*5e320*/  LDL.LU R18, [R1+0xf8] ;  /* 0x0000f80001127983 */ /* 0x000f280000300800 */
[----:B---3--:R1:W-:Y:S04]  /*5e330*/  STS.128 [R0+0x800], R12 ;  /* 0x0008000c00007388 */ /* 0x0083e80000000c00 */
[----:B------:R-:W4:Y:S04]  /*5e340*/  LDL.LU R19, [R1+0xfc] ;  /* 0x0000fc0001137983 */ /* 0x000f280000300800 */
[----:B-1----:R-:W3:Y:S04]  /*5e350*/  LDL.LU R12, [R1+0x90] ;  /* 0x00009000010c7983 */ /* 0x002ee80000300800 */
[----:B------:R-:W3:Y:S04]  /*5e360*/  LDL.LU R13, [R1+0x94] ;  /* 0x00009400010d7983 */ /* 0x000ee80000300800 */
[----:B------:R-:W3:Y:S04]  /*5e370*/  LDL.LU R14, [R1+0x80] ;  /* 0x00008000010e7983 */ /* 0x000ee80000300800 */
[----:B--2---:R1:W-:Y:S04]  /*5e380*/  STS.128 [R0+0x880], R8 ;  /* 0x0008800800007388 */ /* 0x0043e80000000c00 */
[----:B------:R-:W3:Y:S04]  /*5e390*/  LDL.LU R15, [R1+0x84] ;  /* 0x00008400010f7983 */ /* 0x000ee80000300800 */
[----:B-1----:R-:W2:Y:S04]  /*5e3a0*/  LDL.LU R8, [R1+0x98] ;  /* 0x0000980001087983 */ /* 0x002ea80000300800 */
[----:B------:R-:W2:Y:S04]  /*5e3b0*/  LDL.LU R9, [R1+0x9c] ;  /* 0x00009c0001097983 */ /* 0x000ea80000300800 */
[----:B------:R-:W2:Y:S04]  /*5e3c0*/  LDL.LU R10, [R1+0x88] ;  /* 0x00008800010a7983 */ /* 0x000ea80000300800 */
[----:B------:R-:W2:Y:S04]  /*5e3d0*/  LDL.LU R11, [R1+0x8c] ;  /* 0x00008c00010b7983 */ /* 0x000ea80000300800 */
[----:B------:R1:W-:Y:S02]  /*5e3e0*/  STS.128 [R0+0xa00], R4 ;  /* 0x000a000400007388 */ /* 0x0003e40000000c00 */
[----:B-1----:R-:W-:-:S02]  /*5e3f0*/  IMAD.MOV.U32 R4, RZ, RZ, R32 ;  /* 0x000000ffff047224 */ /* 0x002fc400078e0020 */
[----:B------:R-:W-:Y:S02]  /*5e400*/  IMAD.MOV.U32 R5, RZ, RZ, R33 ;  /* 0x000000ffff057224 */ /* 0x000fe400078e0021 */
[----:B------:R-:W-:Y:S02]  /*5e410*/  IMAD.MOV.U32 R6, RZ, RZ, R36 ;  /* 0x000000ffff067224 */ /* 0x000fe400078e0024 */
[----:B------:R-:W-:-:S05]  /*5e420*/  IMAD.MOV.U32 R7, RZ, RZ, R37 ;  /* 0x000000ffff077224 */ /* 0x000fca00078e0025 */
[----:B------:R1:W-:Y:S01]  /*5e430*/  STS.128 [R0+0xe00], R4 ;  /* 0x000e000400007388 */ /* 0x0003e20000000c00 */
[----:B------:R-:W-:Y:S02]  /*5e440*/  IMAD.MOV.U32 R36, RZ, RZ, R34 ;  /* 0x000000ffff247224 */ /* 0x000fe400078e0022 */
[----:B------:R-:W-:Y:S01]  /*5e450*/  IMAD.MOV.U32 R37, RZ, RZ, R35 ;  /* 0x000000ffff257224 */ /* 0x000fe200078e0023 */
[----:B------:R-:W-:Y:S04]  /*5e460*/  STS.128 [R0+0x600], R20 ;  /* 0x0006001400007388 */ /* 0x000fe80000000c00 */
[----:B-1----:R-:W2:Y:S04]  /*5e470*/  LDL.LU R4, [R1+0x1230] ;  /* 0x0012300001047983 */ /* 0x002ea80000300800 */
[----:B------:R-:W2:Y:S04]  /*5e480*/  LDL.LU R5, [R1+0x1234] ;  /* 0x0012340001057983 */ /* 0x000ea80000300800 */
[----:B------:R-:W2:Y:S04]  /*5e490*/  LDL.LU R6, [R1+0x1250] ;  /* 0x0012500001067983 */ /* 0x000ea80000300800 */
[----:B------:R-:W2:Y:S04]  /*5e4a0*/  LDL.LU R7, [R1+0x1254] ;  /* 0x0012540001077983 */ /* 0x000ea80000300800 */
[----:B------:R-:W-:Y:S04]  /*5e4b0*/  STS.128 [R0+0xe80], R36 ;  /* 0x000e802400007388 */ /* 0x000fe80000000c00 */
[----:B----4-:R-:W-:Y:S04]  /*5e4c0*/  STS.128 [R0+0xa80], R16 ;  /* 0x000a801000007388 */ /* 0x010fe80000000c00 */
[----:B---3--:R-:W-:Y:S04]  /*5e4d0*/  STS.128 [R0+0xc00], R12 ;  /* 0x000c000c00007388 */ /* 0x008fe80000000c00 */
[----:B--2---:R-:W-:Y:S04]  /*5e4e0*/  STS.128 [R0+0xc80], R8 ;  /* 0x000c800800007388 */ /* 0x004fe80000000c00 */
        /* <DEDUP_REMOVED lines=42> */
[----:B------:R-:W1:Y:S04]  /*5e790*/  LDS.128 R8, [R240+0x3000] ;  /* 0x00300000f0087984 */ /* 0x000e680000000c00 */
[----:B------:R-:W-:Y:S06]  /*5e7a0*/  BAR.SYNC.DEFER_BLOCKING 0x0 ;  /* 0x0000000000007b1d */ /* 0x000fec0000010000 */
[----:B--2---:R2:W-:Y:S04]  /*5e7b0*/  STL.64 [R1+0x130], R16 ;  /* 0x0001301001007387 */ /* 0x0045e80000100a00 */
[----:B------:R4:W-:Y:S04]  /*5e7c0*/  STL.64 [R1+0x138], R18 ;  /* 0x0001381201007387 */ /* 0x0009e80000100a00 */
[----:B---3--:R2:W-:Y:S04]  /*5e7d0*/  STL.64 [R1+0x1a0], R12 ;  /* 0x0001a00c01007387 */ /* 0x0085e80000100a00 */
        /* <DEDUP_REMOVED lines=24> */
[----:B---3--:R1:W-:Y:S04]  /*5e960*/  STS.128 [R0+0x80], R20 ;  /* 0x0000801400007388 */ /* 0x0083e80000000c00 */
[----:B-1----:R-:W3:Y:S04]  /*5e970*/  LDL.LU R20, [R1+0x2a0] ;  /* 0x0002a00001147983 */ /* 0x002ee80000300800 */
[----:B------:R-:W3:Y:S04]  /*5e980*/  LDL.LU R21, [R1+0x2a4] ;  /* 0x0002a40001157983 */ /* 0x000ee80000300800 */
[----:B------:R-:W3:Y:S04]  /*5e990*/  LDL.LU R22, [R1+0x3a0] ;  /* 0x0003a00001167983 */ /* 0x000ee80000300800 */
[----:B--2---:R1:W-:Y:S04]  /*5e9a0*/  STS.128 [R0+0x200], R16 ;  /* 0x0002001000007388 */ /* 0x0043e80000000c00 */
[----:B------:R-:W3:Y:S04]  /*5e9b0*/  LDL.LU R23, [R1+0x3a4] ;  /* 0x0003a40001177983 */ /* 0x000ee80000300800 */
[----:B----4-:R2:W-:Y:S04]  /*5e9c0*/  STS.128 [R0+0x280], R12 ;  /* 0x0002800c00007388 */ /* 0x0105e80000000c00 */
[----:B-1----:R-:W4:Y:S04]  /*5e9d0*/  LDL.LU R16, [R1+0x2a8] ;  /* 0x0002a80001107983 */ /* 0x002f280000300800 */
[----:B------:R-:W4:Y:S04]  /*5e9e0*/  LDL.LU R17, [R1+0x2ac] ;  /* 0x0002ac0001117983 */ /* 0x000f280000300800 */
[----:B------:R-:W4:Y:S04]  /*5e9f0*/  LDL.LU R18, [R1+0x3a8] ;  /* 0x0003a80001127983 */ /* 0x000f280000300800 */
[----:B------:R-:W4:Y:S04]  /*5ea00*/  LDL.LU R19, [R1+0x3ac] ;  /* 0x0003ac0001137983 */ /* 0x000f280000300800 */
[----:B--2---:R-:W2:Y:S04]  /*5ea10*/  LDL.LU R12, [R1+0x2c0] ;  /* 0x0002c000010c7983 */ /* 0x004ea80000300800 */
[----:B------:R-:W2:Y:S04]  /*5ea20*/  LDL.LU R13, [R1+0x2c4] ;  /* 0x0002c400010d7983 */ /* 0x000ea80000300800 */
[----:B------:R-:W2:Y:S04]  /*5ea30*/  LDL.LU R14, [R1+0x3c0] ;  /* 0x0003c000010e7983 */ /* 0x000ea80000300800 */
[----:B------:R1:W-:Y:S04]  /*5ea40*/  STS.128 [R0+0x400], R8 ;  /* 0x0004000800007388 */ /* 0x0003e80000000c00 */
[----:B------:R-:W2:Y:S04]  /*5ea50*/  LDL.LU R15, [R1+0x3c4] ;  /* 0x0003c400010f7983 */ /* 0x000ea80000300800 */
[----:B------:R1:W-:Y:S04]  /*5ea60*/  STS.128 [R0+0x480], R4 ;  /* 0x0004800400007388 */ /* 0x0003e80000000c00 */
        /* <DEDUP_REMOVED lines=8> */
[----:B---3--:R1:W-:Y:S04]  /*5eaf0*/  STS.128 [R0+0x600], R20 ;  /* 0x0006001400007388 */ /* 0x0083e80000000c00 */
[----:B-1----:R-:W3:Y:S04]  /*5eb00*/  LDL.LU R20, [R1+0x308] ;  /* 0x0003080001147983 */ /* 0x002ee80000300800 */
[----:B------:R-:W3:Y:S04]  /*5eb10*/  LDL.LU R21, [R1+0x30c] ;  /* 0x00030c0001157983 */ /* 0x000ee80000300800 */
[----:B------:R-:W3:Y:S04]  /*5eb20*/  LDL.LU R22, [R1+0x418] ;  /* 0x0004180001167983 */ /* 0x000ee80000300800 */
[----:B----4-:R1:W-:Y:S04]  /*5eb30*/  STS.128 [R0+0x680], R16 ;  /* 0x0006801000007388 */ /* 0x0103e80000000c00 */
[----:B------:R-:W3:Y:S04]  /*5eb40*/  LDL.LU R23, [R1+0x41c] ;  /* 0x00041c0001177983 */ /* 0x000ee80000300800 */
[----:B-1----:R-:W4:Y:S04]  /*5eb50*/  LDL.LU R16, [R1+0x330] ;  /* 0x0003300001107983 */ /* 0x002f280000300800 */
[----:B------:R-:W4:Y:S04]  /*5eb60*/  LDL.LU R17, [R1+0x334] ;  /* 0x0003340001117983 */ /* 0x000f280000300800 */
[----:B------:R-:W4:Y:S04]  /*5eb70*/  LDL.LU R18, [R1+0x450] ;  /* 0x0004500001127983 */ /* 0x000f280000300800 */
[----:B--2---:R1:W-:Y:S04]  /*5eb80*/  STS.128 [R0+0x800], R12 ;  /* 0x0008000c00007388 */ /* 0x0043e80000000c00 */
[----:B------:R-:W4:Y:S04]  /*5eb90*/  LDL.LU R19, [R1+0x454] ;  /* 0x0004540001137983 */ /* 0x000f280000300800 */
[----:B------:R2:W-:Y:S04]  /*5eba0*/  STS.128 [R0+0x880], R8 ;  /* 0x0008800800007388 */ /* 0x0005e80000000c00 */
        /* <DEDUP_REMOVED lines=9> */
[----:B-1----:R-:W2:Y:S04]  /*5ec40*/  LDL.LU R4, [R1+0x358] ;  /* 0x0003580001047983 */ /* 0x002ea80000300800 */
[----:B------:R-:W2:Y:S04]  /*5ec50*/  LDL.LU R5, [R1+0x35c] ;  /* 0x00035c0001057983 */ /* 0x000ea80000300800 */
[----:B------:R-:W2:Y:S04]  /*5ec60*/  LDL.LU R6, [R1+0x448] ;  /* 0x0004480001067983 */ /* 0x000ea80000300800 */
[----:B------:R-:W2:Y:S04]  /*5ec70*/  LDL.LU R7, [R1+0x44c] ;  /* 0x00044c0001077983 */ /* 0x000ea80000300800 */
[----:B---3--:R-:W-:Y:S04]  /*5ec80*/  STS.128 [R0+0xa80], R20 ;  /* 0x000a801400007388 */ /* 0x008fe80000000c00 */
[----:B----4-:R-:W-:Y:S04]  /*5ec90*/  STS.128 [R0+0xc00], R16 ;  /* 0x000c001000007388 */ /* 0x010fe80000000c00 */
[----:B------:R-:W-:Y:S04]  /*5eca0*/  STS.128 [R0+0xc80], R12 ;  /* 0x000c800c00007388 */ /* 0x000fe80000000c00 */
[----:B--2---:R-:W-:Y:S04]  /*5ecb0*/  STS.128 [R0+0xe00], R8 ;  /* 0x000e000800007388 */ /* 0x004fe80000000c00 */
[----:B------:R1:W-:Y:S04]  /*5ecc0*/  STS.128 [R0+0xe80], R4 ;  /* 0x000e800400007388 */ /* 0x0003e80000000c00 */
[----:B------:R-:W-:Y:S06]  /*5ecd0*/  BAR.SYNC.DEFER_BLOCKING 0x0 ;  /* 0x0000000000007b1d */ /* 0x000fec0000010000 */
[----:B-1----:R-:W3:Y:S04]  /*5ece0*/  LDL.LU R4, [R1+0x340] ;  /* 0x0003400001047983 */ /* 0x002ee80000300800 */
[----:B------:R-:W3:Y:S04]  /*5ecf0*/  LDL.LU R5, [R1+0x344] ;  /* 0x0003440001057983 */ /* 0x000ee80000300800 */
[----:B------:R-:W3:Y:S04]  /*5ed00*/  LDL.LU R6, [R1+0x430] ;  /* 0x0004300001067983 */ /* 0x000ee80000300800 */
[----:B------:R-:W3:Y:S04]  /*5ed10*/  LDL.LU R7, [R1+0x434] ;  /* 0x0004340001077983 */ /* 0x000ee80000300800 */
        /* <DEDUP_REMOVED lines=112> */
[----:B------:R1:W-:Y:S04]  /*5f420*/  STS.128 [R0+0xa00], R4 ;  /* 0x000a000400007388 */ /* 0x0003e80000000c00 */
[----:B------:R-:W3:Y:S04]  /*5f430*/  LDL.LU R11, [R1+0x274] ;  /* 0x00027400010b7983 */ /* 0x000ee80000300800 */
[----:B-1----:R-:W3:Y:S04]  /*5f440*/  LDL.LU R6, [R1+0x278] ;  /* 0x0002780001067983 */ /* 0x002ee80000300800 */
[----:B------:R-:W3:Y:S01]  /*5f450*/  LDL.LU R7, [R1+0x27c] ;  /* 0x00027c0001077983 */ /* 0x000ee20000300800 */
[----:B------:R-:W-:-:S02]  /*5f460*/  IMAD.MOV.U32 R4, RZ, RZ, R42 ;  /* 0x000000ffff047224 */ /* 0x000fc400078e002a */
[----:B------:R-:W-:Y:S02]  /*5f470*/  IMAD.MOV.U32 R5, RZ, RZ, R43 ;  /* 0x000000ffff057224 */ /* 0x000fe400078e002b */
[----:B------:R-:W-:Y:S02]  /*5f480*/  IMAD.MOV.U32 R8, RZ, RZ, R40 ;  /* 0x000000ffff087224 */ /* 0x000fe400078e0028 */
[----:B------:R-:W-:Y:S01]  /*5f490*/  IMAD.MOV.U32 R9, RZ, RZ, R41 ;  /* 0x000000ffff097224 */ /* 0x000fe200078e0029 */
[----:B--2---:R-:W-:Y:S04]  /*5f4a0*/  STS.128 [R0+0xa80], R20 ;  /* 0x000a801400007388 */ /* 0x004fe80000000c00 */
[----:B----4-:R-:W-:Y:S04]  /*5f4b0*/  STS.128 [R0+0xc00], R16 ;  /* 0x000c001000007388 */ /* 0x010fe80000000c00 */
[----:B------:R-:W-:Y:S04]  /*5f4c0*/  STS.128 [R0+0xc80], R12 ;  /* 0x000c800c00007388 */ /* 0x000fe80000000c00 */
[----:B---3--:R-:W-:Y:S04]  /*5f4d0*/  STS.128 [R0+0xe00], R8 ;  /* 0x000e000800007388 */ /* 0x008fe80000000c00 */
        /* <DEDUP_REMOVED lines=503> */
[----:B-1----:R-:W2:Y:S04]  /*61450*/  LDL.LU R12, [R1+0x658] ;  /* 0x00065800010c7983 */ /* 0x002ea80000300800 */
[----:B------:R-:W2:Y:S04]  /*61460*/  LDL.LU R13, [R1+0x65c] ;  /* 0x00065c00010d7983 */ /* 0x000ea80000300800 */
[----:B------:R-:W2:Y:S04]  /*61470*/  LDL.LU R14, [R1+0xa28] ;  /* 0x000a2800010e7983 */ /* 0x000ea80000300800 */
[----:B------:R-:W2:Y:S04]  /*61480*/  LDL.LU R15, [R1+0xa2c] ;  /* 0x000a2c00010f7983 */ /* 0x000ea80000300800 */
        /* <DEDUP_REMOVED lines=9> */
[----:B--2---:R1:W-:Y:S04]  /*61520*/  STS.128 [R0+0xe80], R4 ;  /* 0x000e800400007388 */ /* 0x0043e80000000c00 */
[----:B-1----:R-:W2:Y:S04]  /*61530*/  LDL.LU R4, [R1+0x1340] ;  /* 0x0013400001047983 */ /* 0x002ea80000300800 */
[----:B------:R-:W2:Y:S04]  /*61540*/  LDL.LU R5, [R1+0x1344] ;  /* 0x0013440001057983 */ /* 0x000ea80000300800 */
[----:B------:R-:W2:Y:S04]  /*61550*/  LDL.LU R6, [R1+0x1330] ;  /* 0x0013300001067983 */ /* 0x000ea80000300800 */
[----:B------:R-:W2:Y:S04]  /*61560*/  LDL.LU R7, [R1+0x1334] ;  /* 0x0013340001077983 */ /* 0x000ea80000300800 */
[----:B------:R-:W-:Y:S04]  /*61570*/  STS.128 [R0+0xa80], R20 ;  /* 0x000a801400007388 */ /* 0x000fe80000000c00 */
[----:B----4-:R-:W-:Y:S04]  /*61580*/  STS.128 [R0+0xc00], R16 ;  /* 0x000c001000007388 */ /* 0x010fe80000000c00 */
[----:B------:R-:W-:Y:S04]  /*61590*/  STS.128 [R0+0xc80], R12 ;  /* 0x000c800c00007388 */ /* 0x000fe80000000c00 */
[----:B---3--:R-:W-:Y:S04]  /*615a0*/  STS.128 [R0+0xe00], R8 ;  /* 0x000e000800007388 */ /* 0x008fe80000000c00 */
[----:B------:R-:W-:Y:S06]  /*615b0*/  BAR.SYNC.DEFER_BLOCKING 0x0 ;  /* 0x0000000000007b1d */ /* 0x000fec0000010000 */
[----:B------:R-:W1:Y:S04]  /*615c0*/  LDS.128 R12, [R2] ;  /* 0x00000000020c7984 */ /* 0x000e680000000c00 */
[----:B------:R-:W3:Y:S04]  /*615d0*/  LDS.128 R8, [R2+0x1000] ;  /* 0x0010000002087984 */ /* 0x000ee80000000c00 */
[----:B------:R-:W4:Y:S04]  /*615e0*/  LDS.128 R16, [R2+0x2000] ;  /* 0x0020000002107984 */ /* 0x000f280000000c00 */
[----:B------:R-:W-:Y:S04]  /*615f0*/  LDS.128 R248, [R241] ;  /* 0x00000000f1f87984 */ /* 0x000fe80000000c00 */
[----:B------:R-:W-:Y:S04]  /*61600*/  LDS.128 R244, [R241+0x1000] ;  /* 0x00100000f1f47984 */ /* 0x000fe80000000c00 */
[----:B------:R-:W-:Y:S04]  /*61610*/  LDS.128 R236, [R241+0x2000] ;  /* 0x00200000f1ec7984 */ /* 0x000fe80000000c00 */
[----:B------:R-:W-:Y:S04]  /*61620*/  LDS.128 R232, [R241+0x3000] ;  /* 0x00300000f1e87984 */ /* 0x000fe80000000c00 */
[----:B------:R-:W-:Y:S04]  /*61630*/  LDS.128 R228, [R240] ;  /* 0x00000000f0e47984 */ /* 0x000fe80000000c00 */
[----:B------:R-:W-:Y:S04]  /*61640*/  LDS.128 R224, [R240+0x1000] ;  /* 0x00100000f0e07984 */ /* 0x000fe80000000c00 */
[----:B------:R-:W-:Y:S04]  /*61650*/  LDS.128 R220, [R240+0x2000] ;  /* 0x00200000f0dc7984 */ /* 0x000fe80000000c00 */
        /* <DEDUP_REMOVED lines=9> */
[----:B------:R-:W-:Y:S04]  /*616f0*/  LDS.128 R216, [R240+0x3000] ;  /* 0x00300000f0d87984 */ /* 0x000fe80000000c00 */
[----:B-1----:R-:W-:Y:S04]  /*61700*/  STL.64 [R1+0x660], R12 ;  /* 0x0006600c01007387 */ /* 0x002fe80000100a00 */
[----:B------:R-:W-:Y:S04]  /*61710*/  STL.64 [R1+0x668], R14 ;  /* 0x0006680e01007387 */ /* 0x000fe80000100a00 */
[----:B------:R-:W1:Y:S04]  /*61720*/  LDS.128 R12, [R3+0x2000] ;  /* 0x00200000030c7984 */ /* 0x000e680000000c00 */
[----:B---3--:R-:W-:Y:S04]  /*61730*/  STL.64 [R1+0x650], R8 ;  /* 0x0006500801007387 */ /* 0x008fe80000100a00 */
[----:B------:R-:W-:Y:S04]  /*61740*/  STL.64 [R1+0x658], R10 ;  /* 0x0006580a01007387 */ /* 0x000fe80000100a00 */
[----:B------:R-:W3:Y:S04]  /*61750*/  LDS.128 R8, [R3+0x3000] ;  /* 0x0030000003087984 */ /* 0x000ee80000000c00 */
[----:B------:R-:W-:Y:S06]  /*61760*/  BAR.SYNC.DEFER_BLOCKING 0x0 ;  /* 0x0000000000007b1d */ /* 0x000fec0000010000 */
[----:B----4-:R4:W-:Y:S04]  /*61770*/  STL.64 [R1+0x570], R16 ;  /* 0x0005701001007387 */ /* 0x0109e80000100a00 */
[----:B------:R1:W-:Y:S04]  /*61780*/  STL.64 [R1+0x578], R18 ;  /* 0x0005781201007387 */ /* 0x0003e80000100a00 */
[----:B-1----:R1:W-:Y:S04]  /*61790*/  STL.64 [R1+0x10], R12 ;  /* 0x0000100c01007387 */ /* 0x0023e80000100a00 */
[----:B------:R1:W-:Y:S04]  /*617a0*/  STL.64 [R1+0x18], R14 ;  /* 0x0000180e01007387 */ /* 0x0003e80000100a00 */
[----:B---3--:R-:W-:Y:S04]  /*617b0*/  STL.64 [R1], R8 ;  /* 0x0000000801007387 */ /* 0x008fe80000100a00 */
[----:B------:R-:W-:Y:S04]  /*617c0*/  STL.64 [R1+0x8], R10 ;  /* 0x0000080a01007387 */ /* 0x000fe80000100a00 */
[----:B------:R-:W3:Y:S04]  /*617d0*/  LDL.LU R20, [R1+0x1348] ;  /* 0x0013480001147983 */ /* 0x000ee80000300800 */
        /* <DEDUP_REMOVED lines=11> */
[----:B--2---:R1:W-:Y:S04]  /*61890*/  STS.128 [R0], R4 ;  /* 0x0000000400007388 */ /* 0x0043e80000000c00 */
        /* <DEDUP_REMOVED lines=8> */
[----:B---3--:R-:W-:Y:S04]  /*61920*/  STS.128 [R0+0x80], R20 ;  /* 0x0000801400007388 */ /* 0x008fe80000000c00 */
[----:B----4-:R-:W-:Y:S04]  /*61930*/  STS.128 [R0+0x200], R16 ;  /* 0x0002001000007388 */ /* 0x010fe80000000c00 */
[----:B------:R-:W-:Y:S04]  /*61940*/  STS.128 [R0+0x280], R12 ;  /* 0x0002800c00007388 */ /* 0x000fe80000000c00 */
[----:B--2---:R1:W-:Y:S04]  /*61950*/  STS.128 [R0+0x400], R4 ;  /* 0x0004000400007388 */ /* 0x0043e80000000c00 */
[----:B-1----:R-:W2:Y:S04]  /*61960*/  LDL.LU R4, [R1+0x1100] ;  /* 0x0011000001047983 */ /* 0x002ea80000300800 */
[----:B------:R-:W2:Y:S04]  /*61970*/  LDL.LU R5, [R1+0x1104] ;  /* 0x0011040001057983 */ /* 0x000ea80000300800 */
[----:B------:R-:W2:Y:S04]  /*61980*/  LDL.LU R6, [R1+0x10f0] ;  /* 0x0010f00001067983 */ /* 0x000ea80000300800 */
[----:B------:R-:W2:Y:S04]  /*61990*/  LDL.LU R7, [R1+0x10f4] ;  /* 0x0010f40001077983 */ /* 0x000ea80000300800 */
[----:B------:R-:W3:Y:S04]  /*619a0*/  LDL.LU R12, [R1+0x1108] ;  /* 0x00110800010c7983 */ /* 0x000ee80000300800 */
[----:B------:R-:W3:Y:S04]  /*619b0*/  LDL.LU R13, [R1+0x110c] ;  /* 0x00110c00010d7983 */ /* 0x000ee80000300800 */
[----:B------:R-:W3:Y:S04]  /*619c0*/  LDL.LU R14, [R1+0x10f8] ;  /* 0x0010f800010e7983 */ /* 0x000ee80000300800 */
[----:B------:R1:W-:Y:S04]  /*619d0*/  STS.128 [R0+0x480], R8 ;  /* 0x0004800800007388 */ /* 0x0003e80000000c00 */
        /* <DEDUP_REMOVED lines=13> */
[----:B--2---:R-:W-:Y:S04]  /*61ab0*/  STS.128 [R0+0x600], R4 ;  /* 0x0006000400007388 */ /* 0x004fe80000000c00 */
[----:B---3--:R-:W-:Y:S04]  /*61ac0*/  STS.128 [R0+0x680], R12 ;  /* 0x0006800c00007388 */ /* 0x008fe80000000c00 */
[----:B----4-:R1:W-:Y:S04]  /*61ad0*/  STS.128 [R0+0x800], R8 ;  /* 0x0008000800007388 */ /* 0x0103e80000000c00 */
[----:B-1----:R-:W2:Y:S04]  /*61ae0*/  LDL.LU R8, [R1+0xf08] ;  /* 0x000f080001087983 */ /* 0x002ea80000300800 */
        /* <DEDUP_REMOVED lines=9> */
[----:B------:R1:W-:Y:S04]  /*61b80*/  STS.128 [R0+0x880], R16 ;  /* 0x0008801000007388 */ /* 0x0003e80000000c00 */
[----:B------:R-:W4:Y:S04]  /*61b90*/  LDL.LU R15, [R1+0xe7c] ;  /* 0x000e7c00010f7983 */ /* 0x000f280000300800 */
        /* <DEDUP_REMOVED lines=10> */
[----:B------:R1:W5:Y:S04]  /*61c40*/  LDL.LU R36, [R1+0xd40] ;  /* 0x000d400001247983 */ /* 0x0003680000300800 */
[----:B------:R1:W5:Y:S04]  /*61c50*/  LDL.LU R37, [R1+0xd44] ;  /* 0x000d440001257983 */ /* 0x0003680000300800 */
[----:B------:R1:W5:Y:S04]  /*61c60*/  LDL.LU R38, [R1+0xd30] ;  /* 0x000d300001267983 */ /* 0x0003680000300800 */
[----:B------:R1:W5:Y:S04]  /*61c70*/  LDL.LU R39, [R1+0xd34] ;  /* 0x000d340001277983 */ /* 0x0003680000300800 */
[----:B---3--:R1:W-:Y:S04]  /*61c80*/  STS.128 [R0+0xc00], R4 ;  /* 0x000c000400007388 */ /* 0x0083e80000000c00 */
[----:B----4-:R1:W-:Y:S04]  /*61c90*/  STS.128 [R0+0xc80], R12 ;  /* 0x000c800c00007388 */ /* 0x0103e80000000c00 */
[----:B--2---:R1:W-:Y:S04]  /*61ca0*/  STS.128 [R0+0xe00], R16 ;  /* 0x000e001000007388 */ /* 0x0043e80000000c00 */
[----:B------:R1:W-:Y:S04]  /*61cb0*/  STS.128 [R0+0xe80], R20 ;  /* 0x000e801400007388 */ /* 0x0003e80000000c00 */
[----:B------:R1:W-:Y:S02]  /*61cc0*/  STS.128 [R0+0xa80], R8 ;  /* 0x000a800800007388 */ /* 0x0003e40000000c00 */
[----:B------:R-:W-:Y:S06]  /*61cd0*/  BAR.SYNC.DEFER_BLOCKING 0x0 ;  /* 0x0000000000007b1d */ /* 0x000fec0000010000 */
[----:B------:R-:W2:Y:S04]  /*61ce0*/  LDL.LU R40, [R1+0xd48] ;  /* 0x000d480001287983 */ /* 0x000ea80000300800 */
[----:B------:R-:W2:Y:S04]  /*61cf0*/  LDL.LU R41, [R1+0xd4c] ;  /* 0x000d4c0001297983 */ /* 0x000ea80000300800 */
[----:B------:R-:W2:Y:S04]  /*61d00*/  LDL.LU R42, [R1+0xd38] ;  /* 0x000d3800012a7983 */ /* 0x000ea80000300800 */
[----:B------:R-:W2:Y:S04]  /*61d10*/  LDL.LU R43, [R1+0xd3c] ;  /* 0x000d3c00012b7983 */ /* 0x000ea80000300800 */
[----:B------:R-:W3:Y:S04]  /*61d20*/  LDS.128 R212, [R2] ;  /* 0x0000000002d47984 */ /* 0x000ee80000000c00 */
[----:B------:R-:W-:Y:S04]  /*61d30*/  LDS.128 R208, [R2+0x1000] ;  /* 0x0010000002d07984 */ /* 0x000fe80000000c00 */
[----:B------:R-:W-:Y:S04]  /*61d40*/  LDS.128 R204, [R2+0x2000] ;  /* 0x0020000002cc7984 */ /* 0x000fe80000000c00 */
[----:B------:R-:W-:Y:S04]  /*61d50*/  LDS.128 R200, [R2+0x3000] ;  /* 0x0030000002c87984 */ /* 0x000fe80000000c00 */
[----:B------:R-:W-:Y:S04]  /*61d60*/  LDS.128 R196, [R3] ;  /* 0x0000000003c47984 */ /* 0x000fe80000000c00 */
[----:B------:R-:W-:Y:S04]  /*61d70*/  LDS.128 R192, [R3+0x1000] ;  /* 0x0010000003c07984 */ /* 0x000fe80000000c00 */
[----:B------:R-:W-:Y:S04]  /*61d80*/  LDS.128 R176, [R3+0x2000] ;  /* 0x0020000003b07984 */ /* 0x000fe80000000c00 */
[----:B------:R-:W-:Y:S04]  /*61d90*/  LDS.128 R104, [R3+0x3000] ;  /* 0x0030000003687984 */ /* 0x000fe80000000c00 */
[----:B------:R-:W-:Y:S04]  /*61da0*/  LDS.128 R32, [R241] ;  /* 0x00000000f1207984 */ /* 0x000fe80000000c00 */
[----:B------:R-:W-:Y:S04]  /*61db0*/  LDS.128 R24, [R241+0x1000] ;  /* 0x00100000f1187984 */ /* 0x000fe80000000c00 */
[----:B-1----:R-:W-:Y:S04]  /*61dc0*/  LDS.128 R16, [R241+0x2000] ;  /* 0x00200000f1107984 */ /* 0x002fe80000000c00 */
[----:B------:R-:W-:Y:S04]  /*61dd0*/  LDS.128 R8, [R241+0x3000] ;  /* 0x00300000f1087984 */ /* 0x000fe80000000c00 */
[----:B------:R-:W-:Y:S04]  /*61de0*/  LDS.128 R28, [R240] ;  /* 0x00000000f01c7984 */ /* 0x000fe80000000c00 */
[----:B------:R-:W-:Y:S04]  /*61df0*/  LDS.128 R20, [R240+0x1000] ;  /* 0x00100000f0147984 */ /* 0x000fe80000000c00 */
[----:B------:R-:W-:Y:S04]  /*61e00*/  LDS.128 R12, [R240+0x2000] ;  /* 0x00200000f00c7984 */ /* 0x000fe80000000c00 */
[----:B------:R-:W-:Y:S04]  /*61e10*/  LDS.128 R4, [R240+0x3000] ;  /* 0x00300000f0047984 */ /* 0x000fe80000000c00 */
[----:B------:R-:W-:Y:S06]  /*61e20*/  BAR.SYNC.DEFER_BLOCKING 0x0 ;  /* 0x0000000000007b1d */ /* 0x000fec0000010000 */
[----:B-----5:R1:W-:Y:S04]  /*61e30*/  STS.128 [R0], R36 ;  /* 0x0000002400007388 */ /* 0x0203e80000000c00 */
        /* <DEDUP_REMOVED lines=16> */
[----:B----4-:R1:W-:Y:S04]  /*61f40*/  STS.128 [R0+0x200], R36 ;  /* 0x0002002400007388 */ /* 0x0103e80000000c00 */
[----:B-1----:R-:W4:Y:S04]  /*61f50*/  LDL.LU R36, [R1+0xb60] ;  /* 0x000b600001247983 */ /* 0x002f280000300800 */
[----:B------:R-:W4:Y:S04]  /*61f60*/  LDL.LU R37, [R1+0xb64] ;  /* 0x000b640001257983 */ /* 0x000f280000300800 */
[----:B------:R-:W4:Y:S04]  /*61f70*/  LDL.LU R38, [R1+0xb40] ;  /* 0x000b400001267983 */ /* 0x000f280000300800 */
[----:B------:R-:W4:Y:S04]  /*61f80*/  LDL.LU R39, [R1+0xb44] ;  /* 0x000b440001277983 */ /* 0x000f280000300800 */
[----:B--2---:R1:W-:Y:S04]  /*61f90*/  STS.128 [R0+0x280], R44 ;  /* 0x0002802c00007388 */ /* 0x0043e80000000c00 */
        /* <DEDUP_REMOVED lines=8> */
[----:B------:R-:W2:Y:S04]  /*62020*/  LDL.LU R43, [R1+0xa94] ;  /* 0x000a9400012b7983 */ /* 0x000ea80000300800 */
[----:B------:R1:W-:Y:S04]  /*62030*/  STS.128 [R0+0x400], R48 ;  /* 0x0004003000007388 */ /* 0x0003e80000000c00 */
[----:B---3--:R3:W-:Y:S04]  /*62040*/  STS.128 [R0+0x480], R52 ;  /* 0x0004803400007388 */ /* 0x0087e80000000c00 */
[----:B-1----:R-:W2:Y:S04]  /*62050*/  LDL.LU R48, [R1+0xaa8] ;  /* 0x000aa80001307983 */ /* 0x002ea80000300800 */
[----:B------:R-:W2:Y:S04]  /*62060*/  LDL.LU R49, [R1+0xaac] ;  /* 0x000aac0001317983 */ /* 0x000ea80000300800 */
[----:B------:R-:W2:Y:S04]  /*62070*/  LDL.LU R50, [R1+0xa98] ;  /* 0x000a980001327983 */ /* 0x000ea80000300800 */
        /* <DEDUP_REMOVED lines=18> */
[----:B------:R-:W-:Y:S04]  /*621a0*/  STS.128 [R0+0x680], R44 ;  /* 0x0006802c00007388 */ /* 0x000fe80000000c00 */
[----:B--2---:R1:W-:Y:S04]  /*621b0*/  STS.128 [R0+0x800], R40 ;  /* 0x0008002800007388 */ /* 0x0043e80000000c00 */
        /* <DEDUP_REMOVED lines=8> */
[----:B----4-:R1:W-:Y:S04]  /*62240*/  STS.128 [R0+0xc80], R36 ;  /* 0x000c802400007388 */ /* 0x0103e80000000c00 */
[----:B-1----:R-:W4:Y:S04]  /*62250*/  LDL.LU R36, [R1+0x1320] ;  /* 0x0013200001247983 */ /* 0x002f280000300800 */
[----:B------:R-:W4:Y:S04]  /*62260*/  LDL.LU R37, [R1+0x1324] ;  /* 0x0013240001257983 */ /* 0x000f280000300800 */
[----:B------:R-:W4:Y:S04]  /*62270*/  LDL.LU R38, [R1+0x1310] ;  /* 0x0013100001267983 */ /* 0x000f280000300800 */
[----:B------:R-:W4:Y:S04]  /*62280*/  LDL.LU R39, [R1+0x1314] ;  /* 0x0013140001277983 */ /* 0x000f280000300800 */
[----:B------:R-:W-:Y:S04]  /*62290*/  STS.128 [R0+0x880], R48 ;  /* 0x0008803000007388 */ /* 0x000fe80000000c00 */
[----:B---3--:R-:W-:Y:S04]  /*622a0*/  STS.128 [R0+0xa00], R52 ;  /* 0x000a003400007388 */ /* 0x008fe80000000c00 */
[----:B------:R-:W-:Y:S04]  /*622b0*/  STS.128 [R0+0xa80], R60 ;  /* 0x000a803c00007388 */ /* 0x000fe80000000c00 */
[----:B------:R-:W-:Y:S04]  /*622c0*/  STS.128 [R0+0xc00], R56 ;  /* 0x000c003800007388 */ /* 0x000fe80000000c00 */
[----:B--2---:R-:W-:Y:S04]  /*622d0*/  STS.128 [R0+0xe00], R40 ;  /* 0x000e002800007388 */ /* 0x004fe80000000c00 */
[----:B------:R-:W2:Y:S04]  /*622e0*/  LDL.LU R108, [R1+0x1328] ;  /* 0x00132800016c7983 */ /* 0x000ea80000300800 */
[----:B------:R-:W2:Y:S04]  /*622f0*/  LDL.LU R109, [R1+0x132c] ;  /* 0x00132c00016d7983 */ /* 0x000ea80000300800 */
[----:B------:R-:W2:Y:S04]  /*62300*/  LDL.LU R110, [R1+0x1318] ;  /* 0x00131800016e7983 */ /* 0x000ea80000300800 */
[----:B------:R-:W-:Y:S04]  /*62310*/  STS.128 [R0+0xe80], R44 ;  /* 0x000e802c00007388 */ /* 0x000fe80000000c00 */
[----:B------:R-:W-:Y:S06]  /*62320*/  BAR.SYNC.DEFER_BLOCKING 0x0 ;  /* 0x0000000000007b1d */ /* 0x000fec0000010000 */
[----:B------:R-:W2:Y:S04]  /*62330*/  LDL.LU R111, [R1+0x131c] ;  /* 0x00131c00016f7983 */ /* 0x000ea80000300800 */
[----:B------:R-:W1:Y:S04]  /*62340*/  LDS.128 R40, [R2] ;  /* 0x0000000002287984 */ /* 0x000e680000000c00 */
[----:B------:R-:W-:Y:S04]  /*62350*/  LDS.128 R44, [R2+0x1000] ;  /* 0x00100000022c7984 */ /* 0x000fe80000000c00 */
[----:B------:R-:W-:Y:S04]  /*62360*/  LDS.128 R48, [R2+0x2000] ;  /* 0x0020000002307984 */ /* 0x000fe80000000c00 */
[----:B------:R-:W-:Y:S04]  /*62370*/  LDS.128 R52, [R2+0x3000] ;  /* 0x0030000002347984 */ /* 0x000fe80000000c00 */
[----:B------:R-:W3:Y:S04]  /*62380*/  LDS.128 R56, [R3] ;  /* 0x0000000003387984 */ /* 0x000ee80000000c00 */
[----:B------:R-:W-:Y:S04]  /*62390*/  LDS.128 R60, [R3+0x1000] ;  /* 0x00100000033c7984 */ /* 0x000fe80000000c00 */
[----:B------:R-:W-:Y:S04]  /*623a0*/  LDS.128 R64, [R3+0x2000] ;  /* 0x0020000003407984 */ /* 0x000fe80000000c00 */
[----:B------:R-:W-:Y:S04]  /*623b0*/  LDS.128 R68, [R3+0x3000] ;  /* 0x0030000003447984 */ /* 0x000fe80000000c00 */
[----:B------:R-:W1:Y:S04]  /*623c0*/  LDS.128 R72, [R241] ;  /* 0x00000000f1487984 */ /* 0x000e680000000c00 */
[----:B------:R-:W-:Y:S04]  /*623d0*/  LDS.128 R76, [R241+0x1000] ;  /* 0x00100000f14c7984 */ /* 0x000fe80000000c00 */
[----:B------:R-:W-:Y:S04]  /*623e0*/  LDS.128 R80, [R241+0x2000] ;  /* 0x00200000f1507984 */ /* 0x000fe80000000c00 */
[----:B------:R-:W-:Y:S04]  /*623f0*/  LDS.128 R84, [R241+0x3000] ;  /* 0x00300000f1547984 */ /* 0x000fe80000000c00 */
[----:B------:R-:W1:Y:S04]  /*62400*/  LDS.128 R88, [R240] ;  /* 0x00000000f0587984 */ /* 0x000e680000000c00 */
[----:B------:R-:W1:Y:S04]  /*62410*/  LDS.128 R92, [R240+0x1000] ;  /* 0x00100000f05c7984 */ /* 0x000e680000000c00 */
[----:B------:R-:W1:Y:S04]  /*62420*/  LDS.128 R96, [R240+0x2000] ;  /* 0x00200000f0607984 */ /* 0x000e680000000c00 */
[----:B------:R-:W1:Y:S04]  /*62430*/  LDS.128 R100, [R240+0x3000] ;  /* 0x00300000f0647984 */ /* 0x000e680000000c00 */
[----:B------:R-:W-:Y:S06]  /*62440*/  BAR.SYNC.DEFER_BLOCKING 0x0 ;  /* 0x0000000000007b1d */ /* 0x000fec0000010000 */
[----:B----4-:R4:W-:Y:S04]  /*62450*/  STS.128 [R0], R36 ;  /* 0x0000002400007388 */ /* 0x0109e80000000c00 */
[----:B----4-:R-:W4:Y:S04]  /*62460*/  LDL.LU R36, [R1+0x12d0] ;  /* 0x0012d00001247983 */ /* 0x010f280000300800 */
        /* <DEDUP_REMOVED lines=15> */
[----:B--2---:R-:W-:Y:S04]  /*62560*/  STS.128 [R0+0x80], R108 ;  /* 0x0000806c00007388 */ /* 0x004fe80000000c00 */
[----:B----4-:R2:W-:Y:S04]  /*62570*/  STS.128 [R0+0x200], R36 ;  /* 0x0002002400007388 */ /* 0x0105e80000000c00 */
[----:B--2---:R-:W2:Y:S04]  /*62580*/  LDL.LU R36, [R1+0x10e0] ;  /* 0x0010e00001247983 */ /* 0x004ea80000300800 */
[----:B------:R-:W2:Y:S04]  /*62590*/  LDL.LU R37, [R1+0x10e4] ;  /* 0x0010e40001257983 */ /* 0x000ea80000300800 */
[----:B------:R-:W2:Y:S04]  /*625a0*/  LDL.LU R38, [R1+0x10a0] ;  /* 0x0010a00001267983 */ /* 0x000ea80000300800 */
[----:B---3--:R3:W-:Y:S04]  /*625b0*/  STS.128 [R0+0x280], R112 ;  /* 0x0002807000007388 */ /* 0x0087e80000000c00 */
[----:B------:R-:W2:Y:S04]  /*625c0*/  LDL.LU R39, [R1+0x10a4] ;  /* 0x0010a40001277983 */ /* 0x000ea80000300800 */
[----:B---3--:R-:W3:Y:S04]  /*625d0*/  LDL.LU R112, [R1+0x10e8] ;  /* 0x0010e80001707983 */ /* 0x008ee80000300800 */
[----:B------:R-:W3:Y:S04]  /*625e0*/  LDL.LU R113, [R1+0x10ec] ;  /* 0x0010ec0001717983 */ /* 0x000ee80000300800 */
[----:B------:R-:W3:Y:S04]  /*625f0*/  LDL.LU R114, [R1+0x10a8] ;  /* 0x0010a80001727983 */ /* 0x000ee80000300800 */
[----:B------:R-:W3:Y:S04]  /*62600*/  LDL.LU R115, [R1+0x10ac] ;  /* 0x0010ac0001737983 */ /* 0x000ee80000300800 */
[----:B------:R-:W4:Y:S04]  /*62610*/  LDL.LU R108, [R1+0xf80] ;  /* 0x000f8000016c7983 */ /* 0x000f280000300800 */
[----:B------:R-:W4:Y:S04]  /*62620*/  LDL.LU R109, [R1+0xf84] ;  /* 0x000f8400016d7983 */ /* 0x000f280000300800 */
[----:B------:R-:W4:Y:S04]  /*62630*/  LDL.LU R110, [R1+0xf70] ;  /* 0x000f7000016e7983 */ /* 0x000f280000300800 */
[----:B------:R-:W4:Y:S04]  /*62640*/  LDL.LU R111, [R1+0xf74] ;  /* 0x000f7400016f7983 */ /* 0x000f280000300800 */
[----:B------:R1:W-:Y:S04]  /*62650*/  STS.128 [R0+0x400], R116 ;  /* 0x0004007400007388 */ /* 0x0003e80000000c00 */
        /* <DEDUP_REMOVED lines=43> */
[----:B------:R-:W-:Y:S04]  /*62910*/  STS.128 [R0+0xa00], R120 ;  /* 0x000a007800007388 */ /* 0x000fe80000000c00 */
[----:B------:R-:W-:Y:S04]  /*62920*/  STS.128 [R0+0xa80], R128 ;  /* 0x000a808000007388 */ /* 0x000fe80000000c00 */
[----:B------:R-:W-:Y:S04]  /*62930*/  STS.128 [R0+0xc00], R124 ;  /* 0x000c007c00007388 */ /* 0x000fe80000000c00 */
[----:B---3--:R-:W-:Y:S04]  /*62940*/  STS.128 [R0+0xe80], R112 ;  /* 0x000e807000007388 */ /* 0x008fe80000000c00 */
[----:B------:R-:W-:Y:S06]  /*62950*/  BAR.SYNC.DEFER_BLOCKING 0x0 ;  /* 0x0000000000007b1d */ /* 0x000fec0000010000 */
[----:B------:R-:W1:Y:S04]  /*62960*/  LDS.128 R112, [R2] ;  /* 0x0000000002707984 */ /* 0x000e680000000c00 */
        /* <DEDUP_REMOVED lines=15> */
[----:B------:R-:W-:Y:S06]  /*62a60*/  BAR.SYNC.DEFER_BLOCKING 0x0 ;  /* 0x0000000000007b1d */ /* 0x000fec0000010000 */
[----:B--2---:R2:W-:Y:S04]  /*62a70*/  STS.128 [R0], R36 ;  /* 0x0000002400007388 */ /* 0x0045e80000000c00 */
[----:B--2---:R-:W2:Y:S04]  /*62a80*/  LDL.LU R36, [R1+0xc60] ;  /* 0x000c600001247983 */ /* 0x004ea80000300800 */
[----:B------:R-:W2:Y:S04]  /*62a90*/  LDL.LU R37, [R1+0xc64] ;  /* 0x000c640001257983 */ /* 0x000ea80000300800 */
[----:B------:R-:W2:Y:S04]  /*62aa0*/  LDL.LU R38, [R1+0xc40] ;  /* 0x000c400001267983 */ /* 0x000ea80000300800 */
[----:B------:R-:W2:Y:S04]  /*62ab0*/  LDL.LU R39, [R1+0xc44] ;  /* 0x000c440001277983 */ /* 0x000ea80000300800 */
[----:B------:R-:W3:Y:S04]  /*62ac0*/  LDL.LU R180, [R1+0xc68] ;  /* 0x000c680001b47983 */ /* 0x000ee80000300800 */
[----:B------:R-:W3:Y:S04]  /*62ad0*/  LDL.LU R181, [R1+0xc6c] ;  /* 0x000c6c0001b57983 */ /* 0x000ee80000300800 */
[----:B------:R-:W3:Y:S04]  /*62ae0*/  LDL.LU R182, [R1+0xc48] ;  /* 0x000c480001b67983 */ /* 0x000ee80000300800 */
[----:B----4-:R4:W-:Y:S04]  /*62af0*/  STS.128 [R0+0x80], R108 ;  /* 0x0000806c00007388 */ /* 0x0109e80000000c00 */
[----:B------:R-:W3:Y:S04]  /*62b00*/  LDL.LU R183, [R1+0xc4c] ;  /* 0x000c4c0001b77983 */ /* 0x000ee80000300800 */
        /* <DEDUP_REMOVED lines=17> */
[----:B------:R-:W2:Y:S04]  /*62c20*/  LDL.LU R111, [R1+0xb2c] ;  /* 0x000b2c00016f7983 */ /* 0x000ea80000300800 */
[----:B------:R-:W4:Y:S04]  /*62c30*/  LDL.LU R36, [R1+0xa80] ;  /* 0x000a800001247983 */ /* 0x000f280000300800 */
[----:B------:R-:W4:Y:S04]  /*62c40*/  LDL.LU R37, [R1+0xa84] ;  /* 0x000a840001257983 */ /* 0x000f280000300800 */
[----:B------:R-:W4:Y:S04]  /*62c50*/  LDL.LU R38, [R1+0xa70] ;  /* 0x000a700001267983 */ /* 0x000f280000300800 */
[----:B------:R-:W4:Y:S04]  /*62c60*/  LDL.LU R39, [R1+0xa74] ;  /* 0x000a740001277983 */ /* 0x000f280000300800 */
[----:B---3--:R3:W-:Y:S04]  /*62c70*/  STS.128 [R0+0x280], R180 ;  /* 0x000280b400007388 */ /* 0x0087e80000000c00 */
[----:B------:R1:W-:Y:S04]  /*62c80*/  STS.128 [R0+0x480], R184 ;  /* 0x000480b800007388 */ /* 0x0003e80000000c00 */
[----:B------:R1:W-:Y:S04]  /*62c90*/  STS.128 [R0+0x600], R188 ;  /* 0x000600bc00007388 */ /* 0x0003e80000000c00 */
[----:B---3--:R-:W3:Y:S04]  /*62ca0*/  LDL.LU R180, [R1+0xa88] ;  /* 0x000a880001b47983 */ /* 0x008ee80000300800 */
[----:B------:R-:W3:Y:S04]  /*62cb0*/  LDL.LU R181, [R1+0xa8c] ;  /* 0x000a8c0001b57983 */ /* 0x000ee80000300800 */
[----:B------:R-:W3:Y:S04]  /*62cc0*/  LDL.LU R182, [R1+0xa78] ;  /* 0x000a780001b67983 */ /* 0x000ee80000300800 */
[----:B------:R-:W3:Y:S04]  /*62cd0*/  LDL.LU R183, [R1+0xa7c] ;  /* 0x000a7c0001b77983 */ /* 0x000ee80000300800 */
        /* <DEDUP_REMOVED lines=10> */
[----:B-1----:R-:W2:Y:S04]  /*62d80*/  LDL.LU R36, [R1+0xa00] ;  /* 0x000a000001247983 */ /* 0x002ea80000300800 */
[----:B------:R-:W2:Y:S04]  /*62d90*/  LDL.LU R37, [R1+0xa04] ;  /* 0x000a040001257983 */ /* 0x000ea80000300800 */
[----:B------:R-:W2:Y:S04]  /*62da0*/  LDL.LU R38, [R1+0x9e0] ;  /* 0x0009e00001267983 */ /* 0x000ea80000300800 */
[----:B------:R-:W2:Y:S04]  /*62db0*/  LDL.LU R39, [R1+0x9e4] ;  /* 0x0009e40001277983 */ /* 0x000ea80000300800 */
[----:B------:R-:W4:Y:S04]  /*62dc0*/  LDL.LU R108, [R1+0xa08] ;  /* 0x000a0800016c7983 */ /* 0x000f280000300800 */
[----:B------:R-:W4:Y:S04]  /*62dd0*/  LDL.LU R109, [R1+0xa0c] ;  /* 0x000a0c00016d7983 */ /* 0x000f280000300800 */
[----:B------:R-:W4:Y:S04]  /*62de0*/  LDL.LU R110, [R1+0x9e8] ;  /* 0x0009e800016e7983 */ /* 0x000f280000300800 */
[----:B------:R-:W4:Y:S01]  /*62df0*/  LDL.LU R111, [R1+0x9ec] ;  /* 0x0009ec00016f7983 */ /* 0x000f220000300800 */
[----:B------:R-:W-:-:S03]  /*62e00*/  IMAD R3, R243, c[0x0][0x194], RZ ;  /* 0x00006500f3037a24 */ /* 0x000fc600078e02ff */
[----:B---3--:R-:W-:Y:S04]  /*62e10*/  STS.128 [R0+0x880], R180 ;  /* 0x000880b400007388 */ /* 0x008fe80000000c00 */
[----:B------:R-:W-:Y:S04]  /*62e20*/  STS.128 [R0+0xa00], R184 ;  /* 0x000a00b800007388 */ /* 0x000fe80000000c00 */
        /* <DEDUP_REMOVED lines=8> */
[----:B--2---:R1:W-:Y:S02]  /*62eb0*/  STS.128 [R0+0xc00], R36 ;  /* 0x000c002400007388 */ /* 0x0043e40000000c00 */
[----:B-1----:R-:W-:-:S02]  /*62ec0*/  IMAD.MOV.U32 R38, RZ, RZ, c[0x0][0x194] ;  /* 0x00006500ff267624 */ /* 0x002fc400078e00ff */
[----:B----4-:R1:W-:Y:S02]  /*62ed0*/  STS.128 [R0+0xc80], R108 ;  /* 0x000c806c00007388 */ /* 0x0103e40000000c00 */
[----:B------:R-:W-:Y:S02]  /*62ee0*/  IMAD R38, R38, 0x100, R3 ;  /* 0x0000010026267824 */ /* 0x000fe400078e0203 */
[----:B------:R-:W2:Y:S04]  /*62ef0*/  LDL.LU R36, [R1+0x838] ;  /* 0x0008380001247983 */ /* 0x000ea80000300800 */
[----:B------:R-:W2:Y:S04]  /*62f00*/  LDL.LU R37, [R1+0x83c] ;  /* 0x00083c0001257983 */ /* 0x000ea80000300800 */
[----:B------:R-:W4:Y:S01]  /*62f10*/  LDL.LU R186, [R1+0x194] ;  /* 0x0001940001ba7983 */ /* 0x000f220000300800 */
[----:B-1----:R-:W-:-:S04]  /*62f20*/  LEA R108, P2, R3, c[0x0][0x170], 0x2 ;  /* 0x00005c00036c7a11 */ /* 0x002fc800078410ff */
[----:B------:R-:W-:Y:S02]  /*62f30*/  LEA.HI.X.SX32 R109, R3, c[0x0][0x174], 0x2, P2 ;  /* 0x00005d00036d7a11 */ /* 0x000fe400010f16ff */
[----:B------:R-:W-:-:S04]  /*62f40*/  LEA R110, P2, R38, c[0x0][0x170], 0x2 ;  /* 0x00005c00266e7a11 */ /* 0x000fc800078410ff */
[----:B------:R-:W-:Y:S02]  /*62f50*/  LEA.HI.X.SX32 R111, R38, c[0x0][0x174], 0x2, P2 ;  /* 0x00005d00266f7a11 */ /* 0x000fe400010f16ff */
[----:B------:R-:W2:Y:S04]  /*62f60*/  LDL.LU R38, [R1+0x828] ;  /* 0x0008280001267983 */ /* 0x000ea80000300800 */
[----:B------:R-:W2:Y:S04]  /*62f70*/  LDL.LU R39, [R1+0x82c] ;  /* 0x00082c0001277983 */ /* 0x000ea80000300800 */
[----:B------:R-:W4:Y:S04]  /*62f80*/  LDL.LU R188, [R1+0x530] ;  /* 0x0005300001bc7983 */ /* 0x000f280000300800 */
[----:B------:R-:W4:Y:S04]  /*62f90*/  LDL.LU R184, [R1+0x2d0] ;  /* 0x0002d00001b87983 */ /* 0x000f280000300800 */
[----:B------:R-:W4:Y:S04]  /*62fa0*/  LDL.LU R185, [R1+0x534] ;  /* 0x0005340001b97983 */ /* 0x000f280000300800 */
[----:B------:R-:W4:Y:S01]  /*62fb0*/  LDL.LU R187, [R1+0x2d4] ;  /* 0x0002d40001bb7983 */ /* 0x000f220000300800 */
[----:B------:R-:W-:-:S03]  /*62fc0*/  ISETP.GE.AND P5, PT, R243, c[0x0][0x178], PT ;  /* 0x00005e00f3007a0c */ /* 0x000fc60003fa6270 */
[----:B---3--:R1:W-:Y:S01]  /*62fd0*/  STS.128 [R0+0xe00], R180 ;  /* 0x000e00b400007388 */ /* 0x0083e20000000c00 */
[C---:B------:R-:W-:Y:S02]  /*62fe0*/  ISETP.GE.AND P6, PT, R242.reuse, c[0x0][0x17c], PT ;  /* 0x00005f00f2007a0c */ /* 0x040fe40003fc6270 */
[----:B------:R-:W-:Y:S02]  /*62ff0*/  ISETP.LT.AND P5, PT, R242, c[0x0][0x17c], !P5 ;  /* 0x00005f00f2007a0c */ /* 0x000fe40006fa1270 */
[----:B------:R-:W-:Y:S01]  /*63000*/  ISETP.LT.AND P6, PT, R252, c[0x0][0x178], !P6 ;  /* 0x00005e00fc007a0c */ /* 0x000fe200077c1270 */
[----:B------:R-:W-:Y:S01]  /*63010*/  IMAD R3, R242, c[0x0][0x198], RZ ;  /* 0x00006600f2037a24 */ /* 0x000fe200078e02ff */
[----:B------:R-:W-:Y:S02]  /*63020*/  ISETP.LT.AND P2, PT, R243, c[0x0][0x178], !P3 ;  /* 0x00005e00f3007a0c */ /* 0x000fe40005f41270 */
[----:B------:R-:W-:Y:S01]  /*63030*/  ISETP.LT.AND P3, PT, R252, c[0x0][0x178], !P3 ;  /* 0x00005e00fc007a0c */ /* 0x000fe20005f61270 */
[----:B-1----:R-:W-:-:S04]  /*63040*/  IMAD.WIDE R182, R3, 0x4, R108 ;  /* 0x0000000403b67825 */ /* 0x002fc800078e026c */
[C---:B------:R-:W-:Y:S01]  /*63050*/  IMAD.WIDE R180, R3.reuse, 0x4, R110 ;  /* 0x0000000403b47825 */ /* 0x040fe200078e026e */
[----:B------:R-:W-:Y:S01]  /*63060*/  IADD3 R3, R3, c[0x0][0x198], RZ ;  /* 0x0000660003037a10 */ /* 0x000fe20007ffe0ff */
[----:B--2---:R1:W-:Y:S04]  /*63070*/  STS.128 [R0+0xe80], R36 ;  /* 0x000e802400007388 */ /* 0x0043e80000000c00 */
[----:B------:R-:W-:Y:S01]  /*63080*/  BAR.SYNC.DEFER_BLOCKING 0x0 ;  /* 0x0000000000007b1d */ /* 0x000fe20000010000 */
[----:B-1----:R-:W-:Y:S01]  /*63090*/  IADD3 R36, R242, 0x3, RZ ;  /* 0x00000003f2247810 */ /* 0x002fe20007ffe0ff */
[C---:B------:R-:W-:Y:S01]  /*630a0*/  IMAD.WIDE R38, R3.reuse, 0x4, R108 ;  /* 0x0000000403267825 */ /* 0x040fe200078e026c */
[----:B------:R-:W-:-:S03]  /*630b0*/  IADD3 R0, R3, c[0x0][0x198], RZ ;  /* 0x0000660003007a10 */ /* 0x000fc60007ffe0ff */
[----:B------:R1:W-:Y:S04]  /*630c0*/  @P5 STG.E [R182.64], R189 ;  /* 0x000000bdb6005986 */ /* 0x0003e8000c101904 */
[----:B------:R2:W-:Y:S01]  /*630d0*/  @P6 STG.E [R180.64], R190 ;  /* 0x000000beb4006986 */ /* 0x0005e2000c101904 */
[----:B------:R-:W-:-:S03]  /*630e0*/  ISETP.LT.AND P6, PT, R243, c[0x0][0x178], !P4 ;  /* 0x00005e00f3007a0c */ /* 0x000fc600067c1270 */
[----:B-1----:R-:W3:Y:S04]  /*630f0*/  LDL.LU R189, [R1+0x580] ;  /* 0x0005800001bd7983 */ /* 0x002ee80000300800 */
[----:B--2---:R-:W2:Y:S01]  /*63100*/  LDL.LU R190, [R1+0x490] ;  /* 0x0004900001be7983 */ /* 0x004ea20000300800 */
[----:B------:R-:W-:Y:S02]  /*63110*/  ISETP.LT.AND P4, PT, R252, c[0x0][0x178], !P4 ;  /* 0x00005e00fc007a0c */ /* 0x000fe40006781270 */
[----:B------:R-:W-:Y:S01]  /*63120*/  ISETP.GE.AND P5, PT, R36, c[0x0][0x17c], PT ;  /* 0x00005f0024007a0c */ /* 0x000fe20003fa6270 */
[--C-:B------:R-:W-:Y:S01]  /*63130*/  IMAD.WIDE R36, R3, 0x4, R110.reuse ;  /* 0x0000000403247825 */ /* 0x100fe200078e026e */
[----:B------:R1:W-:Y:S03]  /*63140*/  @P2 STG.E [R38.64], R191 ;  /* 0x000000bf26002986 */ /* 0x0003e6000c101904 */
[----:B------:R-:W-:Y:S01]  /*63150*/  IMAD.WIDE R180, R0, 0x4, R110 ;  /* 0x0000000400b47825 */ /* 0x000fe200078e026e */
[----:B----4-:R4:W-:Y:S01]  /*63160*/  @P3 STG.E [R36.64], R186 ;  /* 0x000000ba24003986 */ /* 0x0109e2000c101904 */
[----:B------:R-:W-:-:S02]  /*63170*/  ISETP.LT.AND P3, PT, R243, c[0x0][0x178], !P5 ;  /* 0x00005e00f3007a0c */ /* 0x000fc40006f61270 */
[C---:B------:R-:W-:Y:S01]  /*63180*/  IADD3 R3, R0.reuse, c[0x0][0x198], RZ ;  /* 0x0000660000037a10 */ /* 0x040fe20007ffe0ff */
[----:B-1----:R-:W-:Y:S01]  /*63190*/  IMAD.WIDE R38, R0, 0x4, R108 ;  /* 0x0000000400267825 */ /* 0x002fe200078e026c */
[----:B------:R-:W2:Y:S04]  /*631a0*/  LDL.LU R191, [R1+0x584] ;  /* 0x0005840001bf7983 */ /* 0x000ea80000300800 */
[----:B----4-:R-:W4:Y:S04]  /*631b0*/  LDL.LU R186, [R1+0x494] ;  /* 0x0004940001ba7983 */ /* 0x010f280000300800 */
[----:B------:R1:W-:Y:S04]  /*631c0*/  @P6 STG.E [R38.64], R188 ;  /* 0x000000bc26006986 */ /* 0x0003e8000c101904 */
[----:B------:R1:W-:Y:S01]  /*631d0*/  @P4 STG.E [R180.64], R184 ;  /* 0x000000b8b4004986 */ /* 0x0003e2000c101904 */
[----:B------:R-:W-:-:S02]  /*631e0*/  ISETP.LT.AND P4, PT, R252, c[0x0][0x178], !P5 ;  /* 0x00005e00fc007a0c */ /* 0x000fc40006f81270 */
[----:B------:R-:W-:Y:S01]  /*631f0*/  IADD3 R36, R242, 0x5, RZ ;  /* 0x00000005f2247810 */ /* 0x000fe20007ffe0ff */
[----:B-1----:R-:W4:Y:S01]  /*63200*/  LDL.LU R188, [R1+0x5a0] ;  /* 0x0005a00001bc7983 */ /* 0x002f220000300800 */
[----:B------:R-:W-:-:S03]  /*63210*/  IMAD.WIDE R38, R3, 0x4, R108 ;  /* 0x0000000403267825 */ /* 0x000fc600078e026c */
[----:B------:R-:W4:Y:S01]  /*63220*/  LDL.LU R184, [R1+0x4a0] ;  /* 0x0004a00001b87983 */ /* 0x000f220000300800 */
[----:B------:R-:W-:Y:S01]  /*63230*/  ISETP.GE.AND P5, PT, R36, c[0x0][0x17c], PT ;  /* 0x00005f0024007a0c */ /* 0x000fe20003fa6270 */
[----:B------:R-:W-:Y:S02]  /*63240*/  IMAD.WIDE R36, R3, 0x4, R110 ;  /* 0x0000000403247825 */ /* 0x000fe400078e026e */
[----:B------:R1:W-:Y:S04]  /*63250*/  @P3 STG.E [R38.64], R185 ;  /* 0x000000b926003986 */ /* 0x0003e8000c101904 */
[----:B------:R1:W-:Y:S04]  /*63260*/  @P4 STG.E [R36.64], R187 ;  /* 0x000000bb24004986 */ /* 0x0003e8000c101904 */
[----:B-1----:R-:W4:Y:S04]  /*63270*/  LDL.LU R185, [R1+0x5a4] ;  /* 0x0005a40001b97983 */ /* 0x002f280000300800 */
[----:B------:R-:W4:Y:S01]  /*63280*/  LDL.LU R187, [R1+0x4a4] ;  /* 0x0004a40001bb7983 */ /* 0x000f220000300800 */
[----:B------:R-:W-:-:S04]  /*63290*/  IADD3 R182, R242, 0x4, RZ ;  /* 0x00000004f2b67810 */ /* 0x000fc80007ffe0ff */
[----:B------:R-:W-:-:S04]  /*632a0*/  ISETP.GE.AND P2, PT, R182, c[0x0][0x17c], PT ;  /* 0x00005f00b6007a0c */ /* 0x000fc80003f46270 */
[----:B------:R-:W-:Y:S02]  /*632b0*/  ISETP.LT.AND P6, PT, R243, c[0x0][0x178], !P2 ;  /* 0x00005e00f3007a0c */ /* 0x000fe400057c1270 */
[----:B------:R-:W-:Y:S02]  /*632c0*/  ISETP.LT.AND P2, PT, R252, c[0x0][0x178], !P2 ;  /* 0x00005e00fc007a0c */ /* 0x000fe40005741270 */
[----:B------:R-:W-:-:S05]  /*632d0*/  IADD3 R0, R3, c[0x0][0x198], RZ ;  /* 0x0000660003007a10 */ /* 0x000fca0007ffe0ff */
[----:B------:R-:W-:Y:S01]  /*632e0*/  IMAD.WIDE R38, R0, 0x4, R108 ;  /* 0x0000000400267825 */ /* 0x000fe200078e026c */
[----:B------:R-:W-:-:S03]  /*632f0*/  IADD3 R182, R242, 0x6, RZ ;  /* 0x00000006f2b67810 */ /* 0x000fc60007ffe0ff */
[----:B------:R-:W-:Y:S01]  /*63300*/  IMAD.WIDE R180, R0, 0x4, R110 ;  /* 0x0000000400b47825 */ /* 0x000fe200078e026e */
[----:B------:R-:W-:Y:S02]  /*63310*/  ISETP.LT.AND P4, PT, R243, c[0x0][0x178], !P5 ;  /* 0x00005e00f3007a0c */ /* 0x000fe40006f81270 */
[----:B------:R-:W-:Y:S02]  /*63320*/  ISETP.GE.AND P3, PT, R182, c[0x0][0x17c], PT ;  /* 0x00005f00b6007a0c */ /* 0x000fe40003f66270 */
[----:B------:R-:W-:Y:S02]  /*63330*/  IADD3 R3, R0, c[0x0][0x198], RZ ;  /* 0x0000660000037a10 */ /* 0x000fe40007ffe0ff */
[----:B------:R-:W-:Y:S02]  /*63340*/  IADD3 R36, R242, 0x7, RZ ;  /* 0x00000007f2247810 */ /* 0x000fe40007ffe0ff */
[----:B------:R-:W-:Y:S01]  /*63350*/  IADD3 R0, R3, c[0x0][0x198], RZ ;  /* 0x0000660003007a10 */ /* 0x000fe20007ffe0ff */
[----:B---3--:R1:W-:Y:S04]  /*63360*/  @P6 STG.E [R38.64], R189 ;  /* 0x000000bd26006986 */ /* 0x0083e8000c101904 */
[----:B--2---:R2:W-:Y:S01]  /*63370*/  @P2 STG.E [R180.64], R190 ;  /* 0x000000beb4002986 */ /* 0x0045e2000c101904 */
[----:B------:R-:W-:-:S03]  /*63380*/  ISETP.LT.AND P2, PT, R252, c[0x0][0x178], !P5 ;  /* 0x00005e00fc007a0c */ /* 0x000fc60006f41270 */
[----:B-1----:R-:W3:Y:S04]  /*63390*/  LDL.LU R189, [R1+0x5c0] ;  /* 0x0005c00001bd7983 */ /* 0x002ee80000300800 */
[----:B--2---:R-:W2:Y:S01]  /*633a0*/  LDL.LU R190, [R1+0x4e0] ;  /* 0x0004e00001be7983 */ /* 0x004ea20000300800 */
[----:B------:R-:W-:Y:S01]  /*633b0*/  ISETP.LT.AND P6, PT, R243, c[0x0][0x178], !P3 ;  /* 0x00005e00f3007a0c */ /* 0x000fe20005fc1270 */
[C---:B------:R-:W-:Y:S01]  /*633c0*/  IMAD.WIDE R38, R3.reuse, 0x4, R108 ;  /* 0x0000000403267825 */ /* 0x040fe200078e026c */
        /* <DEDUP_REMOVED lines=222> */
[----:B------:R-:W-:Y:S01]  /*641b0*/  IMAD.WIDE R36, R3, 0x4, R110 ;  /* 0x0000000403247825 */ /* 0x000fe200078e026e */
[----:B------:R-:W-:-:S03]  /*641c0*/  IADD3 R3, R0, c[0x0][0x198], RZ ;  /* 0x0000660000037a10 */ /* 0x000fc60007ffe0ff */
[C---:B------:R-:W-:Y:S01]  /*641d0*/  IMAD.WIDE R180, R0.reuse, 0x4, R110 ;  /* 0x0000000400b47825 */ /* 0x040fe200078e026e */
[----:B------:R1:W-:Y:S04]  /*641e0*/  @P2 STG.E [R38.64], R191 ;  /* 0x000000bf26002986 */ /* 0x0003e8000c101904 */
[----:B----4-:R4:W-:Y:S01]  /*641f0*/  @P3 STG.E [R36.64], R186 ;  /* 0x000000ba24003986 */ /* 0x0109e2000c101904 */
[----:B------:R-:W-:Y:S01]  /*64200*/  ISETP.LT.AND P3, PT, R243, c[0x0][0x178], !P5 ;  /* 0x00005e00f3007a0c */ /* 0x000fe20006f61270 */
[----:B-1----:R-:W-:Y:S02]  /*64210*/  IMAD.WIDE R38, R0, 0x4, R108 ;  /* 0x0000000400267825 */ /* 0x002fe400078e026c */
        /* <DEDUP_REMOVED lines=78> */
[----:B------:R-:W-:Y:S01]  /*64700*/  IMAD.WIDE R38, R36, 0x4, R108 ;  /* 0x0000000424267825 */ /* 0x000fe200078e026c */
[----:B------:R-:W-:-:S03]  /*64710*/  ISETP.LT.AND P2, PT, R252, c[0x0][0x178], !P2 ;  /* 0x00005e00fc007a0c */ /* 0x000fc60005741270 */
[----:B------:R-:W-:Y:S01]  /*64720*/  IMAD.WIDE R36, R36, 0x4, R110 ;  /* 0x0000000424247825 */ /* 0x000fe200078e026e */
[----:B------:R-:W-:-:S03]  /*64730*/  ISETP.GE.AND P5, PT, R3, c[0x0][0x17c], PT ;  /* 0x00005f0003007a0c */ /* 0x000fc60003fa6270 */
[C---:B------:R-:W-:Y:S01]  /*64740*/  IMAD.WIDE R180, R0.reuse, 0x4, R110 ;  /* 0x0000000400b47825 */ /* 0x040fe200078e026e */
[----:B------:R1:W-:Y:S04]  /*64750*/  @P3 STG.E [R38.64], R191 ;  /* 0x000000bf26003986 */ /* 0x0003e8000c101904 */
[----:B----4-:R4:W-:Y:S01]  /*64760*/  @P4 STG.E [R36.64], R186 ;  /* 0x000000ba24004986 */ /* 0x0109e2000c101904 */
[----:B------:R-:W-:Y:S01]  /*64770*/  ISETP.LT.AND P4, PT, R243, c[0x0][0x178], !P5 ;  /* 0x00005e00f3007a0c */ /* 0x000fe20006f81270 */
[C---:B-1----:R-:W-:Y:S02]  /*64780*/  IMAD.WIDE R38, R0.reuse, 0x4, R108 ;  /* 0x0000000400267825 */ /* 0x042fe400078e026c */
[----:B------:R-:W2:Y:S04]  /*64790*/  LDL.LU R191, [R1+0x58c] ;  /* 0x00058c0001bf7983 */ /* 0x000ea80000300800 */
[----:B----4-:R-:W4:Y:S01]  /*647a0*/  LDL.LU R186, [R1+0x49c] ;  /* 0x00049c0001ba7983 */ /* 0x010f220000300800 */
[----:B------:R-:W-:-:S03]  /*647b0*/  IADD3 R36, R0, c[0x0][0x198], RZ ;  /* 0x0000660000247a10 */ /* 0x000fc60007ffe0ff */
[----:B------:R1:W-:Y:S04]  /*647c0*/  @P6 STG.E [R38.64], R188 ;  /* 0x000000bc26006986 */ /* 0x0003e8000c101904 */
[----:B------:R1:W-:Y:S01]  /*647d0*/  @P2 STG.E [R180.64], R184 ;  /* 0x000000b8b4002986 */ /* 0x0003e2000c101904 */
[----:B------:R-:W-:-:S03]  /*647e0*/  ISETP.LT.AND P2, PT, R252, c[0x0][0x178], !P5 ;  /* 0x00005e00fc007a0c */ /* 0x000fc60006f41270 */
[----:B-1----:R-:W4:Y:S01]  /*647f0*/  LDL.LU R188, [R1+0x5a8] ;  /* 0x0005a80001bc7983 */ /* 0x002f220000300800 */
[----:B------:R-:W-:-:S03]  /*64800*/  IMAD.WIDE R38, R36, 0x4, R108 ;  /* 0x0000000424267825 */ /* 0x000fc600078e026c */
[----:B------:R-:W4:Y:S01]  /*64810*/  LDL.LU R184, [R1+0x4a8] ;  /* 0x0004a80001b87983 */ /* 0x000f220000300800 */
[C---:B------:R-:W-:Y:S01]  /*64820*/  IADD3 R0, R36.reuse, c[0x0][0x198], RZ ;  /* 0x0000660024007a10 */ /* 0x040fe20007ffe0ff */
        /* <DEDUP_REMOVED lines=9> */
[----:B------:R-:W-:Y:S01]  /*648c0*/  IADD3 R3, R242, 0x25, RZ ;  /* 0x00000025f2037810 */ /* 0x000fe20007ffe0ff */
[----:B------:R-:W-:-:S03]  /*648d0*/  IMAD.WIDE R38, R0, 0x4, R108 ;  /* 0x0000000400267825 */ /* 0x000fc600078e026c */
[----:B------:R-:W-:Y:S01]  /*648e0*/  ISETP.GE.AND P5, PT, R3, c[0x0][0x17c], PT ;  /* 0x00005f0003007a0c */ /* 0x000fe20003fa6270 */
[----:B------:R-:W-:Y:S01]  /*648f0*/  IMAD.WIDE R180, R0, 0x4, R110 ;  /* 0x0000000400b47825 */ /* 0x000fe200078e026e */
[----:B------:R-:W-:Y:S02]  /*64900*/  IADD3 R3, R242, 0x26, RZ ;  /* 0x00000026f2037810 */ /* 0x000fe40007ffe0ff */
[----:B------:R-:W-:Y:S02]  /*64910*/  ISETP.LT.AND P2, PT, R243, c[0x0][0x178], !P5 ;  /* 0x00005e00f3007a0c */ /* 0x000fe40006f41270 */
[----:B------:R-:W-:Y:S02]  /*64920*/  ISETP.GE.AND P4, PT, R3, c[0x0][0x17c], PT ;  /* 0x00005f0003007a0c */ /* 0x000fe40003f86270 */
[----:B------:R-:W-:Y:S02]  /*64930*/  IADD3 R36, R0, c[0x0][0x198], RZ ;  /* 0x0000660000247a10 */ /* 0x000fe40007ffe0ff */
[----:B------:R-:W-:-:S02]  /*64940*/  IADD3 R3, R242, 0x27, RZ ;  /* 0x00000027f2037810 */ /* 0x000fc40007ffe0ff */
        /* <DEDUP_REMOVED lines=2335> */
[C---:B------:R-:W-:Y:S02]  /*6db40*/  ISETP.LT.AND P4, PT, R252.reuse, c[0x0][0x178], !P5 ;  /* 0x00005e00fc007a0c */ /* 0x040fe40006f81270 */
[----:B------:R-:W-:Y:S02]  /*6db50*/  ISETP.LT.AND P6, PT, R243, c[0x0][0x178], !P2 ;  /* 0x00005e00f3007a0c */ /* 0x000fe400057c1270 */
[----:B------:R-:W-:Y:S01]  /*6db60*/  ISETP.LT.AND P2, PT, R252, c[0x0][0x178], !P2 ;  /* 0x00005e00fc007a0c */ /* 0x000fe20005741270 */
[----:B-1----:R-:W-:Y:S01]  /*6db70*/  IMAD.WIDE R38, R36, 0x4, R108 ;  /* 0x0000000424267825 */ /* 0x002fe200078e026c */
[----:B------:R-:W3:Y:S01]  /*6db80*/  LDL.LU R189, [R1+0x978] ;  /* 0x0009780001bd7983 */ /* 0x000ee20000300800 */
[----:B------:R-:W-:-:S02]  /*6db90*/  ISETP.GE.AND P5, PT, R3, c[0x0][0x17c], PT ;  /* 0x00005f0003007a0c */ /* 0x000fc40003fa6270 */
[--C-:B------:R-:W-:Y:S01]  /*6dba0*/  IMAD.WIDE R36, R36, 0x4, R110.reuse ;  /* 0x0000000424247825 */ /* 0x100fe200078e026e */
[----:B--2---:R-:W2:Y:S03]  /*6dbb0*/  LDL.LU R190, [R1+0x3e8] ;  /* 0x0003e80001be7983 */ /* 0x004ea60000300800 */
[C---:B------:R-:W-:Y:S01]  /*6dbc0*/  IMAD.WIDE R180, R0.reuse, 0x4, R110 ;  /* 0x0000000400b47825 */ /* 0x040fe200078e026e */
[----:B------:R1:W-:Y:S04]  /*6dbd0*/  @P3 STG.E [R38.64], R191 ;  /* 0x000000bf26003986 */ /* 0x0003e8000c101904 */
[----:B----4-:R4:W-:Y:S01]  /*6dbe0*/  @P4 STG.E [R36.64], R186 ;  /* 0x000000ba24004986 */ /* 0x0109e2000c101904 */
[----:B------:R-:W-:Y:S01]  /*6dbf0*/  ISETP.LT.AND P4, PT, R243, c[0x0][0x178], !P5 ;  /* 0x00005e00f3007a0c */ /* 0x000fe20006f81270 */
[----:B-1----:R-:W-:-:S02]  /*6dc00*/  IMAD.WIDE R38, R0, 0x4, R108 ;  /* 0x0000000400267825 */ /* 0x002fc400078e026c */
[----:B------:R-:W2:Y:S04]  /*6dc10*/  LDL.LU R191, [R1+0x97c] ;  /* 0x00097c0001bf7983 */ /* 0x000ea80000300800 */
[----:B----4-:R-:W4:Y:S01]  /*6dc20*/  LDL.LU R186, [R1+0x3ec] ;  /* 0x0003ec0001ba7983 */ /* 0x010f220000300800 */
[----:B------:R-:W-:-:S03]  /*6dc30*/  IADD3 R36, R0, c[0x0][0x198], RZ ;  /* 0x0000660000247a10 */ /* 0x000fc60007ffe0ff */
[----:B------:R1:W-:Y:S04]  /*6dc40*/  @P6 STG.E [R38.64], R188 ;  /* 0x000000bc26006986 */ /* 0x0003e8000c101904 */
[----:B------:R1:W-:Y:S01]  /*6dc50*/  @P2 STG.E [R180.64], R184 ;  /* 0x000000b8b4002986 */ /* 0x0003e2000c101904 */
[----:B------:R-:W-:Y:S02]  /*6dc60*/  ISETP.LT.AND P2, PT, R252, c[0x0][0x178], !P5 ;  /* 0x00005e00fc007a0c */ /* 0x000fe40006f41270 */
[C---:B------:R-:W-:Y:S01]  /*6dc70*/  IADD3 R0, R36.reuse, c[0x0][0x198], RZ ;  /* 0x0000660024007a10 */ /* 0x040fe20007ffe0ff */
[C---:B-1----:R-:W-:Y:S01]  /*6dc80*/  IMAD.WIDE R38, R36.reuse, 0x4, R108 ;  /* 0x0000000424267825 */ /* 0x042fe200078e026c */
[----:B------:R-:W4:Y:S03]  /*6dc90*/  LDL.LU R188, [R1+0x988] ;  /* 0x0009880001bc7983 */ /* 0x000f260000300800 */
[----:B------:R-:W-:Y:S01]  /*6dca0*/  IMAD.WIDE R36, R36, 0x4, R110 ;  /* 0x0000000424247825 */ /* 0x000fe200078e026e */
[----:B------:R-:W4:Y:S04]  /*6dcb0*/  LDL.LU R184, [R1+0x408] ;  /* 0x0004080001b87983 */ /* 0x000f280000300800 */
[----:B------:R1:W-:Y:S04]  /*6dcc0*/  @P4 STG.E [R38.64], R185 ;  /* 0x000000b926004986 */ /* 0x0003e8000c101904 */
[----:B------:R1:W-:Y:S04]  /*6dcd0*/  @P2 STG.E [R36.64], R187 ;  /* 0x000000bb24002986 */ /* 0x0003e8000c101904 */
[----:B-1----:R-:W4:Y:S04]  /*6dce0*/  LDL.LU R185, [R1+0x98c] ;  /* 0x00098c0001b97983 */ /* 0x002f280000300800 */
[----:B------:R-:W4:Y:S01]  /*6dcf0*/  LDL.LU R187, [R1+0x40c] ;  /* 0x00040c0001bb7983 */ /* 0x000f220000300800 */
[----:B------:R-:W-:-:S04]  /*6dd00*/  IADD3 R3, R242, 0xfc, RZ ;  /* 0x000000fcf2037810 */ /* 0x000fc80007ffe0ff */
[----:B------:R-:W-:Y:S02]  /*6dd10*/  ISETP.GE.AND P3, PT, R3, c[0x0][0x17c], PT ;  /* 0x00005f0003007a0c */ /* 0x000fe40003f66270 */
[----:B------:R-:W-:Y:S02]  /*6dd20*/  IADD3 R3, R242, 0xfd, RZ ;  /* 0x000000fdf2037810 */ /* 0x000fe40007ffe0ff */
[----:B------:R-:W-:Y:S02]  /*6dd30*/  ISETP.LT.AND P6, PT, R243, c[0x0][0x178], !P3 ;  /* 0x00005e00f3007a0c */ /* 0x000fe40005fc1270 */
[----:B------:R-:W-:Y:S02]  /*6dd40*/  ISETP.LT.AND P3, PT, R252, c[0x0][0x178], !P3 ;  /* 0x00005e00fc007a0c */ /* 0x000fe40005f61270 */
[----:B------:R-:W-:Y:S01]  /*6dd50*/  ISETP.GE.AND P5, PT, R3, c[0x0][0x17c], PT ;  /* 0x00005f0003007a0c */ /* 0x000fe20003fa6270 */
[----:B------:R-:W-:Y:S01]  /*6dd60*/  IMAD.WIDE R38, R0, 0x4, R108 ;  /* 0x0000000400267825 */ /* 0x000fe200078e026c */
[----:B------:R-:W-:-:S02]  /*6dd70*/  IADD3 R3, R242, 0xfe, RZ ;  /* 0x000000fef2037810 */ /* 0x000fc40007ffe0ff */
[----:B------:R-:W-:Y:S02]  /*6dd80*/  ISETP.LT.AND P2, PT, R243, c[0x0][0x178], !P5 ;  /* 0x00005e00f3007a0c */ /* 0x000fe40006f41270 */
[----:B------:R-:W-:Y:S01]  /*6dd90*/  ISETP.LT.AND P5, PT, R252, c[0x0][0x178], !P5 ;  /* 0x00005e00fc007a0c */ /* 0x000fe20006fa1270 */
[C---:B------:R-:W-:Y:S01]  /*6dda0*/  IMAD.WIDE R180, R0.reuse, 0x4, R110 ;  /* 0x0000000400b47825 */ /* 0x040fe200078e026e */
[----:B------:R-:W-:Y:S02]  /*6ddb0*/  IADD3 R36, R0, c[0x0][0x198], RZ ;  /* 0x0000660000247a10 */ /* 0x000fe40007ffe0ff */
[----:B------:R-:W-:Y:S02]  /*6ddc0*/  ISETP.GE.AND P4, PT, R3, c[0x0][0x17c], PT ;  /* 0x00005f0003007a0c */ /* 0x000fe40003f86270 */
[----:B------:R-:W-:Y:S02]  /*6ddd0*/  IADD3 R3, R242, 0xff, RZ ;  /* 0x000000fff2037810 */ /* 0x000fe40007ffe0ff */
[----:B------:R-:W-:Y:S01]  /*6dde0*/  IADD3 R0, R36, c[0x0][0x198], RZ ;  /* 0x0000660024007a10 */ /* 0x000fe20007ffe0ff */
[----:B---3--:R1:W-:Y:S01]  /*6ddf0*/  @P6 STG.E [R38.64], R189 ;  /* 0x000000bd26006986 */ /* 0x0083e2000c101904 */
[----:B------:R-:W-:-:S03]  /*6de00*/  ISETP.LT.AND P6, PT, R243, c[0x0][0x178], !P4 ;  /* 0x00005e00f3007a0c */ /* 0x000fc600067c1270 */
[----:B--2---:R2:W-:Y:S01]  /*6de10*/  @P3 STG.E [R180.64], R190 ;  /* 0x000000beb4003986 */ /* 0x0045e2000c101904 */
[----:B------:R-:W-:Y:S01]  /*6de20*/  ISETP.GE.AND P3, PT, R3, c[0x0][0x17c], PT ;  /* 0x00005f0003007a0c */ /* 0x000fe20003f66270 */
[C---:B-1----:R-:W-:Y:S02]  /*6de30*/  IMAD.WIDE R38, R36.reuse, 0x4, R108 ;  /* 0x0000000424267825 */ /* 0x042fe400078e026c */
[----:B------:R-:W3:Y:S02]  /*6de40*/  LDL.LU R189, [R1+0x990] ;  /* 0x0009900001bd7983 */ /* 0x000ee40000300800 */
[--C-:B------:R-:W-:Y:S02]  /*6de50*/  IMAD.WIDE R36, R36, 0x4, R110.reuse ;  /* 0x0000000424247825 */ /* 0x100fe400078e026e */
[----:B--2---:R-:W2:Y:S01]  /*6de60*/  LDL.LU R190, [R1+0x380] ;  /* 0x0003800001be7983 */ /* 0x004ea20000300800 */
[----:B------:R-:W-:Y:S01]  /*6de70*/  ISETP.LT.AND P4, PT, R252, c[0x0][0x178], !P4 ;  /* 0x00005e00fc007a0c */ /* 0x000fe20006781270 */
[----:B------:R-:W-:-:S02]  /*6de80*/  IMAD.WIDE R180, R0, 0x4, R110 ;  /* 0x0000000400b47825 */ /* 0x000fc400078e026e */
[----:B------:R1:W-:Y:S04]  /*6de90*/  @P2 STG.E [R38.64], R191 ;  /* 0x000000bf26002986 */ /* 0x0003e8000c101904 */
[----:B----4-:R4:W-:Y:S01]  /*6dea0*/  @P5 STG.E [R36.64], R186 ;  /* 0x000000ba24005986 */ /* 0x0109e2000c101904 */
[----:B------:R-:W-:-:S03]  /*6deb0*/  ISETP.LT.AND P5, PT, R243, c[0x0][0x178], !P3 ;  /* 0x00005e00f3007a0c */ /* 0x000fc60005fa1270 */
[----:B-1----:R-:W2:Y:S01]  /*6dec0*/  LDL.LU R191, [R1+0x994] ;  /* 0x0009940001bf7983 */ /* 0x002ea20000300800 */
[----:B------:R-:W-:-:S03]  /*6ded0*/  IMAD.WIDE R38, R0, 0x4, R108 ;  /* 0x0000000400267825 */ /* 0x000fc600078e026c */
[----:B----4-:R-:W4:Y:S01]  /*6dee0*/  LDL.LU R186, [R1+0x384] ;  /* 0x0003840001ba7983 */ /* 0x010f220000300800 */
[----:B------:R-:W-:Y:S02]  /*6def0*/  IADD3 R36, R0, c[0x0][0x198], RZ ;  /* 0x0000660000247a10 */ /* 0x000fe40007ffe0ff */
[----:B------:R-:W-:Y:S01]  /*6df00*/  ISETP.LT.AND P3, PT, R252, c[0x0][0x178], !P3 ;  /* 0x00005e00fc007a0c */ /* 0x000fe20005f61270 */
[----:B------:R1:W-:Y:S01]  /*6df10*/  @P6 STG.E [R38.64], R188 ;  /* 0x000000bc26006986 */ /* 0x0003e2000c101904 */
[----:B------:R-:W-:-:S03]  /*6df20*/  IADD3 R0, R36, c[0x0][0x198], RZ ;  /* 0x0000660024007a10 */ /* 0x000fc60007ffe0ff */
[----:B------:R1:W-:Y:S02]  /*6df30*/  @P4 STG.E [R180.64], R184 ;  /* 0x000000b8b4004986 */ /* 0x0003e4000c101904 */
[C---:B-1----:R-:W-:Y:S02]  /*6df40*/  IMAD.WIDE R38, R36.reuse, 0x4, R108 ;  /* 0x0000000424267825 */ /* 0x042fe400078e026c */
[----:B------:R-:W4:Y:S02]  /*6df50*/  LDL.LU R188, [R1+0x9a0] ;  /* 0x0009a00001bc7983 */ /* 0x000f240000300800 */
[----:B------:R-:W-:Y:S02]  /*6df60*/  IMAD.WIDE R36, R36, 0x4, R110 ;  /* 0x0000000424247825 */ /* 0x000fe400078e026e */
        /* <DEDUP_REMOVED lines=18> */
[C---:B------:R-:W-:Y:S01]  /*6e090*/  IADD3 R0, R36.reuse, c[0x0][0x198], RZ ;  /* 0x0000660024007a10 */ /* 0x040fe20007ffe0ff */
[----:B---3--:R1:W-:Y:S04]  /*6e0a0*/  @P4 STG.E [R38.64], R189 ;  /* 0x000000bd26004986 */ /* 0x0083e8000c101904 */
[----:B--2---:R2:W-:Y:S01]  /*6e0b0*/  @P6 STG.E [R180.64], R190 ;  /* 0x000000beb4006986 */ /* 0x0045e2000c101904 */
[----:B------:R-:W-:Y:S01]  /*6e0c0*/  ISETP.LT.AND P6, PT, R243, c[0x0][0x178], !P5 ;  /* 0x00005e00f3007a0c */ /* 0x000fe20006fc1270 */
[----:B-1----:R-:W-:-:S02]  /*6e0d0*/  IMAD.WIDE R38, R36, 0x4, R108 ;  /* 0x0000000424267825 */ /* 0x002fc400078e026c */
[----:B------:R-:W3:Y:S02]  /*6e0e0*/  LDL.LU R189, [R1+0xae0] ;  /* 0x000ae00001bd7983 */ /* 0x000ee40000300800 */
[--C-:B------:R-:W-:Y:S02]  /*6e0f0*/  IMAD.WIDE R36, R36, 0x4, R110.reuse ;  /* 0x0000000424247825 */ /* 0x100fe400078e026e */
[----:B--2---:R-:W2:Y:S01]  /*6e100*/  LDL.LU R190, [R1+0x430] ;  /* 0x0004300001be7983 */ /* 0x004ea20000300800 */
[----:B------:R-:W-:Y:S01]  /*6e110*/  ISETP.LT.AND P5, PT, R252, c[0x0][0x178], !P5 ;  /* 0x00005e00fc007a0c */ /* 0x000fe20006fa1270 */
[----:B------:R-:W-:Y:S02]  /*6e120*/  IMAD.WIDE R180, R0, 0x4, R110 ;  /* 0x0000000400b47825 */ /* 0x000fe400078e026e */
        /* <DEDUP_REMOVED lines=19> */
[----:B------:R-:W-:-:S02]  /*6e260*/  IADD3 R3, R242, 0x105, RZ ;  /* 0x00000105f2037810 */ /* 0x000fc40007ffe0ff */
[----:B------:R-:W-:Y:S02]  /*6e270*/  ISETP.LT.AND P5, PT, R243, c[0x0][0x178], !P0 ;  /* 0x00005e00f3007a0c */ /* 0x000fe400047a1270 */
[----:B------:R-:W-:Y:S02]  /*6e280*/  ISETP.GE.AND P4, PT, R3, c[0x0][0x17c], PT ;  /* 0x00005f0003007a0c */ /* 0x000fe40003f86270 */
[----:B------:R-:W-:Y:S02]  /*6e290*/  ISETP.LT.AND P6, PT, R252, c[0x0][0x178], !P0 ;  /* 0x00005e00fc007a0c */ /* 0x000fe400047c1270 */
[----:B------:R-:W-:Y:S01]  /*6e2a0*/  ISETP.LT.AND P1, PT, R243, c[0x0][0x178], !P4 ;  /* 0x00005e00f3007a0c */ /* 0x000fe20006721270 */
[----:B------:R-:W-:Y:S01]  /*6e2b0*/  IMAD.WIDE R38, R0, 0x4, R108 ;  /* 0x0000000400267825 */ /* 0x000fe200078e026c */
[----:B------:R-:W-:Y:S02]  /*6e2c0*/  IADD3 R3, R242, 0x106, RZ ;  /* 0x00000106f2037810 */ /* 0x000fe40007ffe0ff */
[----:B------:R-:W-:-:S02]  /*6e2d0*/  ISETP.LT.AND P4, PT, R252, c[0x0][0x178], !P4 ;  /* 0x00005e00fc007a0c */ /* 0x000fc40006781270 */
[C---:B------:R-:W-:Y:S02]  /*6e2e0*/  IADD3 R36, R0.reuse, c[0x0][0x198], RZ ;  /* 0x0000660000247a10 */ /* 0x040fe40007ffe0ff */
[----:B------:R-:W-:Y:S01]  /*6e2f0*/  ISETP.GE.AND P3, PT, R3, c[0x0][0x17c], PT ;  /* 0x00005f0003007a0c */ /* 0x000fe20003f66270 */
[----:B------:R-:W-:Y:S01]  /*6e300*/  IMAD.WIDE R180, R0, 0x4, R110 ;  /* 0x0000000400b47825 */ /* 0x000fe200078e026e */
[----:B------:R-:W-:Y:S02]  /*6e310*/  IADD3 R3, R242, 0x107, RZ ;  /* 0x00000107f2037810 */ /* 0x000fe40007ffe0ff */
[----:B------:R-:W-:Y:S02]  /*6e320*/  IADD3 R0, R36, c[0x0][0x198], RZ ;  /* 0x0000660024007a10 */ /* 0x000fe40007ffe0ff */
[----:B------:R-:W-:Y:S01]  /*6e330*/  ISETP.GE.AND P0, PT, R3, c[0x0][0x17c], PT ;  /* 0x00005f0003007a0c */ /* 0x000fe20003f06270 */
[----:B---3--:R1:W-:Y:S01]  /*6e340*/  @P5 STG.E [R38.64], R189 ;  /* 0x000000bd26005986 */ /* 0x0083e2000c101904 */
[----:B------:R-:W-:-:S03]  /*6e350*/  ISETP.LT.AND P5, PT, R243, c[0x0][0x178], !P3 ;  /* 0x00005e00f3007a0c */ /* 0x000fc60005fa1270 */
[----:B--2---:R2:W-:Y:S01]  /*6e360*/  @P6 STG.E [R180.64], R190 ;  /* 0x000000beb4006986 */ /* 0x0045e2000c101904 */
[----:B------:R-:W-:Y:S01]  /*6e370*/  ISETP.LT.AND P6, PT, R252, c[0x0][0x178], !P3 ;  /* 0x00005e00fc007a0c */ /* 0x000fe20005fc1270 */
[C---:B-1----:R-:W-:Y:S02]  /*6e380*/  IMAD.WIDE R38, R36.reuse, 0x4, R108 ;  /* 0x0000000424267825 */ /* 0x042fe400078e026c */
[----:B------:R-:W3:Y:S02]  /*6e390*/  LDL.LU R189, [R1+0xb00] ;  /* 0x000b000001bd7983 */ /* 0x000ee40000300800 */
[--C-:B------:R-:W-:Y:S02]  /*6e3a0*/  IMAD.WIDE R36, R36, 0x4, R110.reuse ;  /* 0x0000000424247825 */ /* 0x100fe400078e026e */
[----:B--2---:R-:W2:Y:S02]  /*6e3b0*/  LDL.LU R190, [R1+0x4c0] ;  /* 0x0004c00001be7983 */ /* 0x004ea40000300800 */
        /* <DEDUP_REMOVED lines=24> */
[----:B------:R-:W-:Y:S02]  /*6e540*/  ISETP.GE.AND P3, PT, R3, c[0x0][0x17c], PT ;  /* 0x00005f0003007a0c */ /* 0x000fe40003f66270 */
[----:B------:R-:W-:Y:S02]  /*6e550*/  ISETP.LT.AND P6, PT, R252, c[0x0][0x178], !P2 ;  /* 0x00005e00fc007a0c */ /* 0x000fe400057c1270 */
[----:B------:R-:W-:Y:S01]  /*6e560*/  ISETP.LT.AND P0, PT, R243, c[0x0][0x178], !P3 ;  /* 0x00005e00f3007a0c */ /* 0x000fe20005f01270 */
[----:B------:R-:W-:Y:S01]  /*6e570*/  IMAD.WIDE R38, R0, 0x4, R108 ;  /* 0x0000000400267825 */ /* 0x000fe200078e026c */
[----:B------:R-:W-:-:S02]  /*6e580*/  IADD3 R3, R242, 0x10a, RZ ;  /* 0x0000010af2037810 */ /* 0x000fc40007ffe0ff */
[----:B------:R-:W-:Y:S02]  /*6e590*/  ISETP.LT.AND P3, PT, R252, c[0x0][0x178], !P3 ;  /* 0x00005e00fc007a0c */ /* 0x000fe40005f61270 */
        /* <DEDUP_REMOVED lines=154> */
[----:B------:R-:W-:Y:S02]  /*6ef40*/  ISETP.LT.AND P1, PT, R252, c[0x0][0x178], !P1 ;  /* 0x00005e00fc007a0c */ /* 0x000fe40004f21270 */
[C---:B------:R-:W-:Y:S01]  /*6ef50*/  IADD3 R0, R36.reuse, c[0x0][0x198], RZ ;  /* 0x0000660024007a10 */ /* 0x040fe20007ffe0ff */
[----:B------:R1:W-:Y:S04]  /*6ef60*/  @P5 STG.E [R38.64], R188 ;  /* 0x000000bc26005986 */ /* 0x0003e8000c101904 */
[----:B------:R1:W-:Y:S02]  /*6ef70*/  @P6 STG.E [R180.64], R184 ;  /* 0x000000b8b4006986 */ /* 0x0003e4000c101904 */
[----:B-1----:R-:W-:-:S02]  /*6ef80*/  IMAD.WIDE R38, R36, 0x4, R108 ;  /* 0x0000000424267825 */ /* 0x002fc400078e026c */
        /* <DEDUP_REMOVED lines=392> */
[----:B------:R-:W4:Y:S01]  /*70810*/  LDL.LU R182, [R1+0xcf8] ;  /* 0x000cf80001b67983 */ /* 0x000f220000300800 */
[----:B------:R-:W-:-:S03]  /*70820*/  IADD3 R0, R36, c[0x0][0x198], RZ ;  /* 0x0000660024007a10 */ /* 0x000fc60007ffe0ff */
[----:B------:R1:W-:Y:S04]  /*70830*/  @P5 STG.E [R38.64], R188 ;  /* 0x000000bc26005986 */ /* 0x0003e8000c101904 */
[----:B------:R1:W-:Y:S02]  /*70840*/  @P6 STG.E [R180.64], R184 ;  /* 0x000000b8b4006986 */ /* 0x0003e4000c101904 */
[C---:B-1----:R-:W-:Y:S02]  /*70850*/  IMAD.WIDE R38, R36.reuse, 0x4, R108 ;  /* 0x0000000424267825 */ /* 0x042fe400078e026c */
[----:B------:R-:W4:Y:S02]  /*70860*/  LDL.LU R184, [R1+0xad8] ;  /* 0x000ad80001b87983 */ /* 0x000f240000300800 */
[----:B------:R-:W-:-:S02]  /*70870*/  IMAD.WIDE R36, R36, 0x4, R110 ;  /* 0x0000000424247825 */ /* 0x000fc400078e026e */
[----:B------:R1:W-:Y:S04]  /*70880*/  @P0 STG.E [R38.64], R185 ;  /* 0x000000b926000986 */ /* 0x0003e8000c101904 */
[----:B------:R1:W-:Y:S04]  /*70890*/  @P3 STG.E [R36.64], R187 ;  /* 0x000000bb24003986 */ /* 0x0003e8000c101904 */
[----:B-1----:R-:W4:Y:S04]  /*708a0*/  LDL.LU R185, [R1+0xcfc] ;  /* 0x000cfc0001b97983 */ /* 0x002f280000300800 */
[----:B------:R-:W4:Y:S01]  /*708b0*/  LDL.LU R187, [R1+0xadc] ;  /* 0x000adc0001bb7983 */ /* 0x000f220000300800 */
[----:B------:R-:W-:Y:S01]  /*708c0*/  IADD3 R3, R242, 0x13c, RZ ;  /* 0x0000013cf2037810 */ /* 0x000fe20007ffe0ff */
[C---:B------:R-:W-:Y:S01]  /*708d0*/  IMAD.WIDE R38, R0.reuse, 0x4, R108 ;  /* 0x0000000400267825 */ /* 0x040fe200078e026c */
[----:B------:R-:W-:Y:S01]  /*708e0*/  IADD3 R36, R0, c[0x0][0x198], RZ ;  /* 0x0000660000247a10 */ /* 0x000fe20007ffe0ff */
[----:B------:R-:W4:Y:S01]  /*708f0*/  LDL.LU R183, [R1+0xd70] ;  /* 0x000d700001b77983 */ /* 0x000f220000300800 */
[----:B------:R-:W-:-:S02]  /*70900*/  ISETP.GE.AND P1, PT, R3, c[0x0][0x17c], PT ;  /* 0x00005f0003007a0c */ /* 0x000fc40003f26270 */
[----:B------:R-:W-:Y:S01]  /*70910*/  IADD3 R3, R242, 0x13d, RZ ;  /* 0x0000013df2037810 */ /* 0x000fe20007ffe0ff */
[----:B------:R-:W-:Y:S01]  /*70920*/  IMAD.WIDE R180, R0, 0x4, R110 ;  /* 0x0000000400b47825 */ /* 0x000fe200078e026e */
[----:B------:R-:W-:Y:S01]  /*70930*/  ISETP.LT.AND P5, PT, R243, c[0x0][0x178], !P1 ;  /* 0x00005e00f3007a0c */ /* 0x000fe20004fa1270 */
[----:B------:R-:W4:Y:S01]  /*70940*/  LDL.LU R188, [R1+0x900] ;  /* 0x0009000001bc7983 */ /* 0x000f220000300800 */
[----:B------:R-:W-:Y:S02]  /*70950*/  ISETP.GE.AND P2, PT, R3, c[0x0][0x17c], PT ;  /* 0x00005f0003007a0c */ /* 0x000fe40003f46270 */
[----:B------:R-:W-:Y:S02]  /*70960*/  ISETP.LT.AND P6, PT, R252, c[0x0][0x178], !P1 ;  /* 0x00005e00fc007a0c */ /* 0x000fe40004fc1270 */
[----:B------:R-:W-:Y:S02]  /*70970*/  ISETP.LT.AND P3, PT, R243, c[0x0][0x178], !P2 ;  /* 0x00005e00f3007a0c */ /* 0x000fe40005761270 */
[----:B------:R-:W-:-:S02]  /*70980*/  IADD3 R3, R242, 0x13e, RZ ;  /* 0x0000013ef2037810 */ /* 0x000fc40007ffe0ff */
[----:B------:R-:W-:Y:S02]  /*70990*/  ISETP.LT.AND P2, PT, R252, c[0x0][0x178], !P2 ;  /* 0x00005e00fc007a0c */ /* 0x000fe40005741270 */
[----:B------:R-:W-:Y:S02]  /*709a0*/  ISETP.GE.AND P4, PT, R3, c[0x0][0x17c], PT ;  /* 0x00005f0003007a0c */ /* 0x000fe40003f86270 */
        /* <DEDUP_REMOVED lines=9> */
[----:B------:R-:W-:-:S04]  /*70a40*/  IMAD.WIDE R36, R36, 0x4, R110 ;  /* 0x0000000424247825 */ /* 0x000fc800078e026e */
[----:B--2---:R-:W-:Y:S01]  /*70a50*/  IMAD.WIDE R180, R0, 0x4, R110 ;  /* 0x0000000400b47825 */ /* 0x004fe200078e026e */
[----:B------:R1:W-:Y:S04]  /*70a60*/  @P3 STG.E [R38.64], R191 ;  /* 0x000000bf26003986 */ /* 0x0003e8000c101904 */
[----:B----4-:R2:W-:Y:S01]  /*70a70*/  @P2 STG.E [R36.64], R186 ;  /* 0x000000ba24002986 */ /* 0x0105e2000c101904 */
[----:B------:R-:W-:Y:S02]  /*70a80*/  ISETP.LT.AND P2, PT, R243, c[0x0][0x178], !P1 ;  /* 0x00005e00f3007a0c */ /* 0x000fe40004f41270 */
[----:B------:R-:W-:Y:S01]  /*70a90*/  ISETP.LT.AND P1, PT, R252, c[0x0][0x178], !P1 ;  /* 0x00005e00fc007a0c */ /* 0x000fe20004f21270 */
[C---:B-1----:R-:W-:Y:S01]  /*70aa0*/  IMAD.WIDE R38, R0.reuse, 0x4, R108 ;  /* 0x0000000400267825 */ /* 0x042fe200078e026c */
[----:B--2---:R-:W2:Y:S01]  /*70ab0*/  LDL.LU R186, [R1+0x904] ;  /* 0x0009040001ba7983 */ /* 0x004ea20000300800 */
[----:B------:R-:W-:-:S03]  /*70ac0*/  IADD3 R36, R0, c[0x0][0x198], RZ ;  /* 0x0000660000247a10 */ /* 0x000fc60007ffe0ff */
[----:B------:R1:W-:Y:S04]  /*70ad0*/  @P5 STG.E [R38.64], R182 ;  /* 0x000000b626005986 */ /* 0x0003e8000c101904 */
[----:B------:R-:W4:Y:S01]  /*70ae0*/  LDL.LU R190, [R1+0xdb0] ;  /* 0x000db00001be7983 */ /* 0x000f220000300800 */
[----:B------:R-:W-:-:S03]  /*70af0*/  IADD3 R0, R36, c[0x0][0x198], RZ ;  /* 0x0000660024007a10 */ /* 0x000fc60007ffe0ff */
[----:B------:R-:W4:Y:S01]  /*70b00*/  LDL.LU R191, [R1+0x650] ;  /* 0x0006500001bf7983 */ /* 0x000f220000300800 */
[----:B-1----:R-:W-:-:S04]  /*70b10*/  IMAD.WIDE R38, R36, 0x4, R108 ;  /* 0x0000000424267825 */ /* 0x002fc800078e026c */
[----:B------:R-:W-:Y:S01]  /*70b20*/  IMAD.WIDE R36, R36, 0x4, R110 ;  /* 0x0000000424247825 */ /* 0x000fe200078e026e */
[----:B------:R-:W-:Y:S04]  /*70b30*/  @P6 STG.E [R180.64], R184 ;  /* 0x000000b8b4006986 */ /* 0x000fe8000c101904 */
        /* <DEDUP_REMOVED lines=9> */
[----:B------:R-:W-:Y:S02]  /*70bd0*/  IADD3 R3, R242, 0x141, RZ ;  /* 0x00000141f2037810 */ /* 0x000fe40007ffe0ff */
[----:B------:R-:W-:Y:S02]  /*70be0*/  ISETP.LT.AND P5, PT, R243, c[0x0][0x178], !P0 ;  /* 0x00005e00f3007a0c */ /* 0x000fe400047a1270 */
[----:B------:R-:W-:Y:S02]  /*70bf0*/  ISETP.GE.AND P4, PT, R3, c[0x0][0x17c], PT ;  /* 0x00005f0003007a0c */ /* 0x000fe40003f86270 */
[----:B------:R-:W-:Y:S02]  /*70c00*/  ISETP.LT.AND P6, PT, R252, c[0x0][0x178], !P0 ;  /* 0x00005e00fc007a0c */ /* 0x000fe400047c1270 */
[----:B------:R-:W-:Y:S02]  /*70c10*/  ISETP.LT.AND P1, PT, R243, c[0x0][0x178], !P4 ;  /* 0x00005e00f3007a0c */ /* 0x000fe40006721270 */
[----:B------:R-:W-:-:S02]  /*70c20*/  IADD3 R3, R242, 0x142, RZ ;  /* 0x00000142f2037810 */ /* 0x000fc40007ffe0ff */
[----:B------:R-:W-:Y:S02]  /*70c30*/  ISETP.LT.AND P4, PT, R252, c[0x0][0x178], !P4 ;  /* 0x00005e00fc007a0c */ /* 0x000fe40006781270 */
[----:B------:R-:W-:Y:S01]  /*70c40*/  ISETP.GE.AND P3, PT, R3, c[0x0][0x17c], PT ;  /* 0x00005f0003007a0c */ /* 0x000fe20003f66270 */
[----:B------:R-:W-:Y:S01]  /*70c50*/  IMAD.WIDE R180, R0, 0x4, R110 ;  /* 0x0000000400b47825 */ /* 0x000fe200078e026e */
[----:B------:R-:W-:Y:S01]  /*70c60*/  IADD3 R3, R242, 0x143, RZ ;  /* 0x00000143f2037810 */ /* 0x000fe20007ffe0ff */
[----:B------:R1:W-:Y:S01]  /*70c70*/  @P5 STG.E [R38.64], R183 ;  /* 0x000000b726005986 */ /* 0x0003e2000c101904 */
[C---:B------:R-:W-:Y:S02]  /*70c80*/  IADD3 R0, R36.reuse, c[0x0][0x198], RZ ;  /* 0x0000660024007a10 */ /* 0x040fe40007ffe0ff */
[----:B------:R-:W-:Y:S01]  /*70c90*/  ISETP.LT.AND P5, PT, R243, c[0x0][0x178], !P3 ;  /* 0x00005e00f3007a0c */ /* 0x000fe20005fa1270 */
[----:B------:R1:W-:Y:S01]  /*70ca0*/  @P6 STG.E [R180.64], R188 ;  /* 0x000000bcb4006986 */ /* 0x0003e2000c101904 */
[----:B------:R-:W-:Y:S01]  /*70cb0*/  ISETP.GE.AND P0, PT, R3, c[0x0][0x17c], PT ;  /* 0x00005f0003007a0c */ /* 0x000fe20003f06270 */
[----:B-1----:R-:W-:-:S04]  /*70cc0*/  IMAD.WIDE R38, R36, 0x4, R108 ;  /* 0x0000000424267825 */ /* 0x002fc800078e026c */
[----:B------:R-:W-:Y:S01]  /*70cd0*/  IMAD.WIDE R36, R36, 0x4, R110 ;  /* 0x0000000424247825 */ /* 0x000fe200078e026e */
[----:B------:R-:W-:-:S03]  /*70ce0*/  ISETP.LT.AND P6, PT, R252, c[0x0][0x178], !P3 ;  /* 0x00005e00fc007a0c */ /* 0x000fc60005fc1270 */
[C---:B------:R-:W-:Y:S01]  /*70cf0*/  IMAD.WIDE R180, R0.reuse, 0x4, R110 ;  /* 0x0000000400b47825 */ /* 0x040fe200078e026e */
[----:B---3--:R1:W-:Y:S03]  /*70d00*/  @P1 STG.E [R38.64], R189 ;  /* 0x000000bd26001986 */ /* 0x0083e6000c101904 */
[----:B-1----:R-:W-:Y:S01]  /*70d10*/  IMAD.WIDE R38, R0, 0x4, R108 ;  /* 0x0000000400267825 */ /* 0x002fe200078e026c */
[----:B--2---:R1:W-:Y:S01]  /*70d20*/  @P4 STG.E [R36.64], R186 ;  /* 0x000000ba24004986 */ /* 0x0043e2000c101904 */
[----:B------:R-:W-:Y:S02]  /*70d30*/  ISETP.LT.AND P4, PT, R243, c[0x0][0x178], !P0 ;  /* 0x00005e00f3007a0c */ /* 0x000fe40004781270 */
[----:B------:R-:W-:Y:S01]  /*70d40*/  ISETP.LT.AND P0, PT, R252, c[0x0][0x178], !P0 ;  /* 0x00005e00fc007a0c */ /* 0x000fe20004701270 */
[----:B-1----:R-:W2:Y:S01]  /*70d50*/  LDL.LU R186, [R1+0xdd4] ;  /* 0x000dd40001ba7983 */ /* 0x002ea20000300800 */
[----:B------:R-:W-:-:S03]  /*70d60*/  IADD3 R36, R0, c[0x0][0x198], RZ ;  /* 0x0000660000247a10 */ /* 0x000fc60007ffe0ff */
[----:B----4-:R1:W-:Y:S01]  /*70d70*/  @P5 STG.E [R38.64], R190 ;  /* 0x000000be26005986 */ /* 0x0103e2000c101904 */
[----:B------:R-:W-:-:S03]  /*70d80*/  IADD3 R0, R36, c[0x0][0x198], RZ ;  /* 0x0000660024007a10 */ /* 0x000fc60007ffe0ff */
[----:B------:R-:W-:Y:S01]  /*70d90*/  @P6 STG.E [R180.64], R191 ;  /* 0x000000bfb4006986 */ /* 0x000fe2000c101904 */
[----:B-1----:R-:W-:-:S04]  /*70da0*/  IMAD.WIDE R38, R36, 0x4, R108 ;  /* 0x0000000424267825 */ /* 0x002fc800078e026c */
[----:B------:R-:W-:Y:S01]  /*70db0*/  IMAD.WIDE R36, R36, 0x4, R110 ;  /* 0x0000000424247825 */ /* 0x000fe200078e026e */
[----:B------:R1:W-:Y:S04]  /*70dc0*/  @P4 STG.E [R38.64], R185 ;  /* 0x000000b926004986 */ /* 0x0003e8000c101904 */
[----:B------:R3:W-:Y:S04]  /*70dd0*/  @P0 STG.E [R36.64], R187 ;  /* 0x000000bb24000986 */ /* 0x0007e8000c101904 */
[----:B-1----:R-:W4:Y:S04]  /*70de0*/  LDL.LU R185, [R1+0xd10] ;  /* 0x000d100001b97983 */ /* 0x002f280000300800 */
[----:B---3--:R-:W4:Y:S01]  /*70df0*/  LDL.LU R187, [R1+0xd14] ;  /* 0x000d140001bb7983 */ /* 0x008f220000300800 */
        /* <DEDUP_REMOVED lines=10> */
[----:B------:R-:W-:Y:S01]  /*70ea0*/  ISETP.LT.AND P6, PT, R252, c[0x0][0x178], !P2 ;  /* 0x00005e00fc007a0c */ /* 0x000fe200057c1270 */
[----:B------:R-:W4:Y:S01]  /*70eb0*/  LDL.LU R189, [R1+0xe24] ;  /* 0x000e240001bd7983 */ /* 0x000f220000300800 */
[----:B------:R-:W-:Y:S02]  /*70ec0*/  ISETP.LT.AND P0, PT, R243, c[0x0][0x178], !P3 ;  /* 0x00005e00f3007a0c */ /* 0x000fe40005f01270 */
[----:B------:R-:W-:-:S02]  /*70ed0*/  IADD3 R3, R242, 0x146, RZ ;  /* 0x00000146f2037810 */ /* 0x000fc40007ffe0ff */
[----:B------:R-:W-:-:S03]  /*70ee0*/  ISETP.LT.AND P3, PT, R252, c[0x0][0x178], !P3 ;  /* 0x00005e00fc007a0c */ /* 0x000fc60005f61270 */
[----:B------:R1:W-:Y:S01]  /*70ef0*/  @P5 STG.E [R38.64], R184 ;  /* 0x000000b826005986 */ /* 0x0003e2000c101904 */
[----:B------:R-:W-:Y:S02]  /*70f00*/  ISETP.GE.AND P1, PT, R3, c[0x0][0x17c], PT ;  /* 0x00005f0003007a0c */ /* 0x000fe40003f26270 */
[----:B------:R-:W-:Y:S01]  /*70f10*/  IADD3 R3, R242, 0x147, RZ ;  /* 0x00000147f2037810 */ /* 0x000fe20007ffe0ff */
[----:B------:R1:W-:Y:S01]  /*70f20*/  @P6 STG.E [R180.64], R248 ;  /* 0x000000f8b4006986 */ /* 0x0003e2000c101904 */
[C---:B------:R-:W-:Y:S01]  /*70f30*/  IADD3 R0, R36.reuse, c[0x0][0x198], RZ ;  /* 0x0000660024007a10 */ /* 0x040fe20007ffe0ff */
[----:B-1----:R-:W-:Y:S01]  /*70f40*/  IMAD.WIDE R38, R36, 0x4, R108 ;  /* 0x0000000424267825 */ /* 0x002fe200078e026c */
[----:B------:R-:W-:-:S03]  /*70f50*/  ISETP.LT.AND P5, PT, R243, c[0x0][0x178], !P1 ;  /* 0x00005e00f3007a0c */ /* 0x000fc60004fa1270 */
[--C-:B------:R-:W-:Y:S01]  /*70f60*/  IMAD.WIDE R36, R36, 0x4, R110.reuse ;  /* 0x0000000424247825 */ /* 0x100fe200078e026e */
[----:B------:R-:W-:Y:S02]  /*70f70*/  ISETP.GE.AND P2, PT, R3, c[0x0][0x17c], PT ;  /* 0x00005f0003007a0c */ /* 0x000fe40003f46270 */
[----:B------:R-:W-:Y:S01]  /*70f80*/  ISETP.LT.AND P6, PT, R252, c[0x0][0x178], !P1 ;  /* 0x00005e00fc007a0c */ /* 0x000fe20004fc1270 */
[----:B------:R-:W-:Y:S01]  /*70f90*/  IMAD.WIDE R180, R0, 0x4, R110 ;  /* 0x0000000400b47825 */ /* 0x000fe200078e026e */
[----:B--2---:R1:W-:Y:S04]  /*70fa0*/  @P0 STG.E [R38.64], R186 ;  /* 0x000000ba26000986 */ /* 0x0043e8000c101904 */
[----:B------:R2:W-:Y:S01]  /*70fb0*/  @P3 STG.E [R36.64], R249 ;  /* 0x000000f924003986 */ /* 0x0005e2000c101904 */
[----:B------:R-:W-:-:S03]  /*70fc0*/  ISETP.LT.AND P3, PT, R243, c[0x0][0x178], !P2 ;  /* 0x00005e00f3007a0c */ /* 0x000fc60005761270 */
[----:B-1----:R-:W3:Y:S01]  /*70fd0*/  LDL.LU R186, [R1+0x8c4] ;  /* 0x0008c40001ba7983 */ /* 0x002ee20000300800 */
[----:B------:R-:W-:-:S03]  /*70fe0*/  IMAD.WIDE R38, R0, 0x4, R108 ;  /* 0x0000000400267825 */ /* 0x000fc600078e026c */
[----:B------:R-:W3:Y:S01]  /*70ff0*/  LDL.LU R190, [R1+0xe30] ;  /* 0x000e300001be7983 */ /* 0x000ee20000300800 */
[----:B--2---:R-:W-:-:S03]  /*71000*/  IADD3 R36, R0, c[0x0][0x198], RZ ;  /* 0x0000660000247a10 */ /* 0x004fc60007ffe0ff */
[----:B------:R-:W2:Y:S04]  /*71010*/  LDL.LU R191, [R1+0x570] ;  /* 0x0005700001bf7983 */ /* 0x000ea80000300800 */
[----:B----4-:R1:W-:Y:S04]  /*71020*/  @P5 STG.E [R38.64], R185 ;  /* 0x000000b926005986 */ /* 0x0103e8000c101904 */
[----:B------:R-:W-:Y:S01]  /*71030*/  @P6 STG.E [R180.64], R228 ;  /* 0x000000e4b4006986 */ /* 0x000fe2000c101904 */
[----:B-1----:R-:W-:-:S03]  /*71040*/  IMAD.WIDE R38, R36, 0x4, R108 ;  /* 0x0000000424267825 */ /* 0x002fc600078e026c */
[----:B------:R-:W2:Y:S04]  /*71050*/  LDL.LU R185, [R1+0xe34] ;  /* 0x000e340001b97983 */ /* 0x000ea80000300800 */
[----:B------:R1:W-:Y:S04]  /*71060*/  @P3 STG.E [R38.64], R187 ;  /* 0x000000bb26003986 */ /* 0x0003e8000c101904 */
[----:B-1----:R-:W2:Y:S01]  /*71070*/  LDL.LU R187, [R1+0x574] ;  /* 0x0005740001bb7983 */ /* 0x002ea20000300800 */
[----:B------:R-:W-:Y:S02]  /*71080*/  IADD3 R3, R242, 0x148, RZ ;  /* 0x00000148f2037810 */ /* 0x000fe40007ffe0ff */
[----:B------:R-:W-:Y:S01]  /*71090*/  ISETP.LT.AND P2, PT, R252, c[0x0][0x178], !P2 ;  /* 0x00005e00fc007a0c */ /* 0x000fe20005741270 */
[----:B------:R-:W2:Y:S01]  /*710a0*/  LDL.LU R184, [R1+0xde0] ;  /* 0x000de00001b87983 */ /* 0x000ea20000300800 */
[----:B------:R-:W-:-:S02]  /*710b0*/  ISETP.GE.AND P4, PT, R3, c[0x0][0x17c], PT ;  /* 0x00005f0003007a0c */ /* 0x000fc40003f86270 */
[----:B------:R-:W-:Y:S02]  /*710c0*/  IADD3 R3, R242, 0x149, RZ ;  /* 0x00000149f2037810 */ /* 0x000fe40007ffe0ff */
[C---:B------:R-:W-:Y:S01]  /*710d0*/  IADD3 R0, R36.reuse, c[0x0][0x198], RZ ;  /* 0x0000660024007a10 */ /* 0x040fe20007ffe0ff */
[----:B------:R-:W-:Y:S01]  /*710e0*/  IMAD.WIDE R36, R36, 0x4, R110 ;  /* 0x0000000424247825 */ /* 0x000fe200078e026e */
[----:B------:R-:W-:Y:S02]  /*710f0*/  ISETP.LT.AND P5, PT, R243, c[0x0][0x178], !P4 ;  /* 0x00005e00f3007a0c */ /* 0x000fe400067a1270 */
[----:B------:R-:W-:Y:S02]  /*71100*/  ISETP.GE.AND P1, PT, R3, c[0x0][0x17c], PT ;  /* 0x00005f0003007a0c */ /* 0x000fe40003f26270 */
[----:B------:R-:W-:Y:S01]  /*71110*/  ISETP.LT.AND P6, PT, R252, c[0x0][0x178], !P4 ;  /* 0x00005e00fc007a0c */ /* 0x000fe200067c1270 */
[----:B------:R1:W-:Y:S01]  /*71120*/  @P2 STG.E [R36.64], R229 ;  /* 0x000000e524002986 */ /* 0x0003e2000c101904 */
[----:B------:R-:W-:Y:S01]  /*71130*/  ISETP.LT.AND P2, PT, R243, c[0x0][0x178], !P1 ;  /* 0x00005e00f3007a0c */ /* 0x000fe20004f41270 */
[----:B------:R-:W-:Y:S01]  /*71140*/  IMAD.WIDE R38, R0, 0x4, R108 ;  /* 0x0000000400267825 */ /* 0x000fe200078e026c */
[----:B------:R-:W-:-:S02]  /*71150*/  IADD3 R3, R242, 0x14a, RZ ;  /* 0x0000014af2037810 */ /* 0x000fc40007ffe0ff */
[----:B------:R-:W-:Y:S02]  /*71160*/  ISETP.LT.AND P1, PT, R252, c[0x0][0x178], !P1 ;  /* 0x00005e00fc007a0c */ /* 0x000fe40004f21270 */
[----:B------:R-:W-:Y:S01]  /*71170*/  ISETP.GE.AND P0, PT, R3, c[0x0][0x17c], PT ;  /* 0x00005f0003007a0c */ /* 0x000fe20003f06270 */
[C---:B------:R-:W-:Y:S01]  /*71180*/  IMAD.WIDE R180, R0.reuse, 0x4, R110 ;  /* 0x0000000400b47825 */ /* 0x040fe200078e026e */
[----:B-1----:R-:W-:Y:S01]  /*71190*/  IADD3 R36, R0, c[0x0][0x198], RZ ;  /* 0x0000660000247a10 */ /* 0x002fe20007ffe0ff */
[----:B------:R1:W-:Y:S01]  /*711a0*/  @P5 STG.E [R38.64], R183 ;  /* 0x000000b726005986 */ /* 0x0003e2000c101904 */
[----:B------:R-:W-:Y:S02]  /*711b0*/  IADD3 R3, R242, 0x14b, RZ ;  /* 0x0000014bf2037810 */ /* 0x000fe40007ffe0ff */
[C---:B------:R-:W-:Y:S02]  /*711c0*/  IADD3 R0, R36.reuse, c[0x0][0x198], RZ ;  /* 0x0000660024007a10 */ /* 0x040fe40007ffe0ff */
[----:B------:R-:W-:Y:S01]  /*711d0*/  ISETP.LT.AND P5, PT, R243, c[0x0][0x178], !P0 ;  /* 0x00005e00f3007a0c */ /* 0x000fe200047a1270 */
[----:B------:R1:W-:Y:S01]  /*711e0*/  @P6 STG.E [R180.64], R188 ;  /* 0x000000bcb4006986 */ /* 0x0003e2000c101904 */
[----:B------:R-:W-:Y:S01]  /*711f0*/  ISETP.GE.AND P4, PT, R3, c[0x0][0x17c], PT ;  /* 0x00005f0003007a0c */ /* 0x000fe20003f86270 */
[----:B-1----:R-:W-:-:S04]  /*71200*/  IMAD.WIDE R38, R36, 0x4, R108 ;  /* 0x0000000424267825 */ /* 0x002fc800078e026c */
[--C-:B------:R-:W-:Y:S01]  /*71210*/  IMAD.WIDE R36, R36, 0x4, R110.reuse ;  /* 0x0000000424247825 */ /* 0x100fe200078e026e */
[----:B------:R1:W-:Y:S01]  /*71220*/  @P2 STG.E [R38.64], R189 ;  /* 0x000000bd26002986 */ /* 0x0003e2000c101904 */
[----:B------:R-:W-:Y:S02]  /*71230*/  ISETP.LT.AND P6, PT, R252, c[0x0][0x178], !P0 ;  /* 0x00005e00fc007a0c */ /* 0x000fe400047c1270 */
[----:B------:R-:W-:-:S04]  /*71240*/  IMAD.WIDE R180, R0, 0x4, R110 ;  /* 0x0000000400b47825 */ /* 0x000fc800078e026e */
[----:B-1----:R-:W-:Y:S01]  /*71250*/  IMAD.WIDE R38, R0, 0x4, R108 ;  /* 0x0000000400267825 */ /* 0x002fe200078e026c */
[----:B---3--:R1:W-:Y:S01]  /*71260*/  @P1 STG.E [R36.64], R186 ;  /* 0x000000ba24001986 */ /* 0x0083e2000c101904 */
[----:B------:R-:W-:Y:S02]  /*71270*/  ISETP.LT.AND P1, PT, R243, c[0x0][0x178], !P4 ;  /* 0x00005e00f3007a0c */ /* 0x000fe40006721270 */
[----:B------:R-:W-:Y:S01]  /*71280*/  ISETP.LT.AND P4, PT, R252, c[0x0][0x178], !P4 ;  /* 0x00005e00fc007a0c */ /* 0x000fe20006781270 */
[----:B------:R3:W-:Y:S04]  /*71290*/  @P5 STG.E [R38.64], R190 ;  /* 0x000000be26005986 */ /* 0x0007e8000c101904 */
[----:B-1----:R-:W4:Y:S01]  /*712a0*/  LDL.LU R186, [R1+0xde4] ;  /* 0x000de40001ba7983 */ /* 0x002f220000300800 */
[----:B------:R-:W-:-:S05]  /*712b0*/  IADD3 R36, R0, c[0x0][0x198], RZ ;  /* 0x0000660000247a10 */ /* 0x000fca0007ffe0ff */
[C---:B---3--:R-:W-:Y:S01]  /*712c0*/  IMAD.WIDE R38, R36.reuse, 0x4, R108 ;  /* 0x0000000424267825 */ /* 0x048fe200078e026c */
[----:B--2---:R-:W-:Y:S01]  /*712d0*/  @P6 STG.E [R180.64], R191 ;  /* 0x000000bfb4006986 */ /* 0x004fe2000c101904 */
[C---:B------:R-:W-:Y:S02]  /*712e0*/  IADD3 R0, R36.reuse, c[0x0][0x198], RZ ;  /* 0x0000660024007a10 */ /* 0x040fe40007ffe0ff */
[----:B------:R-:W-:Y:S01]  /*712f0*/  IMAD.WIDE R36, R36, 0x4, R110 ;  /* 0x0000000424247825 */ /* 0x000fe200078e026e */
[----:B------:R1:W-:Y:S04]  /*71300*/  @P1 STG.E [R38.64], R185 ;  /* 0x000000b926001986 */ /* 0x0003e8000c101904 */
[----:B-1----:R-:W2:Y:S04]  /*71310*/  LDL.LU R185, [R1+0xcb0] ;  /* 0x000cb00001b97983 */ /* 0x002ea80000300800 */
[----:B------:R1:W-:Y:S04]  /*71320*/  @P4 STG.E [R36.64], R187 ;  /* 0x000000bb24004986 */ /* 0x0003e8000c101904 */
[----:B-1----:R-:W2:Y:S01]  /*71330*/  LDL.LU R187, [R1+0xcb4] ;  /* 0x000cb40001bb7983 */ /* 0x002ea20000300800 */
[----:B------:R-:W-:Y:S01]  /*71340*/  IADD3 R3, R242, 0x14c, RZ ;  /* 0x0000014cf2037810 */ /* 0x000fe20007ffe0ff */
[C---:B------:R-:W-:Y:S01]  /*71350*/  IMAD.WIDE R38, R0.reuse, 0x4, R108 ;  /* 0x0000000400267825 */ /* 0x040fe200078e026c */
[----:B------:R-:W-:Y:S01]  /*71360*/  IADD3 R36, R0, c[0x0][0x198], RZ ;  /* 0x0000660000247a10 */ /* 0x000fe20007ffe0ff */
[----:B------:R-:W2:Y:S01]  /*71370*/  LDL.LU R183, [R1+0xe90] ;  /* 0x000e900001b77983 */ /* 0x000ea20000300800 */
[----:B------:R-:W-:-:S02]  /*71380*/  ISETP.GE.AND P3, PT, R3, c[0x0][0x17c], PT ;  /* 0x00005f0003007a0c */ /* 0x000fc40003f66270 */
[----:B------:R-:W-:Y:S01]  /*71390*/  IADD3 R3, R242, 0x14d, RZ ;  /* 0x0000014df2037810 */ /* 0x000fe20007ffe0ff */
[----:B------:R-:W-:Y:S01]  /*713a0*/  IMAD.WIDE R180, R0, 0x4, R110 ;  /* 0x0000000400b47825 */ /* 0x000fe200078e026e */
[----:B------:R-:W-:Y:S01]  /*713b0*/  ISETP.LT.AND P5, PT, R243, c[0x0][0x178], !P3 ;  /* 0x00005e00f3007a0c */ /* 0x000fe20005fa1270 */
[----:B------:R-:W2:Y:S01]  /*713c0*/  LDL.LU R188, [R1+0x840] ;  /* 0x0008400001bc7983 */ /* 0x000ea20000300800 */
[----:B------:R-:W-:Y:S02]  /*713d0*/  ISETP.GE.AND P0, PT, R3, c[0x0][0x17c], PT ;  /* 0x00005f0003007a0c */ /* 0x000fe40003f06270 */
[----:B------:R-:W-:Y:S01]  /*713e0*/  ISETP.LT.AND P6, PT, R252, c[0x0][0x178], !P3 ;  /* 0x00005e00fc007a0c */ /* 0x000fe20005fc1270 */
[----:B------:R-:W2:Y:S01]  /*713f0*/  LDL.LU R189, [R1+0xe94] ;  /* 0x000e940001bd7983 */ /* 0x000ea20000300800 */
        /* <DEDUP_REMOVED lines=14> */
[----:B----4-:R1:W-:Y:S04]  /*714e0*/  @P4 STG.E [R38.64], R186 ;  /* 0x000000ba26004986 */ /* 0x0103e8000c101904 */
[----:B------:R4:W-:Y:S01]  /*714f0*/  @P0 STG.E [R36.64], R245 ;  /* 0x000000f524000986 */ /* 0x0009e2000c101904 */
[----:B------:R-:W-:-:S03]  /*71500*/  ISETP.LT.AND P0, PT, R243, c[0x0][0x178], !P3 ;  /* 0x00005e00f3007a0c */ /* 0x000fc60005f01270 */
[----:B-1----:R-:W3:Y:S01]  /*71510*/  LDL.LU R186, [R1+0x844] ;  /* 0x0008440001ba7983 */ /* 0x002ee20000300800 */
[----:B------:R-:W-:-:S03]  /*71520*/  IMAD.WIDE R38, R0, 0x4, R108 ;  /* 0x0000000400267825 */ /* 0x000fc600078e026c */
[----:B------:R-:W3:Y:S01]  /*71530*/  LDL.LU R190, [R1+0xe00] ;  /* 0x000e000001be7983 */ /* 0x000ee20000300800 */
[----:B----4-:R-:W-:-:S03]  /*71540*/  IADD3 R36, R0, c[0x0][0x198], RZ ;  /* 0x0000660000247a10 */ /* 0x010fc60007ffe0ff */
[----:B------:R-:W4:Y:S04]  /*71550*/  LDL.LU R191, [R1+0x10] ;  /* 0x0000100001bf7983 */ /* 0x000f280000300800 */
[----:B--2---:R1:W-:Y:S04]  /*71560*/  @P5 STG.E [R38.64], R185 ;  /* 0x000000b926005986 */ /* 0x0043e8000c101904 */
[----:B------:R-:W-:Y:S01]  /*71570*/  @P6 STG.E [R180.64], R224 ;  /* 0x000000e0b4006986 */ /* 0x000fe2000c101904 */
[----:B-1----:R-:W-:-:S03]  /*71580*/  IMAD.WIDE R38, R36, 0x4, R108 ;  /* 0x0000000424267825 */ /* 0x002fc600078e026c */
[----:B------:R-:W4:Y:S04]  /*71590*/  LDL.LU R185, [R1+0xe04] ;  /* 0x000e040001b97983 */ /* 0x000f280000300800 */
[----:B------:R1:W-:Y:S04]  /*715a0*/  @P0 STG.E [R38.64], R187 ;  /* 0x000000bb26000986 */ /* 0x0003e8000c101904 */
[----:B-1----:R-:W4:Y:S01]  /*715b0*/  LDL.LU R187, [R1+0x14] ;  /* 0x0000140001bb7983 */ /* 0x002f220000300800 */
[----:B------:R-:W-:Y:S02]  /*715c0*/  IADD3 R3, R242, 0x150, RZ ;  /* 0x00000150f2037810 */ /* 0x000fe40007ffe0ff */
[----:B------:R-:W-:Y:S01]  /*715d0*/  ISETP.LT.AND P3, PT, R252, c[0x0][0x178], !P3 ;  /* 0x00005e00fc007a0c */ /* 0x000fe20005f61270 */
[----:B------:R-:W4:Y:S01]  /*715e0*/  LDL.LU R184, [R1+0xdc0] ;  /* 0x000dc00001b87983 */ /* 0x000f220000300800 */
        /* <DEDUP_REMOVED lines=31> */
[----:B-1----:R-:W2:Y:S01]  /*717e0*/  LDL.LU R186, [R1+0xdc4] ;  /* 0x000dc40001ba7983 */ /* 0x002ea20000300800 */
[----:B------:R-:W-:-:S05]  /*717f0*/  IADD3 R36, R0, c[0x0][0x198], RZ ;  /* 0x0000660000247a10 */ /* 0x000fca0007ffe0ff */
[C---:B---3--:R-:W-:Y:S01]  /*71800*/  IMAD.WIDE R38, R36.reuse, 0x4, R108 ;  /* 0x0000000424267825 */ /* 0x048fe200078e026c */
[----:B----4-:R-:W-:Y:S01]  /*71810*/  @P6 STG.E [R180.64], R191 ;  /* 0x000000bfb4006986 */ /* 0x010fe2000c101904 */
[C---:B------:R-:W-:Y:S02]  /*71820*/  IADD3 R0, R36.reuse, c[0x0][0x198], RZ ;  /* 0x0000660024007a10 */ /* 0x040fe40007ffe0ff */
[----:B------:R-:W-:Y:S01]  /*71830*/  IMAD.WIDE R36, R36, 0x4, R110 ;  /* 0x0000000424247825 */ /* 0x000fe200078e026e */
[----:B------:R1:W-:Y:S04]  /*71840*/  @P2 STG.E [R38.64], R185 ;  /* 0x000000b926002986 */ /* 0x0003e8000c101904 */
[----:B-1----:R-:W3:Y:S04]  /*71850*/  LDL.LU R185, [R1+0xbd0] ;  /* 0x000bd00001b97983 */ /* 0x002ee80000300800 */
[----:B------:R1:W-:Y:S04]  /*71860*/  @P1 STG.E [R36.64], R187 ;  /* 0x000000bb24001986 */ /* 0x0003e8000c101904 */
[----:B-1----:R-:W3:Y:S01]  /*71870*/  LDL.LU R187, [R1+0xbd4] ;  /* 0x000bd40001bb7983 */ /* 0x002ee20000300800 */
[----:B------:R-:W-:Y:S01]  /*71880*/  IADD3 R3, R242, 0x154, RZ ;  /* 0x00000154f2037810 */ /* 0x000fe20007ffe0ff */
[C---:B------:R-:W-:Y:S01]  /*71890*/  IMAD.WIDE R38, R0.reuse, 0x4, R108 ;  /* 0x0000000400267825 */ /* 0x040fe200078e026c */
[----:B------:R-:W-:Y:S01]  /*718a0*/  IADD3 R36, R0, c[0x0][0x198], RZ ;  /* 0x0000660000247a10 */ /* 0x000fe20007ffe0ff */
[----:B------:R-:W3:Y:S01]  /*718b0*/  LDL.LU R183, [R1+0xe40] ;  /* 0x000e400001b77983 */ /* 0x000ee20000300800 */
[----:B------:R-:W-:-:S02]  /*718c0*/  ISETP.GE.AND P0, PT, R3, c[0x0][0x17c], PT ;  /* 0x00005f0003007a0c */ /* 0x000fc40003f06270 */
[----:B------:R-:W-:Y:S01]  /*718d0*/  IADD3 R3, R242, 0x155, RZ ;  /* 0x00000155f2037810 */ /* 0x000fe20007ffe0ff */
[----:B------:R-:W-:Y:S01]  /*718e0*/  IMAD.WIDE R180, R0, 0x4, R110 ;  /* 0x0000000400b47825 */ /* 0x000fe200078e026e */
[----:B------:R-:W-:Y:S01]  /*718f0*/  ISETP.LT.AND P5, PT, R243, c[0x0][0x178], !P0 ;  /* 0x00005e00f3007a0c */ /* 0x000fe200047a1270 */
[----:B------:R-:W3:Y:S01]  /*71900*/  LDL.LU R188, [R1+0x660] ;  /* 0x0006600001bc7983 */ /* 0x000ee20000300800 */
[----:B------:R-:W-:Y:S02]  /*71910*/  ISETP.GE.AND P4, PT, R3, c[0x0][0x17c], PT ;  /* 0x00005f0003007a0c */ /* 0x000fe40003f86270 */
[----:B------:R-:W-:Y:S01]  /*71920*/  ISETP.LT.AND P6, PT, R252, c[0x0][0x178], !P0 ;  /* 0x00005e00fc007a0c */ /* 0x000fe200047c1270 */
[----:B------:R-:W3:Y:S01]  /*71930*/  LDL.LU R189, [R1+0xe44] ;  /* 0x000e440001bd7983 */ /* 0x000ee20000300800 */
        /* <DEDUP_REMOVED lines=17> */
[----:B-1----:R-:W4:Y:S01]  /*71a50*/  LDL.LU R186, [R1+0x664] ;  /* 0x0006640001ba7983 */ /* 0x002f220000300800 */
[----:B------:R-:W-:-:S03]  /*71a60*/  IMAD.WIDE R38, R0, 0x4, R108 ;  /* 0x0000000400267825 */ /* 0x000fc600078e026c */
[----:B------:R-:W4:Y:S01]  /*71a70*/  LDL.LU R190, [R1+0xdf0] ;  /* 0x000df00001be7983 */ /* 0x000f220000300800 */
[----:B--2---:R-:W-:-:S03]  /*71a80*/  IADD3 R36, R0, c[0x0][0x198], RZ ;  /* 0x0000660000247a10 */ /* 0x004fc60007ffe0ff */
[----:B------:R-:W2:Y:S04]  /*71a90*/  LDL.LU R191, [R1] ;  /* 0x0000000001bf7983 */ /* 0x000ea80000300800 */
[----:B---3--:R1:W-:Y:S04]  /*71aa0*/  @P5 STG.E [R38.64], R185 ;  /* 0x000000b926005986 */ /* 0x0083e8000c101904 */
        /* <DEDUP_REMOVED lines=35> */
[----:B----4-:R1:W-:Y:S01]  /*71ce0*/  @P3 STG.E [R36.64], R186 ;  /* 0x000000ba24003986 */ /* 0x0103e2000c101904 */
[----:B------:R-:W-:Y:S02]  /*71cf0*/  ISETP.LT.AND P3, PT, R243, c[0x0][0x178], !P2 ;  /* 0x00005e00f3007a0c */ /* 0x000fe40005761270 */
[----:B------:R-:W-:Y:S01]  /*71d00*/  ISETP.LT.AND P2, PT, R252, c[0x0][0x178], !P2 ;  /* 0x00005e00fc007a0c */ /* 0x000fe20005741270 */
[----:B------:R4:W-:Y:S04]  /*71d10*/  @P5 STG.E [R38.64], R190 ;  /* 0x000000be26005986 */ /* 0x0009e8000c101904 */
[----:B-1----:R-:W3:Y:S01]  /*71d20*/  LDL.LU R186, [R1+0xd84] ;  /* 0x000d840001ba7983 */ /* 0x002ee20000300800 */
[----:B------:R-:W-:-:S05]  /*71d30*/  IADD3 R36, R0, c[0x0][0x198], RZ ;  /* 0x0000660000247a10 */ /* 0x000fca0007ffe0ff */
[C---:B----4-:R-:W-:Y:S01]  /*71d40*/  IMAD.WIDE R38, R36.reuse, 0x4, R108 ;  /* 0x0000000424267825 */ /* 0x050fe200078e026c */
        /* <DEDUP_REMOVED lines=33> */
[----:B---3--:R1:W-:Y:S04]  /*71f60*/  @P2 STG.E [R38.64], R186 ;  /* 0x000000ba26002986 */ /* 0x0083e8000c101904 */
[----:B------:R3:W-:Y:S01]  /*71f70*/  @P1 STG.E [R36.64], R233 ;  /* 0x000000e924001986 */ /* 0x0007e2000c101904 */
[----:B------:R-:W-:-:S03]  /*71f80*/  ISETP.LT.AND P1, PT, R243, c[0x0][0x178], !P4 ;  /* 0x00005e00f3007a0c */ /* 0x000fc60006721270 */
[----:B-1----:R-:W4:Y:S01]  /*71f90*/  LDL.LU R186, [R1+0x90c] ;  /* 0x00090c0001ba7983 */ /* 0x002f220000300800 */
[----:B------:R-:W-:-:S03]  /*71fa0*/  IMAD.WIDE R38, R0, 0x4, R108 ;  /* 0x0000000400267825 */ /* 0x000fc600078e026c */
[----:B------:R-:W4:Y:S01]  /*71fb0*/  LDL.LU R190, [R1+0xdb8] ;  /* 0x000db80001be7983 */ /* 0x000f220000300800 */
[----:B---3--:R-:W-:-:S03]  /*71fc0*/  IADD3 R36, R0, c[0x0][0x198], RZ ;  /* 0x0000660000247a10 */ /* 0x008fc60007ffe0ff */
[----:B------:R-:W3:Y:S04]  /*71fd0*/  LDL.LU R191, [R1+0x658] ;  /* 0x0006580001bf7983 */ /* 0x000ee80000300800 */
[----:B--2---:R1:W-:Y:S04]  /*71fe0*/  @P5 STG.E [R38.64], R185 ;  /* 0x000000b926005986 */ /* 0x0043e8000c101904 */
[----:B------:R-:W-:Y:S01]  /*71ff0*/  @P6 STG.E [R180.64], R216 ;  /* 0x000000d8b4006986 */ /* 0x000fe2000c101904 */
[----:B-1----:R-:W-:-:S03]  /*72000*/  IMAD.WIDE R38, R36, 0x4, R108 ;  /* 0x0000000424267825 */ /* 0x002fc600078e026c */
[----:B------:R-:W3:Y:S04]  /*72010*/  LDL.LU R185, [R1+0xdbc] ;  /* 0x000dbc0001b97983 */ /* 0x000ee80000300800 */
[----:B------:R1:W-:Y:S04]  /*72020*/  @P1 STG.E [R38.64], R187 ;  /* 0x000000bb26001986 */ /* 0x0003e8000c101904 */
[----:B-1----:R-:W3:Y:S01]  /*72030*/  LDL.LU R187, [R1+0x65c] ;  /* 0x00065c0001bb7983 */ /* 0x002ee20000300800 */
[----:B------:R-:W-:Y:S02]  /*72040*/  IADD3 R3, R242, 0x160, RZ ;  /* 0x00000160f2037810 */ /* 0x000fe40007ffe0ff */
[----:B------:R-:W-:Y:S01]  /*72050*/  ISETP.LT.AND P4, PT, R252, c[0x0][0x178], !P4 ;  /* 0x00005e00fc007a0c */ /* 0x000fe20006781270 */
[----:B------:R-:W3:Y:S01]  /*72060*/  LDL.LU R184, [R1+0xdd8] ;  /* 0x000dd80001b87983 */ /* 0x000ee20000300800 */
        /* <DEDUP_REMOVED lines=30> */
[----:B------:R4:W-:Y:S01]  /*72250*/  @P5 STG.E [R38.64], R190 ;  /* 0x000000be26005986 */ /* 0x0009e2000c101904 */
[----:B-1----:R-:W-:-:S03]  /*72260*/  IADD3 R36, R0, c[0x0][0x198], RZ ;  /* 0x0000660000247a10 */ /* 0x002fc60007ffe0ff */
[----:B------:R-:W2:Y:S02]  /*72270*/  LDL.LU R186, [R1+0xddc] ;  /* 0x000ddc0001ba7983 */ /* 0x000ea40000300800 */
[C---:B----4-:R-:W-:Y:S02]  /*72280*/  IMAD.WIDE R38, R36.reuse, 0x4, R108 ;  /* 0x0000000424267825 */ /* 0x050fe400078e026c */
[----:B---3--:R-:W-:Y:S01]  /*72290*/  @P6 STG.E [R180.64], R191 ;  /* 0x000000bfb4006986 */ /* 0x008fe2000c101904 */
[C---:B------:R-:W-:Y:S01]  /*722a0*/  IADD3 R0, R36.reuse, c[0x0][0x198], RZ ;  /* 0x0000660024007a10 */ /* 0x040fe20007ffe0ff */
[----:B------:R-:W-:Y:S02]  /*722b0*/  IMAD.WIDE R36, R36, 0x4, R110 ;  /* 0x0000000424247825 */ /* 0x000fe400078e026e */
        /* <DEDUP_REMOVED lines=18> */
[----:B------:R-:W-:Y:S02]  /*723e0*/  ISETP.LT.AND P2, PT, R252, c[0x0][0x178], !P2 ;  /* 0x00005e00fc007a0c */ /* 0x000fe40005741270 */
[----:B------:R-:W-:Y:S01]  /*723f0*/  ISETP.GE.AND P4, PT, R3, c[0x0][0x17c], PT ;  /* 0x00005f0003007a0c */ /* 0x000fe20003f86270 */
[----:B------:R1:W-:Y:S01]  /*72400*/  @P5 STG.E [R38.64], R184 ;  /* 0x000000b826005986 */ /* 0x0003e2000c101904 */
[----:B------:R-:W-:Y:S02]  /*72410*/  IADD3 R3, R242, 0x167, RZ ;  /* 0x00000167f2037810 */ /* 0x000fe40007ffe0ff */
[C---:B------:R-:W-:Y:S02]  /*72420*/  IADD3 R0, R36.reuse, c[0x0][0x198], RZ ;  /* 0x0000660024007a10 */ /* 0x040fe40007ffe0ff */
[----:B------:R-:W-:Y:S01]  /*72430*/  ISETP.LT.AND P5, PT, R243, c[0x0][0x178], !P4 ;  /* 0x00005e00f3007a0c */ /* 0x000fe200067a1270 */
[----:B------:R1:W-:Y:S01]  /*72440*/  @P6 STG.E [R180.64], R250 ;  /* 0x000000fab4006986 */ /* 0x0003e2000c101904 */
[----:B------:R-:W-:Y:S01]  /*72450*/  ISETP.GE.AND P1, PT, R3, c[0x0][0x17c], PT ;  /* 0x00005f0003007a0c */ /* 0x000fe20003f26270 */
[----:B-1----:R-:W-:-:S04]  /*72460*/  IMAD.WIDE R38, R36, 0x4, R108 ;  /* 0x0000000424267825 */ /* 0x002fc800078e026c */
[----:B------:R-:W-:Y:S01]  /*72470*/  IMAD.WIDE R36, R36, 0x4, R110 ;  /* 0x0000000424247825 */ /* 0x000fe200078e026e */
[----:B------:R-:W-:-:S03]  /*72480*/  ISETP.LT.AND P6, PT, R252, c[0x0][0x178], !P4 ;  /* 0x00005e00fc007a0c */ /* 0x000fc600067c1270 */
[----:B------:R-:W-:Y:S01]  /*72490*/  IMAD.WIDE R180, R0, 0x4, R110 ;  /* 0x0000000400b47825 */ /* 0x000fe200078e026e */
[----:B--2---:R1:W-:Y:S04]  /*724a0*/  @P3 STG.E [R38.64], R186 ;  /* 0x000000ba26003986 */ /* 0x0043e8000c101904 */
[----:B------:R2:W-:Y:S01]  /*724b0*/  @P2 STG.E [R36.64], R251 ;  /* 0x000000fb24002986 */ /* 0x0005e2000c101904 */
[----:B------:R-:W-:-:S03]  /*724c0*/  ISETP.LT.AND P2, PT, R243, c[0x0][0x178], !P1 ;  /* 0x00005e00f3007a0c */ /* 0x000fc60004f41270 */
[----:B-1----:R-:W4:Y:S01]  /*724d0*/  LDL.LU R186, [R1+0x8cc] ;  /* 0x0008cc0001ba7983 */ /* 0x002f220000300800 */
[C-C-:B------:R-:W-:Y:S01]  /*724e0*/  IMAD.WIDE R38, R0.reuse, 0x4, R108.reuse ;  /* 0x0000000400267825 */ /* 0x140fe200078e026c */
[----:B--2---:R-:W-:Y:S02]  /*724f0*/  IADD3 R36, R0, c[0x0][0x198], RZ ;  /* 0x0000660000247a10 */ /* 0x004fe40007ffe0ff */
[----:B------:R-:W2:Y:S04]  /*72500*/  LDL.LU R190, [R1+0xe38] ;  /* 0x000e380001be7983 */ /* 0x000ea80000300800 */
[----:B------:R-:W2:Y:S04]  /*72510*/  LDL.LU R191, [R1+0x578] ;  /* 0x0005780001bf7983 */ /* 0x000ea80000300800 */
[----:B---3--:R1:W-:Y:S04]  /*72520*/  @P5 STG.E [R38.64], R185 ;  /* 0x000000b926005986 */ /* 0x0083e8000c101904 */
        /* <DEDUP_REMOVED lines=33> */
[C---:B------:R-:W-:Y:S01]  /*72740*/  IADD3 R183, R0.reuse, c[0x0][0x198], RZ ;  /* 0x0000660000b77a10 */ /* 0x040fe20007ffe0ff */
[----:B------:R-:W-:-:S04]  /*72750*/  IMAD.WIDE R180, R0, 0x4, R110 ;  /* 0x0000000400b47825 */ /* 0x000fc800078e026e */
[----:B-1----:R-:W-:Y:S01]  /*72760*/  IMAD.WIDE R38, R0, 0x4, R108 ;  /* 0x0000000400267825 */ /* 0x002fe200078e026c */
[----:B----4-:R1:W-:Y:S01]  /*72770*/  @P4 STG.E [R36.64], R186 ;  /* 0x000000ba24004986 */ /* 0x0103e2000c101904 */
[----:B------:R-:W-:Y:S02]  /*72780*/  ISETP.LT.AND P4, PT, R243, c[0x0][0x178], !P0 ;  /* 0x00005e00f3007a0c */ /* 0x000fe40004781270 */
[----:B------:R-:W-:Y:S01]  /*72790*/  ISETP.LT.AND P0, PT, R252, c[0x0][0x178], !P0 ;  /* 0x00005e00fc007a0c */ /* 0x000fe20004701270 */
[----:B--2---:R2:W-:Y:S04]  /*727a0*/  @P5 STG.E [R38.64], R190 ;  /* 0x000000be26005986 */ /* 0x0045e8000c101904 */
[----:B-1----:R-:W4:Y:S01]  /*727b0*/  LDL.LU R186, [R1+0xdec] ;  /* 0x000dec0001ba7983 */ /* 0x002f220000300800 */
[----:B------:R-:W-:-:S04]  /*727c0*/  IMAD.WIDE R36, R183, 0x4, R110 ;  /* 0x00000004b7247825 */ /* 0x000fc800078e026e */
[----:B--2---:R-:W-:Y:S01]  /*727d0*/  IMAD.WIDE R38, R183, 0x4, R108 ;  /* 0x00000004b7267825 */ /* 0x004fe200078e026c */
[----:B------:R-:W-:Y:S04]  /*727e0*/  @P6 STG.E [R180.64], R191 ;  /* 0x000000bfb4006986 */ /* 0x000fe8000c101904 */
[----:B---3--:R1:W-:Y:S04]  /*727f0*/  @P4 STG.E [R38.64], R185 ;  /* 0x000000b926004986 */ /* 0x0083e8000c101904 */
[----:B-1----:R-:W2:Y:S04]  /*72800*/  LDL.LU R185, [R1+0xcb8] ;  /* 0x000cb80001b97983 */ /* 0x002ea80000300800 */
[----:B------:R1:W-:Y:S04]  /*72810*/  @P0 STG.E [R36.64], R187 ;  /* 0x000000bb24000986 */ /* 0x0003e8000c101904 */
[----:B-1----:R-:W3:Y:S01]  /*72820*/  LDL.LU R187, [R1+0xcbc] ;  /* 0x000cbc0001bb7983 */ /* 0x002ee20000300800 */
[----:B------:R-:W-:-:S02]  /*72830*/  IADD3 R3, R242, 0x16c, RZ ;  /* 0x0000016cf2037810 */ /* 0x000fc40007ffe0ff */
[----:B------:R-:W-:Y:S01]  /*72840*/  IADD3 R0, R183, c[0x0][0x198], RZ ;  /* 0x00006600b7007a10 */ /* 0x000fe20007ffe0ff */
[----:B------:R-:W3:Y:S01]  /*72850*/  LDL.LU R249, [R1+0xe98] ;  /* 0x000e980001f97983 */ /* 0x000ee20000300800 */
[----:B------:R-:W-:Y:S02]  /*72860*/  ISETP.GE.AND P2, PT, R3, c[0x0][0x17c], PT ;  /* 0x00005f0003007a0c */ /* 0x000fe40003f46270 */
[----:B------:R-:W-:Y:S01]  /*72870*/  IADD3 R3, R242, 0x16d, RZ ;  /* 0x0000016df2037810 */ /* 0x000fe20007ffe0ff */
[----:B------:R-:W-:Y:S01]  /*72880*/  IMAD.WIDE R38, R0, 0x4, R108 ;  /* 0x0000000400267825 */ /* 0x000fe200078e026c */
[----:B------:R-:W-:Y:S01]  /*72890*/  ISETP.LT.AND P5, PT, R243, c[0x0][0x178], !P2 ;  /* 0x00005e00f3007a0c */ /* 0x000fe200057a1270 */
[----:B------:R-:W3:Y:S01]  /*728a0*/  LDL.LU R248, [R1+0x848] ;  /* 0x0008480001f87983 */ /* 0x000ee20000300800 */
[----:B------:R-:W-:Y:S02]  /*728b0*/  ISETP.GE.AND P3, PT, R3, c[0x0][0x17c], PT ;  /* 0x00005f0003007a0c */ /* 0x000fe40003f66270 */
[----:B------:R-:W-:-:S02]  /*728c0*/  IADD3 R3, R242, 0x16e, RZ ;  /* 0x0000016ef2037810 */ /* 0x000fc40007ffe0ff */
[C---:B------:R-:W-:Y:S01]  /*728d0*/  IADD3 R183, R0.reuse, c[0x0][0x198], RZ ;  /* 0x0000660000b77a10 */ /* 0x040fe20007ffe0ff */
[----:B------:R-:W-:Y:S01]  /*728e0*/  IMAD.WIDE R180, R0, 0x4, R110 ;  /* 0x0000000400b47825 */ /* 0x000fe200078e026e */
[C---:B------:R-:W-:Y:S01]  /*728f0*/  ISETP.LT.AND P6, PT, R252.reuse, c[0x0][0x178], !P2 ;  /* 0x00005e00fc007a0c */ /* 0x040fe200057c1270 */
[----:B------:R-:W3:Y:S01]  /*72900*/  LDL.LU R188, [R1+0xe9c] ;  /* 0x000e9c0001bc7983 */ /* 0x000ee20000300800 */
[----:B------:R-:W-:Y:S02]  /*72910*/  ISETP.LT.AND P0, PT, R243, c[0x0][0x178], !P3 ;  /* 0x00005e00f3007a0c */ /* 0x000fe40005f01270 */
[----:B------:R-:W-:Y:S02]  /*72920*/  ISETP.GE.AND P1, PT, R3, c[0x0][0x17c], PT ;  /* 0x00005f0003007a0c */ /* 0x000fe40003f26270 */
[----:B------:R-:W-:Y:S02]  /*72930*/  ISETP.LT.AND P3, PT, R252, c[0x0][0x178], !P3 ;  /* 0x00005e00fc007a0c */ /* 0x000fe40005f61270 */
[----:B------:R-:W-:Y:S01]  /*72940*/  IADD3 R3, R242, 0x16f, RZ ;  /* 0x0000016ff2037810 */ /* 0x000fe20007ffe0ff */
[----:B------:R1:W-:Y:S03]  /*72950*/  @P5 STG.E [R38.64], R184 ;  /* 0x000000b826005986 */ /* 0x0003e6000c101904 */
[----:B------:R-:W-:-:S02]  /*72960*/  ISETP.GE.AND P2, PT, R3, c[0x0][0x17c], PT ;  /* 0x00005f0003007a0c */ /* 0x000fc40003f46270 */
[----:B------:R-:W-:Y:S01]  /*72970*/  IADD3 R3, R242, 0x170, RZ ;  /* 0x00000170f2037810 */ /* 0x000fe20007ffe0ff */
[C---:B------:R-:W-:Y:S01]  /*72980*/  IMAD.WIDE R36, R183.reuse, 0x4, R110 ;  /* 0x00000004b7247825 */ /* 0x040fe200078e026e */
[----:B------:R1:W-:Y:S03]  /*72990*/  @P6 STG.E [R180.64], R246 ;  /* 0x000000f6b4006986 */ /* 0x0003e6000c101904 */
[----:B-1----:R-:W-:Y:S01]  /*729a0*/  IMAD.WIDE R38, R183, 0x4, R108 ;  /* 0x00000004b7267825 */ /* 0x002fe200078e026c */
[----:B------:R-:W-:Y:S02]  /*729b0*/  ISETP.GE.AND P4, PT, R3, c[0x0][0x17c], PT ;  /* 0x00005f0003007a0c */ /* 0x000fe40003f86270 */
[----:B------:R-:W-:Y:S02]  /*729c0*/  IADD3 R3, R183, c[0x0][0x198], RZ ;  /* 0x00006600b7037a10 */ /* 0x000fe40007ffe0ff */
[----:B------:R-:W-:-:S02]  /*729d0*/  ISETP.LT.AND P5, PT, R243, c[0x0][0x178], !P1 ;  /* 0x00005e00f3007a0c */ /* 0x000fc40004fa1270 */
[----:B------:R-:W-:Y:S01]  /*729e0*/  ISETP.LT.AND P6, PT, R252, c[0x0][0x178], !P1 ;  /* 0x00005e00fc007a0c */ /* 0x000fe20004fc1270 */
[----:B------:R-:W-:Y:S01]  /*729f0*/  IMAD.WIDE R180, R3, 0x4, R110 ;  /* 0x0000000403b47825 */ /* 0x000fe200078e026e */
[----:B----4-:R1:W-:Y:S04]  /*72a00*/  @P0 STG.E [R38.64], R186 ;  /* 0x000000ba26000986 */ /* 0x0103e8000c101904 */
[----:B------:R-:W-:Y:S01]  /*72a10*/  @P3 STG.E [R36.64], R247 ;  /* 0x000000f724003986 */ /* 0x000fe2000c101904 */
[----:B------:R-:W-:-:S03]  /*72a20*/  ISETP.LT.AND P3, PT, R243, c[0x0][0x178], !P2 ;  /* 0x00005e00f3007a0c */ /* 0x000fc60005761270 */
[----:B-1----:R-:W4:Y:S01]  /*72a30*/  LDL.LU R186, [R1+0x84c] ;  /* 0x00084c0001ba7983 */ /* 0x002f220000300800 */
[C-C-:B------:R-:W-:Y:S01]  /*72a40*/  IMAD.WIDE R38, R3.reuse, 0x4, R108.reuse ;  /* 0x0000000403267825 */ /* 0x140fe200078e026c */
[----:B------:R-:W-:Y:S02]  /*72a50*/  IADD3 R3, R3, c[0x0][0x198], RZ ;  /* 0x0000660003037a10 */ /* 0x000fe40007ffe0ff */
[----:B------:R-:W4:Y:S03]  /*72a60*/  LDL.LU R189, [R1+0xe08] ;  /* 0x000e080001bd7983 */ /* 0x000f260000300800 */
[----:B------:R-:W-:Y:S01]  /*72a70*/  IMAD.WIDE R182, R3, 0x4, R108 ;  /* 0x0000000403b67825 */ /* 0x000fe200078e026c */
[----:B------:R-:W4:Y:S04]  /*72a80*/  LDL.LU R190, [R1+0x18] ;  /* 0x0000180001be7983 */ /* 0x000f280000300800 */
[----:B------:R-:W4:Y:S04]  /*72a90*/  LDL.LU R191, [R1+0xe0c] ;  /* 0x000e0c0001bf7983 */ /* 0x000f280000300800 */
[----:B--2---:R-:W-:Y:S04]  /*72aa0*/  @P5 STG.E [R38.64], R185 ;  /* 0x000000b926005986 */ /* 0x004fe8000c101904 */
[----:B------:R-:W-:Y:S04]  /*72ab0*/  @P6 STG.E [R180.64], R226 ;  /* 0x000000e2b4006986 */ /* 0x000fe8000c101904 */
[----:B---3--:R1:W-:Y:S04]  /*72ac0*/  @P3 STG.E [R182.64], R187 ;  /* 0x000000bbb6003986 */ /* 0x0083e8000c101904 */
[----:B-1----:R-:W2:Y:S01]  /*72ad0*/  LDL.LU R187, [R1+0x1c] ;  /* 0x00001c0001bb7983 */ /* 0x002ea20000300800 */
[----:B------:R-:W-:-:S02]  /*72ae0*/  ISETP.LT.AND P2, PT, R252, c[0x0][0x178], !P2 ;  /* 0x00005e00fc007a0c */ /* 0x000fc40005741270 */
[----:B------:R-:W-:Y:S01]  /*72af0*/  IADD3 R0, R242, 0x171, RZ ;  /* 0x00000171f2007810 */ /* 0x000fe20007ffe0ff */
[C---:B------:R-:W-:Y:S01]  /*72b00*/  IMAD.WIDE R36, R3.reuse, 0x4, R110 ;  /* 0x0000000403247825 */ /* 0x040fe200078e026e */
[----:B------:R-:W-:Y:S01]  /*72b10*/  IADD3 R185, R3, c[0x0][0x198], RZ ;  /* 0x0000660003b97a10 */ /* 0x000fe20007ffe0ff */
[----:B------:R-:W3:Y:S01]  /*72b20*/  LDL.LU R184, [R1+0xdc8] ;  /* 0x000dc80001b87983 */ /* 0x000ee20000300800 */
[----:B------:R-:W-:Y:S02]  /*72b30*/  ISETP.GE.AND P1, PT, R0, c[0x0][0x17c], PT ;  /* 0x00005f0000007a0c */ /* 0x000fe40003f26270 */
[----:B------:R-:W-:Y:S02]  /*72b40*/  ISETP.LT.AND P5, PT, R243, c[0x0][0x178], !P4 ;  /* 0x00005e00f3007a0c */ /* 0x000fe400067a1270 */
[----:B------:R-:W-:-:S03]  /*72b50*/  ISETP.LT.AND P6, PT, R252, c[0x0][0x178], !P4 ;  /* 0x00005e00fc007a0c */ /* 0x000fc600067c1270 */
[----:B------:R1:W-:Y:S01]  /*72b60*/  @P2 STG.E [R36.64], R227 ;  /* 0x000000e324002986 */ /* 0x0003e2000c101904 */
[----:B------:R-:W-:Y:S01]  /*72b70*/  ISETP.LT.AND P2, PT, R243, c[0x0][0x178], !P1 ;  /* 0x00005e00f3007a0c */ /* 0x000fe20004f41270 */
[C---:B------:R-:W-:Y:S01]  /*72b80*/  IMAD.WIDE R38, R185.reuse, 0x4, R108 ;  /* 0x00000004b9267825 */ /* 0x040fe200078e026c */
[----:B------:R-:W-:Y:S02]  /*72b90*/  ISETP.LT.AND P1, PT, R252, c[0x0][0x178], !P1 ;  /* 0x00005e00fc007a0c */ /* 0x000fe40004f21270 */
[----:B------:R-:W-:Y:S01]  /*72ba0*/  IADD3 R0, R242, 0x172, RZ ;  /* 0x00000172f2007810 */ /* 0x000fe20007ffe0ff */
[C---:B------:R-:W-:Y:S01]  /*72bb0*/  IMAD.WIDE R180, R185.reuse, 0x4, R110 ;  /* 0x00000004b9b47825 */ /* 0x040fe200078e026e */
[----:B------:R-:W-:Y:S02]  /*72bc0*/  IADD3 R185, R185, c[0x0][0x198], RZ ;  /* 0x00006600b9b97a10 */ /* 0x000fe40007ffe0ff */
[----:B------:R-:W-:Y:S02]  /*72bd0*/  ISETP.GE.AND P0, PT, R0, c[0x0][0x17c], PT ;  /* 0x00005f0000007a0c */ /* 0x000fe40003f06270 */
[----:B------:R-:W-:Y:S01]  /*72be0*/  IADD3 R0, R242, 0x173, RZ ;  /* 0x00000173f2007810 */ /* 0x000fe20007ffe0ff */
[C---:B------:R-:W-:Y:S01]  /*72bf0*/  IMAD.WIDE R182, R185.reuse, 0x4, R108 ;  /* 0x00000004b9b67825 */ /* 0x040fe200078e026c */
[----:B------:R1:W-:Y:S03]  /*72c00*/  @P5 STG.E [R38.64], R249 ;  /* 0x000000f926005986 */ /* 0x0003e6000c101904 */
[C---:B-1----:R-:W-:Y:S01]  /*72c10*/  IMAD.WIDE R36, R185.reuse, 0x4, R110 ;  /* 0x00000004b9247825 */ /* 0x042fe200078e026e */
[----:B------:R-:W-:Y:S01]  /*72c20*/  ISETP.GE.AND P4, PT, R0, c[0x0][0x17c], PT ;  /* 0x00005f0000007a0c */ /* 0x000fe20003f86270 */
[----:B------:R1:W-:Y:S01]  /*72c30*/  @P6 STG.E [R180.64], R248 ;  /* 0x000000f8b4006986 */ /* 0x0003e2000c101904 */
[----:B------:R-:W-:-:S02]  /*72c40*/  IADD3 R3, R185, c[0x0][0x198], RZ ;  /* 0x00006600b9037a10 */ /* 0x000fc40007ffe0ff */
[----:B------:R-:W-:Y:S01]  /*72c50*/  ISETP.LT.AND P5, PT, R243, c[0x0][0x178], !P0 ;  /* 0x00005e00f3007a0c */ /* 0x000fe200047a1270 */
[----:B------:R1:W-:Y:S01]  /*72c60*/  @P2 STG.E [R182.64], R188 ;  /* 0x000000bcb6002986 */ /* 0x0003e2000c101904 */
[----:B------:R-:W-:Y:S01]  /*72c70*/  ISETP.LT.AND P6, PT, R252, c[0x0][0x178], !P0 ;  /* 0x00005e00fc007a0c */ /* 0x000fe200047c1270 */
[----:B------:R-:W-:-:S04]  /*72c80*/  IMAD.WIDE R38, R3, 0x4, R108 ;  /* 0x0000000403267825 */ /* 0x000fc800078e026c */
[C---:B-1----:R-:W-:Y:S01]  /*72c90*/  IMAD.WIDE R180, R3.reuse, 0x4, R110 ;  /* 0x0000000403b47825 */ /* 0x042fe200078e026e */
[----:B------:R-:W-:-:S05]  /*72ca0*/  IADD3 R3, R3, c[0x0][0x198], RZ ;  /* 0x0000660003037a10 */ /* 0x000fca0007ffe0ff */
[----:B------:R-:W-:Y:S01]  /*72cb0*/  IMAD.WIDE R182, R3, 0x4, R108 ;  /* 0x0000000403b67825 */ /* 0x000fe200078e026c */
[----:B----4-:R1:W-:Y:S01]  /*72cc0*/  @P1 STG.E [R36.64], R186 ;  /* 0x000000ba24001986 */ /* 0x0103e2000c101904 */
[----:B------:R-:W-:Y:S02]  /*72cd0*/  ISETP.LT.AND P1, PT, R243, c[0x0][0x178], !P4 ;  /* 0x00005e00f3007a0c */ /* 0x000fe40006721270 */
[----:B------:R-:W-:Y:S01]  /*72ce0*/  ISETP.LT.AND P4, PT, R252, c[0x0][0x178], !P4 ;  /* 0x00005e00fc007a0c */ /* 0x000fe20006781270 */
[----:B-1----:R-:W4:Y:S01]  /*72cf0*/  LDL.LU R186, [R1+0xdcc] ;  /* 0x000dcc0001ba7983 */ /* 0x002f220000300800 */
[----:B------:R-:W-:-:S03]  /*72d00*/  IMAD.WIDE R36, R3, 0x4, R110 ;  /* 0x0000000403247825 */ /* 0x000fc600078e026e */
[----:B------:R-:W-:Y:S04]  /*72d10*/  @P5 STG.E [R38.64], R189 ;  /* 0x000000bd26005986 */ /* 0x000fe8000c101904 */
[----:B------:R-:W-:Y:S04]  /*72d20*/  @P6 STG.E [R180.64], R190 ;  /* 0x000000beb4006986 */ /* 0x000fe8000c101904 */
[----:B------:R1:W-:Y:S04]  /*72d30*/  @P1 STG.E [R182.64], R191 ;  /* 0x000000bfb6001986 */ /* 0x0003e8000c101904 */
[----:B-1----:R-:W4:Y:S04]  /*72d40*/  LDL.LU R191, [R1+0xbd8] ;  /* 0x000bd80001bf7983 */ /* 0x002f280000300800 */
[----:B--2---:R1:W-:Y:S04]  /*72d50*/  @P4 STG.E [R36.64], R187 ;  /* 0x000000bb24004986 */ /* 0x0043e8000c101904 */
[----:B-1----:R-:W2:Y:S01]  /*72d60*/  LDL.LU R187, [R1+0xbdc] ;  /* 0x000bdc0001bb7983 */ /* 0x002ea20000300800 */
[----:B------:R-:W-:-:S02]  /*72d70*/  IADD3 R0, R242, 0x174, RZ ;  /* 0x00000174f2007810 */ /* 0x000fc40007ffe0ff */
[----:B------:R-:W-:Y:S01]  /*72d80*/  IADD3 R185, R3, c[0x0][0x198], RZ ;  /* 0x0000660003b97a10 */ /* 0x000fe20007ffe0ff */
[----:B------:R-:W2:Y:S01]  /*72d90*/  LDL.LU R249, [R1+0xe48] ;  /* 0x000e480001f97983 */ /* 0x000ea20000300800 */
[----:B------:R-:W-:Y:S02]  /*72da0*/  ISETP.GE.AND P3, PT, R0, c[0x0][0x17c], PT ;  /* 0x00005f0000007a0c */ /* 0x000fe40003f66270 */
[----:B------:R-:W-:Y:S01]  /*72db0*/  IADD3 R0, R242, 0x175, RZ ;  /* 0x00000175f2007810 */ /* 0x000fe20007ffe0ff */
[----:B------:R-:W-:Y:S01]  /*72dc0*/  IMAD.WIDE R38, R185, 0x4, R108 ;  /* 0x00000004b9267825 */ /* 0x000fe200078e026c */
[----:B------:R-:W-:Y:S01]  /*72dd0*/  ISETP.LT.AND P5, PT, R243, c[0x0][0x178], !P3 ;  /* 0x00005e00f3007a0c */ /* 0x000fe20005fa1270 */
[----:B------:R-:W2:Y:S01]  /*72de0*/  LDL.LU R248, [R1+0x668] ;  /* 0x0006680001f87983 */ /* 0x000ea20000300800 */
[----:B------:R-:W-:Y:S02]  /*72df0*/  ISETP.GE.AND P0, PT, R0, c[0x0][0x17c], PT ;  /* 0x00005f0000007a0c */ /* 0x000fe40003f06270 */
[----:B------:R-:W-:-:S02]  /*72e00*/  ISETP.LT.AND P6, PT, R252, c[0x0][0x178], !P3 ;  /* 0x00005e00fc007a0c */ /* 0x000fc40005fc1270 */
[----:B------:R-:W-:Y:S01]  /*72e10*/  ISETP.LT.AND P4, PT, R243, c[0x0][0x178], !P0 ;  /* 0x00005e00f3007a0c */ /* 0x000fe20004781270 */
[C---:B------:R-:W-:Y:S01]  /*72e20*/  IMAD.WIDE R180, R185.reuse, 0x4, R110 ;  /* 0x00000004b9b47825 */ /* 0x040fe200078e026e */
[----:B------:R-:W-:Y:S02]  /*72e30*/  ISETP.LT.AND P0, PT, R252, c[0x0][0x178], !P0 ;  /* 0x00005e00fc007a0c */ /* 0x000fe40004701270 */
[----:B------:R-:W-:Y:S02]  /*72e40*/  IADD3 R0, R242, 0x176, RZ ;  /* 0x00000176f2007810 */ /* 0x000fe40007ffe0ff */
[----:B------:R-:W-:Y:S02]  /*72e50*/  IADD3 R185, R185, c[0x0][0x198], RZ ;  /* 0x00006600b9b97a10 */ /* 0x000fe40007ffe0ff */
[----:B------:R-:W-:Y:S02]  /*72e60*/  ISETP.GE.AND P2, PT, R0, c[0x0][0x17c], PT ;  /* 0x00005f0000007a0c */ /* 0x000fe40003f46270 */
[----:B------:R-:W-:Y:S01]  /*72e70*/  IADD3 R0, R242, 0x177, RZ ;  /* 0x00000177f2007810 */ /* 0x000fe20007ffe0ff */
[C---:B------:R-:W-:Y:S01]  /*72e80*/  IMAD.WIDE R182, R185.reuse, 0x4, R108 ;  /* 0x00000004b9b67825 */ /* 0x040fe200078e026c */
[----:B---3--:R1:W-:Y:S03]  /*72e90*/  @P5 STG.E [R38.64], R184 ;  /* 0x000000b826005986 */ /* 0x0083e6000c101904 */
[C---:B------:R-:W-:Y:S01]  /*72ea0*/  IMAD.WIDE R36, R185.reuse, 0x4, R110 ;  /* 0x00000004b9247825 */ /* 0x040fe200078e026e */
[----:B------:R-:W-:Y:S01]  /*72eb0*/  ISETP.GE.AND P3, PT, R0, c[0x0][0x17c], PT ;  /* 0x00005f0000007a0c */ /* 0x000fe20003f66270 */
[----:B------:R3:W-:Y:S01]  /*72ec0*/  @P6 STG.E [R180.64], R238 ;  /* 0x000000eeb4006986 */ /* 0x0007e2000c101904 */
[----:B------:R-:W-:-:S02]  /*72ed0*/  IADD3 R3, R185, c[0x0][0x198], RZ ;  /* 0x00006600b9037a10 */ /* 0x000fc40007ffe0ff */
[----:B------:R-:W-:Y:S02]  /*72ee0*/  ISETP.LT.AND P5, PT, R243, c[0x0][0x178], !P2 ;  /* 0x00005e00f3007a0c */ /* 0x000fe400057a1270 */
[----:B------:R-:W-:Y:S01]  /*72ef0*/  ISETP.LT.AND P6, PT, R252, c[0x0][0x178], !P2 ;  /* 0x00005e00fc007a0c */ /* 0x000fe200057c1270 */
[----:B-1----:R-:W2:Y:S01]  /*72f00*/  LDL.LU R184, [R1+0xe4c] ;  /* 0x000e4c0001b87983 */ /* 0x002ea20000300800 */
[----:B------:R-:W-:-:S04]  /*72f10*/  IMAD.WIDE R38, R3, 0x4, R108 ;  /* 0x0000000403267825 */ /* 0x000fc800078e026c */
[C---:B---3--:R-:W-:Y:S01]  /*72f20*/  IMAD.WIDE R180, R3.reuse, 0x4, R110 ;  /* 0x0000000403b47825 */ /* 0x048fe200078e026e */
[----:B------:R-:W-:Y:S01]  /*72f30*/  IADD3 R3, R3, c[0x0][0x198], RZ ;  /* 0x0000660003037a10 */ /* 0x000fe20007ffe0ff */
[----:B----4-:R1:W-:Y:S04]  /*72f40*/  @P4 STG.E [R182.64], R186 ;  /* 0x000000bab6004986 */ /* 0x0103e8000c101904 */
[----:B------:R-:W-:Y:S01]  /*72f50*/  @P0 STG.E [R36.64], R239 ;  /* 0x000000ef24000986 */ /* 0x000fe2000c101904 */
[----:B------:R-:W-:-:S03]  /*72f60*/  ISETP.LT.AND P0, PT, R243, c[0x0][0x178], !P3 ;  /* 0x00005e00f3007a0c */ /* 0x000fc60005f01270 */
[----:B-1----:R-:W3:Y:S01]  /*72f70*/  LDL.LU R186, [R1+0x66c] ;  /* 0x00066c0001ba7983 */ /* 0x002ee20000300800 */
[----:B------:R-:W-:-:S03]  /*72f80*/  IMAD.WIDE R182, R3, 0x4, R108 ;  /* 0x0000000403b67825 */ /* 0x000fc600078e026c */
[----:B------:R-:W4:Y:S04]  /*72f90*/  LDL.LU R188, [R1+0xdf8] ;  /* 0x000df80001bc7983 */ /* 0x000f280000300800 */
[----:B------:R-:W4:Y:S04]  /*72fa0*/  LDL.LU R189, [R1+0x8] ;  /* 0x0000080001bd7983 */ /* 0x000f280000300800 */
[----:B------:R-:W-:Y:S04]  /*72fb0*/  @P5 STG.E [R38.64], R191 ;  /* 0x000000bf26005986 */ /* 0x000fe8000c101904 */
[----:B------:R-:W-:Y:S04]  /*72fc0*/  @P6 STG.E [R180.64], R222 ;  /* 0x000000deb4006986 */ /* 0x000fe8000c101904 */
[----:B------:R-:W4:Y:S04]  /*72fd0*/  LDL.LU R190, [R1+0xdfc] ;  /* 0x000dfc0001be7983 */ /* 0x000f280000300800 */
[----:B--2---:R1:W-:Y:S04]  /*72fe0*/  @P0 STG.E [R182.64], R187 ;  /* 0x000000bbb6000986 */ /* 0x0043e8000c101904 */
[----:B-1----:R-:W2:Y:S01]  /*72ff0*/  LDL.LU R187, [R1+0xc] ;  /* 0x00000c0001bb7983 */ /* 0x002ea20000300800 */
[----:B------:R-:W-:-:S02]  /*73000*/  ISETP.LT.AND P3, PT, R252, c[0x0][0x178], !P3 ;  /* 0x00005e00fc007a0c */ /* 0x000fc40005f61270 */
[----:B------:R-:W-:Y:S01]  /*73010*/  IADD3 R0, R242, 0x178, RZ ;  /* 0x00000178f2007810 */ /* 0x000fe20007ffe0ff */
[C---:B------:R-:W-:Y:S01]  /*73020*/  IMAD.WIDE R36, R3.reuse, 0x4, R110 ;  /* 0x0000000403247825 */ /* 0x040fe200078e026e */
[----:B------:R-:W-:Y:S01]  /*73030*/  IADD3 R185, R3, c[0x0][0x198], RZ ;  /* 0x0000660003b97a10 */ /* 0x000fe20007ffe0ff */
[----:B------:R-:W2:Y:S01]  /*73040*/  LDL.LU R191, [R1+0xd88] ;  /* 0x000d880001bf7983 */ /* 0x000ea20000300800 */
[----:B------:R-:W-:Y:S02]  /*73050*/  ISETP.GE.AND P1, PT, R0, c[0x0][0x17c], PT ;  /* 0x00005f0000007a0c */ /* 0x000fe40003f26270 */
[----:B------:R-:W-:Y:S02]  /*73060*/  IADD3 R0, R242, 0x179, RZ ;  /* 0x00000179f2007810 */ /* 0x000fe40007ffe0ff */
[----:B------:R-:W-:Y:S02]  /*73070*/  ISETP.LT.AND P5, PT, R243, c[0x0][0x178], !P1 ;  /* 0x00005e00f3007a0c */ /* 0x000fe40004fa1270 */
[----:B------:R-:W-:Y:S01]  /*73080*/  ISETP.GE.AND P2, PT, R0, c[0x0][0x17c], PT ;  /* 0x00005f0000007a0c */ /* 0x000fe20003f46270 */
[----:B------:R1:W-:Y:S01]  /*73090*/  @P3 STG.E [R36.64], R223 ;  /* 0x000000df24003986 */ /* 0x0003e2000c101904 */
[----:B------:R-:W-:-:S02]  /*730a0*/  ISETP.LT.AND P6, PT, R252, c[0x0][0x178], !P1 ;  /* 0x00005e00fc007a0c */ /* 0x000fc40004fc1270 */
        /* <DEDUP_REMOVED lines=19> */
[----:B------:R-:W-:Y:S01]  /*731e0*/  IADD3 R3, R3, c[0x0][0x198], RZ ;  /* 0x0000660003037a10 */ /* 0x000fe20007ffe0ff */
[----:B------:R-:W2:Y:S04]  /*731f0*/  LDL.LU R184, [R1+0xd8c] ;  /* 0x000d8c0001b87983 */ /* 0x000ea80000300800 */
[----:B------:R-:W-:Y:S01]  /*73200*/  IMAD.WIDE R182, R3, 0x4, R108 ;  /* 0x0000000403b67825 */ /* 0x000fe200078e026c */
[----:B---3--:R1:W-:Y:S01]  /*73210*/  @P2 STG.E [R36.64], R186 ;  /* 0x000000ba24002986 */ /* 0x0083e2000c101904 */
[----:B------:R-:W-:Y:S02]  /*73220*/  ISETP.LT.AND P2, PT, R243, c[0x0][0x178], !P1 ;  /* 0x00005e00f3007a0c */ /* 0x000fe40004f41270 */
[----:B------:R-:W-:Y:S01]  /*73230*/  ISETP.LT.AND P1, PT, R252, c[0x0][0x178], !P1 ;  /* 0x00005e00fc007a0c */ /* 0x000fe20004f21270 */
[----:B----4-:R-:W-:Y:S04]  /*73240*/  @P5 STG.E [R38.64], R188 ;  /* 0x000000bc26005986 */ /* 0x010fe8000c101904 */
[----:B------:R-:W-:Y:S01]  /*73250*/  @P6 STG.E [R180.64], R189 ;  /* 0x000000bdb4006986 */ /* 0x000fe2000c101904 */
[----:B-1----:R-:W-:-:S03]  /*73260*/  IMAD.WIDE R36, R3, 0x4, R110 ;  /* 0x0000000403247825 */ /* 0x002fc600078e026e */
[----:B------:R-:W3:Y:S04]  /*73270*/  LDL.LU R186, [R1+0xbc8] ;  /* 0x000bc80001ba7983 */ /* 0x000ee80000300800 */
[----:B------:R-:W-:Y:S04]  /*73280*/  @P2 STG.E [R182.64], R190 ;  /* 0x000000beb6002986 */ /* 0x000fe8000c101904 */
[----:B--2---:R1:W-:Y:S04]  /*73290*/  @P1 STG.E [R36.64], R187 ;  /* 0x000000bb24001986 */ /* 0x0043e8000c101904 */
[----:B-1----:R-:W2:Y:S01]  /*732a0*/  LDL.LU R187, [R1+0xbcc] ;  /* 0x000bcc0001bb7983 */ /* 0x002ea20000300800 */
[----:B------:R-:W-:-:S04]  /*732b0*/  IADD3 R0, R242, 0x17c, RZ ;  /* 0x0000017cf2007810 */ /* 0x000fc80007ffe0ff */
[----:B------:R-:W-:Y:S02]  /*732c0*/  ISETP.GE.AND P0, PT, R0, c[0x0][0x17c], PT ;  /* 0x00005f0000007a0c */ /* 0x000fe40003f06270 */
[----:B------:R-:W-:Y:S02]  /*732d0*/  IADD3 R0, R242, 0x17d, RZ ;  /* 0x0000017df2007810 */ /* 0x000fe40007ffe0ff */
[----:B------:R-:W-:Y:S02]  /*732e0*/  IADD3 R185, R3, c[0x0][0x198], RZ ;  /* 0x0000660003b97a10 */ /* 0x000fe40007ffe0ff */
[----:B------:R-:W-:Y:S02]  /*732f0*/  ISETP.GE.AND P4, PT, R0, c[0x0][0x17c], PT ;  /* 0x00005f0000007a0c */ /* 0x000fe40003f86270 */
[----:B------:R-:W-:Y:S02]  /*73300*/  ISETP.LT.AND P5, PT, R243, c[0x0][0x178], !P0 ;  /* 0x00005e00f3007a0c */ /* 0x000fe400047a1270 */
        /* <DEDUP_REMOVED lines=11> */
[C---:B------:R-:W-:Y:S01]  /*733c0*/  IMAD.WIDE R36, R185.reuse, 0x4, R110 ;  /* 0x00000004b9247825 */ /* 0x040fe200078e026e */
[----:B------:R-:W-:Y:S01]  /*733d0*/  ISETP.GE.AND P0, PT, R0, c[0x0][0x17c], PT ;  /* 0x00005f0000007a0c */ /* 0x000fe20003f06270 */
[----:B------:R4:W-:Y:S01]  /*733e0*/  @P6 STG.E [R180.64], R234 ;  /* 0x000000eab4006986 */ /* 0x0009e2000c101904 */
[----:B------:R-:W-:-:S02]  /*733f0*/  IADD3 R3, R185, c[0x0][0x198], RZ ;  /* 0x00006600b9037a10 */ /* 0x000fc40007ffe0ff */
[----:B------:R-:W-:Y:S01]  /*73400*/  ISETP.LT.AND P5, PT, R243, c[0x0][0x178], !P3 ;  /* 0x00005e00f3007a0c */ /* 0x000fe20005fa1270 */
[----:B------:R4:W-:Y:S01]  /*73410*/  @P1 STG.E [R182.64], R184 ;  /* 0x000000b8b6001986 */ /* 0x0009e2000c101904 */
[----:B------:R-:W-:-:S03]  /*73420*/  ISETP.LT.AND P6, PT, R252, c[0x0][0x178], !P3 ;  /* 0x00005e00fc007a0c */ /* 0x000fc60005fc1270 */
[----:B------:R4:W-:Y:S01]  /*73430*/  @P4 STG.E [R36.64], R235 ;  /* 0x000000eb24004986 */ /* 0x0009e2000c101904 */
[----:B------:R-:W-:Y:S01]  /*73440*/  ISETP.LT.AND P4, PT, R243, c[0x0][0x178], !P0 ;  /* 0x00005e00f3007a0c */ /* 0x000fe20004781270 */
[C---:B-1----:R-:W-:Y:S01]  /*73450*/  IMAD.WIDE R38, R3.reuse, 0x4, R108 ;  /* 0x0000000403267825 */ /* 0x042fe200078e026c */
[----:B------:R-:W-:Y:S02]  /*73460*/  ISETP.LT.AND P0, PT, R252, c[0x0][0x178], !P0 ;  /* 0x00005e00fc007a0c */ /* 0x000fe40004701270 */
[----:B------:R-:W-:Y:S01]  /*73470*/  IADD3 R0, R242, 0x180, RZ ;  /* 0x00000180f2007810 */ /* 0x000fe20007ffe0ff */
[C---:B----4-:R-:W-:Y:S01]  /*73480*/  IMAD.WIDE R180, R3.reuse, 0x4, R110 ;  /* 0x0000000403b47825 */ /* 0x050fe200078e026e */
[----:B------:R-:W-:Y:S02]  /*73490*/  IADD3 R3, R3, c[0x0][0x198], RZ ;  /* 0x0000660003037a10 */ /* 0x000fe40007ffe0ff */
[----:B------:R-:W-:Y:S02]  /*734a0*/  ISETP.GE.AND P2, PT, R0, c[0x0][0x17c], PT ;  /* 0x00005f0000007a0c */ /* 0x000fe40003f46270 */
[----:B------:R-:W-:Y:S01]  /*734b0*/  IADD3 R0, R242, 0x181, RZ ;  /* 0x00000181f2007810 */ /* 0x000fe20007ffe0ff */
[C---:B------:R-:W-:Y:S01]  /*734c0*/  IMAD.WIDE R182, R3.reuse, 0x4, R108 ;  /* 0x0000000403b67825 */ /* 0x040fe200078e026c */
[----:B------:R-:W-:-:S03]  /*734d0*/  IADD3 R185, R3, c[0x0][0x198], RZ ;  /* 0x0000660003b97a10 */ /* 0x000fc60007ffe0ff */
[----:B------:R-:W-:Y:S01]  /*734e0*/  IMAD.WIDE R36, R3, 0x4, R110 ;  /* 0x0000000403247825 */ /* 0x000fe200078e026e */
[----:B------:R-:W-:Y:S02]  /*734f0*/  ISETP.GE.AND P3, PT, R0, c[0x0][0x17c], PT ;  /* 0x00005f0000007a0c */ /* 0x000fe40003f66270 */
[----:B------:R-:W-:-:S04]  /*73500*/  IADD3 R0, R242, 0x182, RZ ;  /* 0x00000182f2007810 */ /* 0x000fc80007ffe0ff */
[----:B------:R-:W-:Y:S02]  /*73510*/  ISETP.GE.AND P1, PT, R0, c[0x0][0x17c], PT ;  /* 0x00005f0000007a0c */ /* 0x000fe40003f26270 */
[----:B------:R-:W-:Y:S01]  /*73520*/  IADD3 R0, R242, 0x183, RZ ;  /* 0x00000183f2007810 */ /* 0x000fe20007ffe0ff */
[----:B---3--:R1:W-:Y:S01]  /*73530*/  @P5 STG.E [R38.64], R186 ;  /* 0x000000ba26005986 */ /* 0x0083e2000c101904 */
[----:B------:R-:W-:-:S03]  /*73540*/  ISETP.LT.AND P5, PT, R243, c[0x0][0x178], !P2 ;  /* 0x00005e00f3007a0c */ /* 0x000fc600057a1270 */
[----:B------:R3:W-:Y:S01]  /*73550*/  @P6 STG.E [R180.64], R218 ;  /* 0x000000dab4006986 */ /* 0x0007e2000c101904 */
[----:B------:R-:W-:Y:S01]  /*73560*/  ISETP.LT.AND P6, PT, R252, c[0x0][0x178], !P2 ;  /* 0x00005e00fc007a0c */ /* 0x000fe200057c1270 */
[----:B-1----:R-:W-:-:S04]  /*73570*/  IMAD.WIDE R38, R185, 0x4, R108 ;  /* 0x00000004b9267825 */ /* 0x002fc800078e026c */
[C---:B---3--:R-:W-:Y:S01]  /*73580*/  IMAD.WIDE R180, R185.reuse, 0x4, R110 ;  /* 0x00000004b9b47825 */ /* 0x048fe200078e026e */
[----:B------:R-:W-:Y:S02]  /*73590*/  IADD3 R185, R185, c[0x0][0x198], RZ ;  /* 0x00006600b9b97a10 */ /* 0x000fe40007ffe0ff */
[----:B------:R-:W-:Y:S02]  /*735a0*/  ISETP.GE.AND P2, PT, R0, c[0x0][0x17c], PT ;  /* 0x00005f0000007a0c */ /* 0x000fe40003f46270 */
[----:B------:R-:W-:Y:S02]  /*735b0*/  IADD3 R3, R185, c[0x0][0x198], RZ ;  /* 0x00006600b9037a10 */ /* 0x000fe40007ffe0ff */
[----:B------:R-:W-:Y:S01]  /*735c0*/  IADD3 R0, R242, 0x184, RZ ;  /* 0x00000184f2007810 */ /* 0x000fe20007ffe0ff */
[----:B--2---:R1:W-:Y:S04]  /*735d0*/  @P4 STG.E [R182.64], R187 ;  /* 0x000000bbb6004986 */ /* 0x0043e8000c101904 */
[----:B------:R2:W-:Y:S01]  /*735e0*/  @P0 STG.E [R36.64], R219 ;  /* 0x000000db24000986 */ /* 0x0005e2000c101904 */
[----:B------:R-:W-:-:S02]  /*735f0*/  ISETP.LT.AND P0, PT, R243, c[0x0][0x178], !P3 ;  /* 0x00005e00f3007a0c */ /* 0x000fc40005f01270 */
[----:B------:R-:W-:Y:S01]  /*73600*/  ISETP.LT.AND P3, PT, R252, c[0x0][0x178], !P3 ;  /* 0x00005e00fc007a0c */ /* 0x000fe20005f61270 */
[----:B------:R3:W-:Y:S01]  /*73610*/  @P5 STG.E [R38.64], R212 ;  /* 0x000000d426005986 */ /* 0x0007e2000c101904 */
[----:B-1----:R-:W-:-:S03]  /*73620*/  IMAD.WIDE R182, R185, 0x4, R108 ;  /* 0x00000004b9b67825 */ /* 0x002fc600078e026c */
[----:B------:R1:W-:Y:S01]  /*73630*/  @P6 STG.E [R180.64], R40 ;  /* 0x00000028b4006986 */ /* 0x0003e2000c101904 */
[----:B--2---:R-:W-:Y:S01]  /*73640*/  IMAD.WIDE R36, R185, 0x4, R110 ;  /* 0x00000004b9247825 */ /* 0x004fe200078e026e */
[----:B------:R-:W-:-:S04]  /*73650*/  ISETP.LT.AND P5, PT, R243, c[0x0][0x178], !P1 ;  /* 0x00005e00f3007a0c */ /* 0x000fc80004fa1270 */
[----:B------:R2:W-:Y:S01]  /*73660*/  @P0 STG.E [R182.64], R213 ;  /* 0x000000d5b6000986 */ /* 0x0005e2000c101904 */
[----:B------:R-:W-:-:S03]  /*73670*/  ISETP.LT.AND P6, PT, R252, c[0x0][0x178], !P1 ;  /* 0x00005e00fc007a0c */ /* 0x000fc60004fc1270 */
[----:B------:R4:W-:Y:S01]  /*73680*/  @P3 STG.E [R36.64], R41 ;  /* 0x0000002924003986 */ /* 0x0009e2000c101904 */
[----:B------:R-:W-:Y:S01]  /*73690*/  ISETP.LT.AND P3, PT, R243, c[0x0][0x178], !P2 ;  /* 0x00005e00f3007a0c */ /* 0x000fe20005761270 */
[----:B---3--:R-:W-:Y:S01]  /*736a0*/  IMAD.WIDE R38, R3, 0x4, R108 ;  /* 0x0000000403267825 */ /* 0x008fe200078e026c */
[----:B------:R-:W-:-:S03]  /*736b0*/  ISETP.LT.AND P2, PT, R252, c[0x0][0x178], !P2 ;  /* 0x00005e00fc007a0c */ /* 0x000fc60005741270 */
[C---:B-1----:R-:W-:Y:S01]  /*736c0*/  IMAD.WIDE R180, R3.reuse, 0x4, R110 ;  /* 0x0000000403b47825 */ /* 0x042fe200078e026e */
[----:B------:R-:W-:Y:S02]  /*736d0*/  IADD3 R3, R3, c[0x0][0x198], RZ ;  /* 0x0000660003037a10 */ /* 0x000fe40007ffe0ff */
[----:B------:R-:W-:Y:S02]  /*736e0*/  ISETP.GE.AND P4, PT, R0, c[0x0][0x17c], PT ;  /* 0x00005f0000007a0c */ /* 0x000fe40003f86270 */
[----:B------:R-:W-:Y:S01]  /*736f0*/  IADD3 R0, R242, 0x185, RZ ;  /* 0x00000185f2007810 */ /* 0x000fe20007ffe0ff */
[C---:B--2---:R-:W-:Y:S01]  /*73700*/  IMAD.WIDE R182, R3.reuse, 0x4, R108 ;  /* 0x0000000403b67825 */ /* 0x044fe200078e026c */
[----:B------:R1:W-:Y:S03]  /*73710*/  @P5 STG.E [R38.64], R196 ;  /* 0x000000c426005986 */ /* 0x0003e6000c101904 */
[C---:B----4-:R-:W-:Y:S01]  /*73720*/  IMAD.WIDE R36, R3.reuse, 0x4, R110 ;  /* 0x0000000403247825 */ /* 0x050fe200078e026e */
[----:B------:R-:W-:Y:S01]  /*73730*/  ISETP.GE.AND P1, PT, R0, c[0x0][0x17c], PT ;  /* 0x00005f0000007a0c */ /* 0x000fe20003f26270 */
[----:B------:R2:W-:Y:S01]  /*73740*/  @P6 STG.E [R180.64], R56 ;  /* 0x00000038b4006986 */ /* 0x0005e2000c101904 */
[----:B------:R-:W-:-:S02]  /*73750*/  IADD3 R185, R3, c[0x0][0x198], RZ ;  /* 0x0000660003b97a10 */ /* 0x000fc40007ffe0ff */
[----:B------:R-:W-:Y:S01]  /*73760*/  ISETP.LT.AND P5, PT, R243, c[0x0][0x178], !P4 ;  /* 0x00005e00f3007a0c */ /* 0x000fe200067a1270 */
[----:B------:R-:W-:Y:S01]  /*73770*/  @P3 STG.E [R182.64], R197 ;  /* 0x000000c5b6003986 */ /* 0x000fe2000c101904 */
[----:B------:R-:W-:-:S03]  /*73780*/  ISETP.LT.AND P6, PT, R252, c[0x0][0x178], !P4 ;  /* 0x00005e00fc007a0c */ /* 0x000fc600067c1270 */
[----:B------:R3:W-:Y:S01]  /*73790*/  @P2 STG.E [R36.64], R57 ;  /* 0x0000003924002986 */ /* 0x0007e2000c101904 */
[----:B------:R-:W-:Y:S01]  /*737a0*/  ISETP.LT.AND P2, PT, R243, c[0x0][0x178], !P1 ;  /* 0x00005e00f3007a0c */ /* 0x000fe20004f41270 */
[C---:B-1----:R-:W-:Y:S01]  /*737b0*/  IMAD.WIDE R38, R185.reuse, 0x4, R108 ;  /* 0x00000004b9267825 */ /* 0x042fe200078e026c */
[----:B------:R-:W-:Y:S02]  /*737c0*/  ISETP.LT.AND P1, PT, R252, c[0x0][0x178], !P1 ;  /* 0x00005e00fc007a0c */ /* 0x000fe40004f21270 */
[----:B------:R-:W-:Y:S01]  /*737d0*/  IADD3 R0, R242, 0x186, RZ ;  /* 0x00000186f2007810 */ /* 0x000fe20007ffe0ff */
[C---:B------:R-:W-:Y:S01]  /*737e0*/  IMAD.WIDE R40, R185.reuse, 0x4, R110 ;  /* 0x00000004b9287825 */ /* 0x040fe200078e026e */
[----:B------:R-:W-:Y:S02]  /*737f0*/  IADD3 R185, R185, c[0x0][0x198], RZ ;  /* 0x00006600b9b97a10 */ /* 0x000fe40007ffe0ff */
[----:B------:R-:W-:Y:S02]  /*73800*/  ISETP.GE.AND P0, PT, R0, c[0x0][0x17c], PT ;  /* 0x00005f0000007a0c */ /* 0x000fe40003f06270 */
[----:B------:R-:W-:Y:S01]  /*73810*/  IADD3 R0, R242, 0x187, RZ ;  /* 0x00000187f2007810 */ /* 0x000fe20007ffe0ff */
[C---:B--2---:R-:W-:Y:S01]  /*73820*/  IMAD.WIDE R180, R185.reuse, 0x4, R108 ;  /* 0x00000004b9b47825 */ /* 0x044fe200078e026c */
[----:B------:R1:W-:Y:S03]  /*73830*/  @P5 STG.E [R38.64], R32 ;  /* 0x0000002026005986 */ /* 0x0003e6000c101904 */
[C---:B---3--:R-:W-:Y:S01]  /*73840*/  IMAD.WIDE R36, R185.reuse, 0x4, R110 ;  /* 0x00000004b9247825 */ /* 0x048fe200078e026e */
        /* <DEDUP_REMOVED lines=11> */
[C---:B--2---:R-:W-:Y:S01]  /*73900*/  IMAD.WIDE R40, R3.reuse, 0x4, R110 ;  /* 0x0000000403287825 */ /* 0x044fe200078e026e */
[----:B------:R-:W-:Y:S02]  /*73910*/  IADD3 R3, R3, c[0x0][0x198], RZ ;  /* 0x0000660003037a10 */ /* 0x000fe40007ffe0ff */
[----:B------:R-:W-:Y:S02]  /*73920*/  ISETP.GE.AND P3, PT, R0, c[0x0][0x17c], PT ;  /* 0x00005f0000007a0c */ /* 0x000fe40003f66270 */
[----:B------:R-:W-:Y:S01]  /*73930*/  IADD3 R0, R242, 0x189, RZ ;  /* 0x00000189f2007810 */ /* 0x000fe20007ffe0ff */
[C---:B---3--:R-:W-:Y:S01]  /*73940*/  IMAD.WIDE R32, R3.reuse, 0x4, R108 ;  /* 0x0000000403207825 */ /* 0x048fe200078e026c */
[----:B------:R1:W-:Y:S03]  /*73950*/  @P5 STG.E [R38.64], R28 ;  /* 0x0000001c26005986 */ /* 0x0003e6000c101904 */
[C---:B----4-:R-:W-:Y:S01]  /*73960*/  IMAD.WIDE R36, R3.reuse, 0x4, R110 ;  /* 0x0000000403247825 */ /* 0x050fe200078e026e */
        /* <DEDUP_REMOVED lines=17> */
[C---:B------:R-:W-:Y:S01]  /*73a80*/  IMAD.WIDE R32, R57.reuse, 0x4, R110 ;  /* 0x0000000439207825 */ /* 0x040fe200078e026e */
[----:B------:R-:W-:Y:S01]  /*73a90*/  ISETP.GE.AND P3, PT, R0, c[0x0][0x17c], PT ;  /* 0x00005f0000007a0c */ /* 0x000fe20003f66270 */
[----:B------:R-:W-:Y:S01]  /*73aa0*/  @P6 STG.E [R40.64], R44 ;  /* 0x0000002c28006986 */ /* 0x000fe2000c101904 */
[----:B------:R-:W-:-:S02]  /*73ab0*/  IADD3 R3, R57, c[0x0][0x198], RZ ;  /* 0x0000660039037a10 */ /* 0x000fc40007ffe0ff */
[----:B------:R-:W-:Y:S01]  /*73ac0*/  ISETP.LT.AND P5, PT, R243, c[0x0][0x178], !P2 ;  /* 0x00005e00f3007a0c */ /* 0x000fe200057a1270 */
[----:B------:R2:W-:Y:S01]  /*73ad0*/  @P4 STG.E [R28.64], R209 ;  /* 0x000000d11c004986 */ /* 0x0005e2000c101904 */
[----:B------:R-:W-:-:S03]  /*73ae0*/  ISETP.LT.AND P6, PT, R252, c[0x0][0x178], !P2 ;  /* 0x00005e00fc007a0c */ /* 0x000fc600057c1270 */
[----:B------:R3:W-:Y:S01]  /*73af0*/  @P0 STG.E [R32.64], R45 ;  /* 0x0000002d20000986 */ /* 0x0007e2000c101904 */
[----:B------:R-:W-:Y:S01]  /*73b00*/  ISETP.LT.AND P0, PT, R243, c[0x0][0x178], !P3 ;  /* 0x00005e00f3007a0c */ /* 0x000fe20005f01270 */
[C---:B----4-:R-:W-:Y:S01]  /*73b10*/  IMAD.WIDE R36, R3.reuse, 0x4, R108 ;  /* 0x0000000403247825 */ /* 0x050fe200078e026c */
[----:B------:R-:W-:Y:S02]  /*73b20*/  ISETP.LT.AND P3, PT, R252, c[0x0][0x178], !P3 ;  /* 0x00005e00fc007a0c */ /* 0x000fe40005f61270 */
[----:B------:R-:W-:Y:S01]  /*73b30*/  IADD3 R0, R242, 0x18c, RZ ;  /* 0x0000018cf2007810 */ /* 0x000fe20007ffe0ff */
[C---:B-1----:R-:W-:Y:S01]  /*73b40*/  IMAD.WIDE R38, R3.reuse, 0x4, R110 ;  /* 0x0000000403267825 */ /* 0x042fe200078e026e */
        /* <DEDUP_REMOVED lines=68> */
[C---:B---3--:R-:W-:Y:S01]  /*73f90*/  IMAD.WIDE R28, R3.reuse, 0x4, R108 ;  /* 0x00000004031c7825 */ /* 0x048fe200078e026c */
        /* <DEDUP_REMOVED lines=216> */
[----:B------:R-:W-:Y:S01]  /*74d20*/  ISETP.LT.AND P2, PT, R252, c[0x0][0x178], !P2 ;  /* 0x00005e00fc007a0c */ /* 0x000fe20005741270 */
[----:B------:R-:W-:Y:S01]  /*74d30*/  LDS.128 R44, [R241+0x2000] ;  /* 0x00200000f12c7984 */ /* 0x000fe20000000c00 */
        /* <DEDUP_REMOVED lines=135> */
[----:B------:R-:W-:Y:S03]  /*755b0*/  @P5 STG.E [R12.64], R202 ;  /* 0x000000ca0c005986 */ /* 0x000fe6000c101904 */
[----:B----4-:R-:W-:Y:S01]  /*755c0*/  IMAD.WIDE R8, R19, 0x4, R110 ;  /* 0x0000000413087825 */ /* 0x010fe200078e026e */
[----:B------:R-:W-:Y:S01]  /*755d0*/  ISETP.GE.AND P0, PT, R0, c[0x0][0x17c], PT ;  /* 0x00005f0000007a0c */ /* 0x000fe20003f06270 */
[----:B------:R1:W-:Y:S01]  /*755e0*/  @P6 STG.E [R16.64], R54 ;  /* 0x0000003610006986 */ /* 0x0003e2000c101904 */
[----:B------:R-:W-:-:S02]  /*755f0*/  ISETP.LT.AND P5, PT, R243, c[0x0][0x178], !P3 ;  /* 0x00005e00f3007a0c */ /* 0x000fc40005fa1270 */
[----:B------:R-:W-:Y:S01]  /*75600*/  ISETP.LT.AND P6, PT, R252, c[0x0][0x178], !P3 ;  /* 0x00005e00fc007a0c */ /* 0x000fe20005fc1270 */
[----:B------:R2:W-:Y:S01]  /*75610*/  @P1 STG.E [R4.64], R203 ;  /* 0x000000cb04001986 */ /* 0x0005e2000c101904 */
[----:B------:R-:W-:-:S03]  /*75620*/  IADD3 R3, R19, c[0x0][0x198], RZ ;  /* 0x0000660013037a10 */ /* 0x000fc60007ffe0ff */
[----:B------:R3:W-:Y:S01]  /*75630*/  @P4 STG.E [R8.64], R55 ;  /* 0x0000003708004986 */ /* 0x0007e2000c101904 */
[----:B------:R-:W-:Y:S02]  /*75640*/  ISETP.LT.AND P4, PT, R243, c[0x0][0x178], !P0 ;  /* 0x00005e00f3007a0c */ /* 0x000fe40004781270 */
[----:B------:R-:W-:Y:S02]  /*75650*/  ISETP.LT.AND P0, PT, R252, c[0x0][0x178], !P0 ;  /* 0x00005e00fc007a0c */ /* 0x000fe40004701270 */
[----:B------:R-:W-:Y:S02]  /*75660*/  IADD3 R0, R242, 0x1bc, RZ ;  /* 0x000001bcf2007810 */ /* 0x000fe40007ffe0ff */
[C---:B-1----:R-:W-:Y:S01]  /*75670*/  IADD3 R17, R3.reuse, c[0x0][0x198], RZ ;  /* 0x0000660003117a10 */ /* 0x042fe20007ffe0ff */
[C---:B------:R-:W-:Y:S01]  /*75680*/  IMAD.WIDE R12, R3.reuse, 0x4, R108 ;  /* 0x00000004030c7825 */ /* 0x040fe200078e026c */
[----:B------:R-:W-:Y:S01]  /*75690*/  ISETP.GE.AND P2, PT, R0, c[0x0][0x17c], PT ;  /* 0x00005f0000007a0c */ /* 0x000fe20003f46270 */
[----:B------:R-:W-:Y:S01]  /*756a0*/  LDS.128 R52, [R2+0x3000] ;  /* 0x0030000002347984 */ /* 0x000fe20000000c00 */
[----:B------:R-:W-:Y:S01]  /*756b0*/  IADD3 R0, R242, 0x1bd, RZ ;  /* 0x000001bdf2007810 */ /* 0x000fe20007ffe0ff */
[----:B------:R-:W-:-:S02]  /*756c0*/  IMAD.WIDE R14, R3, 0x4, R110 ;  /* 0x00000004030e7825 */ /* 0x000fc400078e026e */
[----:B------:R-:W-:Y:S02]  /*756d0*/  @P5 STG.E [R12.64], R106 ;  /* 0x0000006a0c005986 */ /* 0x000fe4000c101904 */
[----:B--2---:R-:W-:Y:S01]  /*756e0*/  IMAD.WIDE R4, R17, 0x4, R108 ;  /* 0x0000000411047825 */ /* 0x004fe200078e026c */
[----:B------:R-:W-:-:S03]  /*756f0*/  ISETP.GE.AND P3, PT, R0, c[0x0][0x17c], PT ;  /* 0x00005f0000007a0c */ /* 0x000fc60003f66270 */
[----:B---3--:R-:W-:Y:S01]  /*75700*/  IMAD.WIDE R8, R17, 0x4, R110 ;  /* 0x0000000411087825 */ /* 0x008fe200078e026e */
[----:B------:R-:W-:Y:S01]  /*75710*/  ISETP.LT.AND P5, PT, R243, c[0x0][0x178], !P2 ;  /* 0x00005e00f3007a0c */ /* 0x000fe200057a1270 */
[----:B------:R-:W-:Y:S01]  /*75720*/  @P6 STG.E [R14.64], R70 ;  /* 0x000000460e006986 */ /* 0x000fe2000c101904 */
[----:B------:R-:W-:Y:S02]  /*75730*/  IADD3 R21, R17, c[0x0][0x198], RZ ;  /* 0x0000660011157a10 */ /* 0x000fe40007ffe0ff */
[----:B------:R-:W-:Y:S01]  /*75740*/  ISETP.LT.AND P6, PT, R252, c[0x0][0x178], !P2 ;  /* 0x00005e00fc007a0c */ /* 0x000fe200057c1270 */
[----:B------:R1:W-:Y:S01]  /*75750*/  @P4 STG.E [R4.64], R107 ;  /* 0x0000006b04004986 */ /* 0x0003e2000c101904 */
[----:B------:R-:W-:-:S03]  /*75760*/  IADD3 R0, R242, 0x1be, RZ ;  /* 0x000001bef2007810 */ /* 0x000fc60007ffe0ff */
[----:B------:R2:W-:Y:S01]  /*75770*/  @P0 STG.E [R8.64], R71 ;  /* 0x0000004708000986 */ /* 0x0005e2000c101904 */
[----:B------:R-:W-:Y:S01]  /*75780*/  ISETP.LT.AND P0, PT, R243, c[0x0][0x178], !P3 ;  /* 0x00005e00f3007a0c */ /* 0x000fe20005f01270 */
[C---:B------:R-:W-:Y:S01]  /*75790*/  IMAD.WIDE R16, R21.reuse, 0x4, R108 ;  /* 0x0000000415107825 */ /* 0x040fe200078e026c */
[----:B------:R-:W-:Y:S01]  /*757a0*/  ISETP.LT.AND P3, PT, R252, c[0x0][0x178], !P3 ;  /* 0x00005e00fc007a0c */ /* 0x000fe20005f61270 */
[----:B------:R-:W3:Y:S02]  /*757b0*/  LDS.128 R12, [R2] ;  /* 0x00000000020c7984 */ /* 0x000ee40000000c00 */
[C---:B------:R-:W-:Y:S01]  /*757c0*/  IMAD.WIDE R18, R21.reuse, 0x4, R110 ;  /* 0x0000000415127825 */ /* 0x040fe200078e026e */
[----:B------:R-:W-:Y:S02]  /*757d0*/  IADD3 R21, R21, c[0x0][0x198], RZ ;  /* 0x0000660015157a10 */ /* 0x000fe40007ffe0ff */
[----:B------:R-:W-:Y:S02]  /*757e0*/  ISETP.GE.AND P1, PT, R0, c[0x0][0x17c], PT ;  /* 0x00005f0000007a0c */ /* 0x000fe40003f26270 */
[----:B------:R-:W-:Y:S01]  /*757f0*/  IADD3 R3, R242, 0x1bf, RZ ;  /* 0x000001bff2037810 */ /* 0x000fe20007ffe0ff */
[----:B-1----:R-:W-:Y:S01]  /*75800*/  IMAD.WIDE R4, R21, 0x4, R108 ;  /* 0x0000000415047825 */ /* 0x002fe200078e026c */
[----:B------:R-:W-:Y:S01]  /*75810*/  @P5 STG.E [R16.64], R10 ;  /* 0x0000000a10005986 */ /* 0x000fe2000c101904 */
[----:B------:R-:W-:-:S02]  /*75820*/  ISETP.LT.AND P5, PT, R243, c[0x0][0x178], !P1 ;  /* 0x00005e00f3007a0c */ /* 0x000fc40004fa1270 */
[----:B--2---:R-:W-:Y:S01]  /*75830*/  IMAD.WIDE R8, R21, 0x4, R110 ;  /* 0x0000000415087825 */ /* 0x004fe200078e026e */
[----:B------:R-:W-:Y:S01]  /*75840*/  ISETP.GE.AND P2, PT, R3, c[0x0][0x17c], PT ;  /* 0x00005f0003007a0c */ /* 0x000fe20003f46270 */
[----:B------:R-:W-:Y:S01]  /*75850*/  @P6 STG.E [R18.64], R86 ;  /* 0x0000005612006986 */ /* 0x000fe2000c101904 */
[----:B------:R-:W-:Y:S02]  /*75860*/  IADD3 R25, R21, c[0x0][0x198], RZ ;  /* 0x0000660015197a10 */ /* 0x000fe40007ffe0ff */
[----:B------:R-:W-:Y:S01]  /*75870*/  LOP3.LUT R187, R2, 0x20, RZ, 0x3c, !PT ;  /* 0x0000002002bb7812 */ /* 0x000fe200078e3cff */
[----:B------:R1:W-:Y:S01]  /*75880*/  @P0 STG.E [R4.64], R11 ;  /* 0x0000000b04000986 */ /* 0x0003e2000c101904 */
[----:B------:R-:W-:-:S03]  /*75890*/  ISETP.LT.AND P6, PT, R252, c[0x0][0x178], !P1 ;  /* 0x00005e00fc007a0c */ /* 0x000fc60004fc1270 */
[----:B------:R-:W-:Y:S01]  /*758a0*/  @P3 STG.E [R8.64], R87 ;  /* 0x0000005708003986 */ /* 0x000fe2000c101904 */
[----:B------:R-:W-:Y:S01]  /*758b0*/  ISETP.LT.AND P3, PT, R243, c[0x0][0x178], !P2 ;  /* 0x00005e00f3007a0c */ /* 0x000fe20005761270 */
[C---:B------:R-:W-:Y:S01]  /*758c0*/  IMAD.WIDE R20, R25.reuse, 0x4, R108 ;  /* 0x0000000419147825 */ /* 0x040fe200078e026c */
[----:B------:R-:W-:Y:S01]  /*758d0*/  ISETP.LT.AND P2, PT, R252, c[0x0][0x178], !P2 ;  /* 0x00005e00fc007a0c */ /* 0x000fe20005741270 */
[----:B------:R-:W2:Y:S02]  /*758e0*/  LDS.128 R16, [R187] ;  /* 0x00000000bb107984 */ /* 0x000ea40000000c00 */
[C---:B------:R-:W-:Y:S01]  /*758f0*/  IMAD.WIDE R22, R25.reuse, 0x4, R110 ;  /* 0x0000000419167825 */ /* 0x040fe200078e026e */
[----:B------:R-:W-:Y:S02]  /*75900*/  IADD3 R25, R25, c[0x0][0x198], RZ ;  /* 0x0000660019197a10 */ /* 0x000fe40007ffe0ff */
[C---:B------:R-:W-:Y:S01]  /*75910*/  IADD3 R0, R242.reuse, 0x1c0, RZ ;  /* 0x000001c0f2007810 */ /* 0x040fe20007ffe0ff */
[----:B------:R4:W-:Y:S01]  /*75920*/  @P5 STG.E [R20.64], R6 ;  /* 0x0000000614005986 */ /* 0x0009e2000c101904 */
[----:B------:R-:W-:Y:S01]  /*75930*/  IADD3 R3, R242, 0x1c1, RZ ;  /* 0x000001c1f2037810 */ /* 0x000fe20007ffe0ff */
[----:B-1----:R-:W-:Y:S01]  /*75940*/  IMAD.WIDE R4, R25, 0x4, R108 ;  /* 0x0000000419047825 */ /* 0x002fe200078e026c */
[----:B------:R-:W-:Y:S01]  /*75950*/  ISETP.GE.AND P4, PT, R0, c[0x0][0x17c], PT ;  /* 0x00005f0000007a0c */ /* 0x000fe20003f86270 */
[----:B------:R1:W-:Y:S01]  /*75960*/  @P6 STG.E [R22.64], R102 ;  /* 0x0000006616006986 */ /* 0x0003e2000c101904 */
[----:B------:R-:W-:-:S02]  /*75970*/  ISETP.GE.AND P1, PT, R3, c[0x0][0x17c], PT ;  /* 0x00005f0003007a0c */ /* 0x000fc40003f26270 */
[----:B------:R-:W-:Y:S01]  /*75980*/  ISETP.LT.AND P5, PT, R243, c[0x0][0x178], !P4 ;  /* 0x00005e00f3007a0c */ /* 0x000fe200067a1270 */
[----:B------:R-:W-:Y:S01]  /*75990*/  @P3 STG.E [R4.64], R7 ;  /* 0x0000000704003986 */ /* 0x000fe2000c101904 */
[C---:B----4-:R-:W-:Y:S01]  /*759a0*/  IMAD.WIDE R20, R25.reuse, 0x4, R110 ;  /* 0x0000000419147825 */ /* 0x050fe200078e026e */
[----:B------:R-:W-:Y:S02]  /*759b0*/  ISETP.LT.AND P6, PT, R252, c[0x0][0x178], !P4 ;  /* 0x00005e00fc007a0c */ /* 0x000fe400067c1270 */
[----:B------:R-:W4:Y:S01]  /*759c0*/  LDS.128 R8, [R241] ;  /* 0x00000000f1087984 */ /* 0x000f220000000c00 */
[----:B------:R-:W-:-:S03]  /*759d0*/  IADD3 R27, R25, c[0x0][0x198], RZ ;  /* 0x00006600191b7a10 */ /* 0x000fc60007ffe0ff */
[----:B------:R2:W-:Y:S01]  /*759e0*/  @P2 STG.E [R20.64], R103 ;  /* 0x0000006714002986 */ /* 0x0005e2000c101904 */
[----:B------:R-:W-:Y:S02]  /*759f0*/  ISETP.LT.AND P2, PT, R243, c[0x0][0x178], !P1 ;  /* 0x00005e00f3007a0c */ /* 0x000fe40004f41270 */
[----:B------:R-:W-:Y:S01]  /*75a00*/  ISETP.LT.AND P1, PT, R252, c[0x0][0x178], !P1 ;  /* 0x00005e00fc007a0c */ /* 0x000fe20004f21270 */
[----:B------:R-:W4:Y:S01]  /*75a10*/  LDS.128 R4, [R240] ;  /* 0x00000000f0047984 */ /* 0x000f220000000c00 */
[C---:B------:R-:W-:Y:S02]  /*75a20*/  IADD3 R29, R27.reuse, c[0x0][0x198], RZ ;  /* 0x000066001b1d7a10 */ /* 0x040fe40007ffe0ff */
[C---:B------:R-:W-:Y:S01]  /*75a30*/  IADD3 R0, R242.reuse, 0x1c2, RZ ;  /* 0x000001c2f2007810 */ /* 0x040fe20007ffe0ff */
[C---:B-1----:R-:W-:Y:S01]  /*75a40*/  IMAD.WIDE R22, R27.reuse, 0x4, R108 ;  /* 0x000000041b167825 */ /* 0x042fe200078e026c */
[----:B------:R-:W-:Y:S01]  /*75a50*/  IADD3 R3, R242, 0x1c3, RZ ;  /* 0x000001c3f2037810 */ /* 0x000fe20007ffe0ff */
[----:B------:R-:W-:Y:S01]  /*75a60*/  LDS.128 R40, [R187+0x2000] ;  /* 0x00200000bb287984 */ /* 0x000fe20000000c00 */
[----:B------:R-:W-:Y:S01]  /*75a70*/  ISETP.GE.AND P0, PT, R0, c[0x0][0x17c], PT ;  /* 0x00005f0000007a0c */ /* 0x000fe20003f06270 */
[----:B------:R-:W-:Y:S01]  /*75a80*/  IMAD.WIDE R24, R27, 0x4, R110 ;  /* 0x000000041b187825 */ /* 0x000fe200078e026e */
[----:B------:R-:W-:Y:S01]  /*75a90*/  ISETP.GE.AND P4, PT, R3, c[0x0][0x17c], PT ;  /* 0x00005f0003007a0c */ /* 0x000fe20003f86270 */
[----:B------:R-:W-:Y:S02]  /*75aa0*/  LDS.128 R56, [R187+0x3000] ;  /* 0x00300000bb387984 */ /* 0x000fe40000000c00 */
[C---:B------:R-:W-:Y:S01]  /*75ab0*/  IMAD.WIDE R26, R29.reuse, 0x4, R108 ;  /* 0x000000041d1a7825 */ /* 0x040fe200078e026c */
[C---:B------:R-:W-:Y:S01]  /*75ac0*/  IADD3 R31, R29.reuse, c[0x0][0x198], RZ ;  /* 0x000066001d1f7a10 */ /* 0x040fe20007ffe0ff */
[----:B------:R1:W-:Y:S02]  /*75ad0*/  @P5 STG.E [R22.64], R112 ;  /* 0x0000007016005986 */ /* 0x0003e4000c101904 */
[----:B--2---:R-:W-:Y:S01]  /*75ae0*/  IMAD.WIDE R20, R29, 0x4, R110 ;  /* 0x000000041d147825 */ /* 0x004fe200078e026e */
[----:B------:R-:W-:Y:S01]  /*75af0*/  ISETP.LT.AND P5, PT, R243, c[0x0][0x178], !P0 ;  /* 0x00005e00f3007a0c */ /* 0x000fe200047a1270 */
[----:B---3--:R2:W-:Y:S01]  /*75b00*/  @P6 STG.E [R24.64], R12 ;  /* 0x0000000c18006986 */ /* 0x0085e2000c101904 */
[----:B------:R-:W-:-:S03]  /*75b10*/  ISETP.LT.AND P6, PT, R252, c[0x0][0x178], !P0 ;  /* 0x00005e00fc007a0c */ /* 0x000fc600047c1270 */
[----:B------:R3:W-:Y:S04]  /*75b20*/  @P2 STG.E [R26.64], R113 ;  /* 0x000000711a002986 */ /* 0x0007e8000c101904 */
[----:B------:R3:W-:Y:S01]  /*75b30*/  @P1 STG.E [R20.64], R13 ;  /* 0x0000000d14001986 */ /* 0x0007e2000c101904 */
[----:B------:R-:W-:Y:S01]  /*75b40*/  ISETP.LT.AND P1, PT, R243, c[0x0][0x178], !P4 ;  /* 0x00005e00f3007a0c */ /* 0x000fe20006721270 */
[C---:B-1----:R-:W-:Y:S01]  /*75b50*/  IMAD.WIDE R22, R31.reuse, 0x4, R108 ;  /* 0x000000041f167825 */ /* 0x042fe200078e026c */
[----:B------:R-:W-:Y:S02]  /*75b60*/  ISETP.LT.AND P4, PT, R252, c[0x0][0x178], !P4 ;  /* 0x00005e00fc007a0c */ /* 0x000fe40006781270 */
[----:B------:R-:W-:Y:S01]  /*75b70*/  IADD3 R0, R242, 0x1c4, RZ ;  /* 0x000001c4f2007810 */ /* 0x000fe20007ffe0ff */
[C---:B--2---:R-:W-:Y:S01]  /*75b80*/  IMAD.WIDE R24, R31.reuse, 0x4, R110 ;  /* 0x000000041f187825 */ /* 0x044fe200078e026e */
[----:B------:R-:W-:-:S02]  /*75b90*/  IADD3 R31, R31, c[0x0][0x198], RZ ;  /* 0x000066001f1f7a10 */ /* 0x000fc40007ffe0ff */
[----:B------:R-:W-:Y:S02]  /*75ba0*/  ISETP.GE.AND P3, PT, R0, c[0x0][0x17c], PT ;  /* 0x00005f0000007a0c */ /* 0x000fe40003f66270 */
[----:B------:R-:W-:Y:S01]  /*75bb0*/  IADD3 R3, R242, 0x1c5, RZ ;  /* 0x000001c5f2037810 */ /* 0x000fe20007ffe0ff */
[----:B---3--:R-:W-:Y:S01]  /*75bc0*/  IMAD.WIDE R26, R31, 0x4, R108 ;  /* 0x000000041f1a7825 */ /* 0x008fe200078e026c */
[----:B------:R-:W-:Y:S01]  /*75bd0*/  @P5 STG.E [R22.64], R128 ;  /* 0x0000008016005986 */ /* 0x000fe2000c101904 */
[----:B------:R-:W-:Y:S02]  /*75be0*/  ISETP.LT.AND P5, PT, R243, c[0x0][0x178], !P3 ;  /* 0x00005e00f3007a0c */ /* 0x000fe40005fa1270 */
[----:B------:R-:W-:Y:S01]  /*75bf0*/  IMAD.WIDE R12, R31, 0x4, R110 ;  /* 0x000000041f0c7825 */ /* 0x000fe200078e026e */
[----:B------:R-:W-:Y:S01]  /*75c00*/  ISETP.GE.AND P0, PT, R3, c[0x0][0x17c], PT ;  /* 0x00005f0003007a0c */ /* 0x000fe20003f06270 */
[----:B------:R1:W-:Y:S01]  /*75c10*/  @P6 STG.E [R24.64], R16 ;  /* 0x0000001018006986 */ /* 0x0003e2000c101904 */
[----:B------:R-:W-:-:S02]  /*75c20*/  IADD3 R33, R31, c[0x0][0x198], RZ ;  /* 0x000066001f217a10 */ /* 0x000fc40007ffe0ff */
[----:B------:R-:W-:Y:S01]  /*75c30*/  ISETP.LT.AND P6, PT, R252, c[0x0][0x178], !P3 ;  /* 0x00005e00fc007a0c */ /* 0x000fe20005fc1270 */
[----:B------:R-:W-:Y:S01]  /*75c40*/  @P1 STG.E [R26.64], R129 ;  /* 0x000000811a001986 */ /* 0x000fe2000c101904 */
[----:B------:R-:W-:-:S03]  /*75c50*/  IADD3 R0, R242, 0x1c6, RZ ;  /* 0x000001c6f2007810 */ /* 0x000fc60007ffe0ff */
[----:B------:R2:W-:Y:S01]  /*75c60*/  @P4 STG.E [R12.64], R17 ;  /* 0x000000110c004986 */ /* 0x0005e2000c101904 */
[----:B------:R-:W-:Y:S01]  /*75c70*/  ISETP.LT.AND P4, PT, R243, c[0x0][0x178], !P0 ;  /* 0x00005e00f3007a0c */ /* 0x000fe20004781270 */
[C---:B------:R-:W-:Y:S01]  /*75c80*/  IMAD.WIDE R28, R33.reuse, 0x4, R110 ;  /* 0x00000004211c7825 */ /* 0x040fe200078e026e */
[----:B------:R-:W-:Y:S01]  /*75c90*/  ISETP.LT.AND P0, PT, R252, c[0x0][0x178], !P0 ;  /* 0x00005e00fc007a0c */ /* 0x000fe20004701270 */
[----:B------:R-:W3:Y:S02]  /*75ca0*/  LDS.128 R20, [R2+0x1000] ;  /* 0x0010000002147984 */ /* 0x000ee40000000c00 */
[C-C-:B-1----:R-:W-:Y:S01]  /*75cb0*/  IMAD.WIDE R24, R33.reuse, 0x4, R108.reuse ;  /* 0x0000000421187825 */ /* 0x142fe200078e026c */
[----:B------:R-:W-:Y:S02]  /*75cc0*/  IADD3 R33, R33, c[0x0][0x198], RZ ;  /* 0x0000660021217a10 */ /* 0x000fe40007ffe0ff */
[----:B------:R-:W-:Y:S02]  /*75cd0*/  ISETP.GE.AND P2, PT, R0, c[0x0][0x17c], PT ;  /* 0x00005f0000007a0c */ /* 0x000fe40003f46270 */
[----:B------:R-:W-:Y:S01]  /*75ce0*/  IADD3 R3, R242, 0x1c7, RZ ;  /* 0x000001c7f2037810 */ /* 0x000fe20007ffe0ff */
[----:B------:R-:W-:Y:S01]  /*75cf0*/  IMAD.WIDE R30, R33, 0x4, R108 ;  /* 0x00000004211e7825 */ /* 0x000fe200078e026c */
[----:B------:R-:W-:Y:S01]  /*75d00*/  @P5 STG.E [R24.64], R144 ;  /* 0x0000009018005986 */ /* 0x000fe2000c101904 */
[----:B------:R-:W-:-:S02]  /*75d10*/  ISETP.LT.AND P5, PT, R243, c[0x0][0x178], !P2 ;  /* 0x00005e00f3007a0c */ /* 0x000fc400057a1270 */
[----:B--2---:R-:W-:Y:S01]  /*75d20*/  IMAD.WIDE R12, R33, 0x4, R110 ;  /* 0x00000004210c7825 */ /* 0x004fe200078e026e */
[----:B------:R-:W-:Y:S01]  /*75d30*/  ISETP.GE.AND P3, PT, R3, c[0x0][0x17c], PT ;  /* 0x00005f0003007a0c */ /* 0x000fe20003f66270 */
[----:B----4-:R1:W-:Y:S01]  /*75d40*/  @P6 STG.E [R28.64], R8 ;  /* 0x000000081c006986 */ /* 0x0103e2000c101904 */
[----:B------:R-:W-:Y:S02]  /*75d50*/  IADD3 R35, R33, c[0x0][0x198], RZ ;  /* 0x0000660021237a10 */ /* 0x000fe40007ffe0ff */
[----:B------:R-:W-:Y:S01]  /*75d60*/  ISETP.LT.AND P6, PT, R252, c[0x0][0x178], !P2 ;  /* 0x00005e00fc007a0c */ /* 0x000fe200057c1270 */
[----:B------:R-:W-:Y:S01]  /*75d70*/  @P4 STG.E [R30.64], R145 ;  /* 0x000000911e004986 */ /* 0x000fe2000c101904 */
[----:B------:R-:W-:-:S03]  /*75d80*/  IADD3 R0, R242, 0x1c8, RZ ;  /* 0x000001c8f2007810 */ /* 0x000fc60007ffe0ff */
[----:B------:R2:W-:Y:S01]  /*75d90*/  @P0 STG.E [R12.64], R9 ;  /* 0x000000090c000986 */ /* 0x0005e2000c101904 */
[----:B------:R-:W-:Y:S01]  /*75da0*/  ISETP.LT.AND P0, PT, R243, c[0x0][0x178], !P3 ;  /* 0x00005e00f3007a0c */ /* 0x000fe20005f01270 */
[C---:B------:R-:W-:Y:S01]  /*75db0*/  IMAD.WIDE R16, R35.reuse, 0x4, R108 ;  /* 0x0000000423107825 */ /* 0x040fe200078e026c */
[----:B------:R-:W-:Y:S01]  /*75dc0*/  ISETP.LT.AND P3, PT, R252, c[0x0][0x178], !P3 ;  /* 0x00005e00fc007a0c */ /* 0x000fe20005f61270 */
[----:B------:R-:W4:Y:S02]  /*75dd0*/  LDS.128 R24, [R187+0x1000] ;  /* 0x00100000bb187984 */ /* 0x000f240000000c00 */
[C---:B-1----:R-:W-:Y:S01]  /*75de0*/  IMAD.WIDE R28, R35.reuse, 0x4, R110 ;  /* 0x00000004231c7825 */ /* 0x042fe200078e026e */
[----:B------:R-:W-:Y:S02]  /*75df0*/  IADD3 R35, R35, c[0x0][0x198], RZ ;  /* 0x0000660023237a10 */ /* 0x000fe40007ffe0ff */
[----:B------:R-:W-:Y:S01]  /*75e00*/  ISETP.GE.AND P1, PT, R0, c[0x0][0x17c], PT ;  /* 0x00005f0000007a0c */ /* 0x000fe20003f26270 */
[----:B------:R1:W-:Y:S01]  /*75e10*/  @P5 STG.E [R16.64], R160 ;  /* 0x000000a010005986 */ /* 0x0003e2000c101904 */
[----:B------:R-:W-:Y:S01]  /*75e20*/  IADD3 R3, R242, 0x1c9, RZ ;  /* 0x000001c9f2037810 */ /* 0x000fe20007ffe0ff */
[----:B------:R-:W-:Y:S01]  /*75e30*/  IMAD.WIDE R32, R35, 0x4, R108 ;  /* 0x0000000423207825 */ /* 0x000fe200078e026c */
[----:B------:R-:W-:-:S03]  /*75e40*/  ISETP.LT.AND P5, PT, R243, c[0x0][0x178], !P1 ;  /* 0x00005e00f3007a0c */ /* 0x000fc60004fa1270 */
[----:B--2---:R-:W-:Y:S01]  /*75e50*/  IMAD.WIDE R8, R35, 0x4, R110 ;  /* 0x0000000423087825 */ /* 0x004fe200078e026e */
[----:B------:R-:W-:Y:S01]  /*75e60*/  ISETP.GE.AND P2, PT, R3, c[0x0][0x17c], PT ;  /* 0x00005f0003007a0c */ /* 0x000fe20003f46270 */
[----:B------:R-:W-:Y:S01]  /*75e70*/  @P6 STG.E [R28.64], R4 ;  /* 0x000000041c006986 */ /* 0x000fe2000c101904 */
        /* <DEDUP_REMOVED lines=8> */
[----:B------:R-:W4:Y:S01]  /*75f00*/  LDS.128 R28, [R241+0x1000] ;  /* 0x00100000f11c7984 */ /* 0x000f220000000c00 */
[C---:B------:R-:W-:Y:S02]  /*75f10*/  IADD3 R35, R37.reuse, c[0x0][0x198], RZ ;  /* 0x0000660025237a10 */ /* 0x040fe40007ffe0ff */
[----:B------:R-:W-:Y:S01]  /*75f20*/  ISETP.GE.AND P4, PT, R0, c[0x0][0x17c], PT ;  /* 0x00005f0000007a0c */ /* 0x000fe20003f86270 */
[----:B-1----:R-:W-:Y:S01]  /*75f30*/  IMAD.WIDE R16, R37, 0x4, R110 ;  /* 0x0000000425107825 */ /* 0x002fe200078e026e */
[----:B------:R-:W-:Y:S01]  /*75f40*/  IADD3 R3, R242, 0x1cb, RZ ;  /* 0x000001cbf2037810 */ /* 0x000fe20007ffe0ff */
[----:B------:R1:W-:Y:S01]  /*75f50*/  @P5 STG.E [R12.64], R116 ;  /* 0x000000740c005986 */ /* 0x0003e2000c101904 */
[----:B------:R-:W-:Y:S01]  /*75f60*/  ISETP.LT.AND P5, PT, R243, c[0x0][0x178], !P4 ;  /* 0x00005e00f3007a0c */ /* 0x000fe200067a1270 */
[----:B------:R-:W-:Y:S01]  /*75f70*/  IMAD.WIDE R36, R35, 0x4, R108 ;  /* 0x0000000423247825 */ /* 0x000fe200078e026c */
[----:B------:R-:W-:-:S03]  /*75f80*/  ISETP.GE.AND P1, PT, R3, c[0x0][0x17c], PT ;  /* 0x00005f0003007a0c */ /* 0x000fc60003f26270 */
[C---:B--2---:R-:W-:Y:S01]  /*75f90*/  IMAD.WIDE R4, R35.reuse, 0x4, R110 ;  /* 0x0000000423047825 */ /* 0x044fe200078e026e */
[----:B------:R-:W-:Y:S01]  /*75fa0*/  IADD3 R39, R35, c[0x0][0x198], RZ ;  /* 0x0000660023277a10 */ /* 0x000fe20007ffe0ff */
[----:B---3--:R2:W-:Y:S01]  /*75fb0*/  @P6 STG.E [R16.64], R20 ;  /* 0x0000001410006986 */ /* 0x0085e2000c101904 */
[----:B------:R-:W-:Y:S02]  /*75fc0*/  IADD3 R0, R242, 0x1cc, RZ ;  /* 0x000001ccf2007810 */ /* 0x000fe40007ffe0ff */
[----:B------:R-:W-:Y:S01]  /*75fd0*/  ISETP.LT.AND P6, PT, R252, c[0x0][0x178], !P4 ;  /* 0x00005e00fc007a0c */ /* 0x000fe200067c1270 */
[----:B------:R-:W-:Y:S01]  /*75fe0*/  @P3 STG.E [R36.64], R117 ;  /* 0x0000007524003986 */ /* 0x000fe2000c101904 */
[----:B------:R-:W-:-:S03]  /*75ff0*/  IMAD.WIDE R8, R39, 0x4, R108 ;  /* 0x0000000427087825 */ /* 0x000fc600078e026c */
[----:B------:R3:W-:Y:S01]  /*76000*/  @P2 STG.E [R4.64], R21 ;  /* 0x0000001504002986 */ /* 0x0007e2000c101904 */
[----:B------:R-:W-:Y:S01]  /*76010*/  ISETP.LT.AND P2, PT, R243, c[0x0][0x178], !P1 ;  /* 0x00005e00f3007a0c */ /* 0x000fe20004f41270 */
[C---:B-1----:R-:W-:Y:S01]  /*76020*/  IMAD.WIDE R12, R39.reuse, 0x4, R110 ;  /* 0x00000004270c7825 */ /* 0x042fe200078e026e */
[----:B------:R-:W-:Y:S01]  /*76030*/  ISETP.LT.AND P1, PT, R252, c[0x0][0x178], !P1 ;  /* 0x00005e00fc007a0c */ /* 0x000fe20004f21270 */
[----:B------:R-:W1:Y:S01]  /*76040*/  LDS.128 R32, [R240+0x1000] ;  /* 0x00100000f0207984 */ /* 0x000e620000000c00 */
[----:B------:R-:W-:Y:S02]  /*76050*/  ISETP.GE.AND P0, PT, R0, c[0x0][0x17c], PT ;  /* 0x00005f0000007a0c */ /* 0x000fe40003f06270 */
[----:B------:R-:W-:Y:S01]  /*76060*/  IADD3 R39, R39, c[0x0][0x198], RZ ;  /* 0x0000660027277a10 */ /* 0x000fe20007ffe0ff */
[----:B------:R4:W-:Y:S01]  /*76070*/  @P5 STG.E [R8.64], R132 ;  /* 0x0000008408005986 */ /* 0x0009e2000c101904 */
[----:B------:R-:W-:Y:S02]  /*76080*/  IADD3 R3, R242, 0x1cd, RZ ;  /* 0x000001cdf2037810 */ /* 0x000fe40007ffe0ff */
[----:B------:R-:W-:Y:S01]  /*76090*/  ISETP.LT.AND P5, PT, R243, c[0x0][0x178], !P0 ;  /* 0x00005e00f3007a0c */ /* 0x000fe200047a1270 */
[C---:B--2---:R-:W-:Y:S01]  /*760a0*/  IMAD.WIDE R16, R39.reuse, 0x4, R108 ;  /* 0x0000000427107825 */ /* 0x044fe200078e026c */
[----:B---3--:R-:W-:-:S03]  /*760b0*/  IADD3 R21, R39, c[0x0][0x198], RZ ;  /* 0x0000660027157a10 */ /* 0x008fc60007ffe0ff */
[----:B------:R-:W-:Y:S01]  /*760c0*/  IMAD.WIDE R4, R39, 0x4, R110 ;  /* 0x0000000427047825 */ /* 0x000fe200078e026e */
[----:B------:R-:W-:Y:S01]  /*760d0*/  ISETP.GE.AND P4, PT, R3, c[0x0][0x17c], PT ;  /* 0x00005f0003007a0c */ /* 0x000fe20003f86270 */
[----:B----4-:R2:W-:Y:S01]  /*760e0*/  @P6 STG.E [R12.64], R24 ;  /* 0x000000180c006986 */ /* 0x0105e2000c101904 */
[----:B------:R-:W-:Y:S01]  /*760f0*/  IADD3 R0, R242, 0x1ce, RZ ;  /* 0x000001cef2007810 */ /* 0x000fe20007ffe0ff */
[----:B------:R-:W-:Y:S01]  /*76100*/  IMAD.WIDE R8, R21, 0x4, R108 ;  /* 0x0000000415087825 */ /* 0x000fe200078e026c */
[----:B------:R-:W-:Y:S01]  /*76110*/  ISETP.LT.AND P6, PT, R252, c[0x0][0x178], !P0 ;  /* 0x00005e00fc007a0c */ /* 0x000fe200047c1270 */
[----:B------:R3:W-:Y:S01]  /*76120*/  @P2 STG.E [R16.64], R133 ;  /* 0x0000008510002986 */ /* 0x0007e2000c101904 */
[----:B------:R-:W-:-:S03]  /*76130*/  ISETP.GE.AND P3, PT, R0, c[0x0][0x17c], PT ;  /* 0x00005f0000007a0c */ /* 0x000fc60003f66270 */
[----:B------:R4:W-:Y:S01]  /*76140*/  @P1 STG.E [R4.64], R25 ;  /* 0x0000001904001986 */ /* 0x0009e2000c101904 */
[----:B------:R-:W-:Y:S02]  /*76150*/  ISETP.LT.AND P1, PT, R243, c[0x0][0x178], !P4 ;  /* 0x00005e00f3007a0c */ /* 0x000fe40006721270 */
[----:B------:R-:W-:Y:S01]  /*76160*/  ISETP.LT.AND P4, PT, R252, c[0x0][0x178], !P4 ;  /* 0x00005e00fc007a0c */ /* 0x000fe20006781270 */
[C---:B--2---:R-:W-:Y:S01]  /*76170*/  IMAD.WIDE R12, R21.reuse, 0x4, R110 ;  /* 0x00000004150c7825 */ /* 0x044fe200078e026e */
[----:B------:R-:W2:Y:S01]  /*76180*/  LDS.128 R36, [R2+0x2000] ;  /* 0x0020000002247984 */ /* 0x000ea20000000c00 */
[----:B------:R-:W-:-:S03]  /*76190*/  IADD3 R21, R21, c[0x0][0x198], RZ ;  /* 0x0000660015157a10 */ /* 0x000fc60007ffe0ff */
[----:B------:R1:W-:Y:S01]  /*761a0*/  @P5 STG.E [R8.64], R148 ;  /* 0x0000009408005986 */ /* 0x0003e2000c101904 */
[----:B------:R-:W-:Y:S01]  /*761b0*/  ISETP.LT.AND P5, PT, R243, c[0x0][0x178], !P3 ;  /* 0x00005e00f3007a0c */ /* 0x000fe20005fa1270 */
[C---:B---3--:R-:W-:Y:S01]  /*761c0*/  IMAD.WIDE R16, R21.reuse, 0x4, R108 ;  /* 0x0000000415107825 */ /* 0x048fe200078e026c */
[C---:B------:R-:W-:Y:S02]  /*761d0*/  IADD3 R3, R242.reuse, 0x1cf, RZ ;  /* 0x000001cff2037810 */ /* 0x040fe40007ffe0ff */
[C---:B----4-:R-:W-:Y:S01]  /*761e0*/  IADD3 R25, R21.reuse, c[0x0][0x198], RZ ;  /* 0x0000660015197a10 */ /* 0x050fe20007ffe0ff */
[----:B------:R-:W-:Y:S01]  /*761f0*/  IMAD.WIDE R4, R21, 0x4, R110 ;  /* 0x0000000415047825 */ /* 0x000fe200078e026e */
[----:B------:R-:W-:Y:S01]  /*76200*/  ISETP.GE.AND P0, PT, R3, c[0x0][0x17c], PT ;  /* 0x00005f0003007a0c */ /* 0x000fe20003f06270 */
[----:B------:R3:W-:Y:S01]  /*76210*/  @P6 STG.E [R12.64], R28 ;  /* 0x0000001c0c006986 */ /* 0x0007e2000c101904 */
[----:B------:R-:W-:Y:S02]  /*76220*/  IADD3 R0, R242, 0x1d0, RZ ;  /* 0x000001d0f2007810 */ /* 0x000fe40007ffe0ff */
[----:B------:R-:W-:Y:S01]  /*76230*/  ISETP.LT.AND P6, PT, R252, c[0x0][0x178], !P3 ;  /* 0x00005e00fc007a0c */ /* 0x000fe20005fc1270 */
[----:B------:R4:W-:Y:S01]  /*76240*/  @P1 STG.E [R16.64], R149 ;  /* 0x0000009510001986 */ /* 0x0009e2000c101904 */
[----:B-1----:R-:W-:Y:S01]  /*76250*/  IMAD.WIDE R8, R25, 0x4, R108 ;  /* 0x0000000419087825 */ /* 0x002fe200078e026c */
[----:B------:R-:W-:-:S02]  /*76260*/  ISETP.GE.AND P2, PT, R0, c[0x0][0x17c], PT ;  /* 0x00005f0000007a0c */ /* 0x000fc40003f46270 */
[----:B------:R1:W-:Y:S01]  /*76270*/  @P4 STG.E [R4.64], R29 ;  /* 0x0000001d04004986 */ /* 0x0003e2000c101904 */
[----:B------:R-:W-:Y:S02]  /*76280*/  ISETP.LT.AND P4, PT, R243, c[0x0][0x178], !P0 ;  /* 0x00005e00f3007a0c */ /* 0x000fe40004781270 */
[----:B------:R-:W-:Y:S01]  /*76290*/  ISETP.LT.AND P0, PT, R252, c[0x0][0x178], !P0 ;  /* 0x00005e00fc007a0c */ /* 0x000fe20004701270 */
[C---:B---3--:R-:W-:Y:S01]  /*762a0*/  IMAD.WIDE R12, R25.reuse, 0x4, R110 ;  /* 0x00000004190c7825 */ /* 0x048fe200078e026e */
[----:B------:R-:W-:Y:S01]  /*762b0*/  IADD3 R25, R25, c[0x0][0x198], RZ ;  /* 0x0000660019197a10 */ /* 0x000fe20007ffe0ff */
[----:B------:R3:W-:Y:S01]  /*762c0*/  @P5 STG.E [R8.64], R164 ;  /* 0x000000a408005986 */ /* 0x0007e2000c101904 */
[----:B------:R-:W-:Y:S02]  /*762d0*/  ISETP.LT.AND P5, PT, R243, c[0x0][0x178], !P2 ;  /* 0x00005e00f3007a0c */ /* 0x000fe400057a1270 */
[----:B------:R-:W-:Y:S01]  /*762e0*/  IADD3 R3, R242, 0x1d1, RZ ;  /* 0x000001d1f2037810 */ /* 0x000fe20007ffe0ff */
[C---:B----4-:R-:W-:Y:S01]  /*762f0*/  IMAD.WIDE R16, R25.reuse, 0x4, R108 ;  /* 0x0000000419107825 */ /* 0x050fe200078e026c */
[----:B------:R-:W-:-:S03]  /*76300*/  IADD3 R21, R25, c[0x0][0x198], RZ ;  /* 0x0000660019157a10 */ /* 0x000fc60007ffe0ff */
[----:B-1----:R-:W-:Y:S01]  /*76310*/  IMAD.WIDE R4, R25, 0x4, R110 ;  /* 0x0000000419047825 */ /* 0x002fe200078e026e */
[----:B------:R-:W-:Y:S01]  /*76320*/  IADD3 R0, R242, 0x1d2, RZ ;  /* 0x000001d2f2007810 */ /* 0x000fe20007ffe0ff */
[----:B------:R1:W-:Y:S01]  /*76330*/  @P6 STG.E [R12.64], R32 ;  /* 0x000000200c006986 */ /* 0x0003e2000c101904 */
[----:B------:R-:W-:Y:S01]  /*76340*/  ISETP.GE.AND P3, PT, R3, c[0x0][0x17c], PT ;  /* 0x00005f0003007a0c */ /* 0x000fe20003f66270 */
[----:B---3--:R-:W-:Y:S01]  /*76350*/  IMAD.WIDE R8, R21, 0x4, R108 ;  /* 0x0000000415087825 */ /* 0x008fe200078e026c */
[----:B------:R-:W-:Y:S01]  /*76360*/  ISETP.LT.AND P6, PT, R252, c[0x0][0x178], !P2 ;  /* 0x00005e00fc007a0c */ /* 0x000fe200057c1270 */
[----:B------:R3:W-:Y:S01]  /*76370*/  @P4 STG.E [R16.64], R165 ;  /* 0x000000a510004986 */ /* 0x0007e2000c101904 */
[----:B------:R-:W-:-:S03]  /*76380*/  ISETP.GE.AND P1, PT, R0, c[0x0][0x17c], PT ;  /* 0x00005f0000007a0c */ /* 0x000fc60003f26270 */
[----:B------:R4:W-:Y:S01]  /*76390*/  @P0 STG.E [R4.64], R33 ;  /* 0x0000002104000986 */ /* 0x0009e2000c101904 */
[----:B------:R-:W-:Y:S02]  /*763a0*/  ISETP.LT.AND P0, PT, R243, c[0x0][0x178], !P3 ;  /* 0x00005e00f3007a0c */ /* 0x000fe40005f01270 */
[----:B------:R-:W-:Y:S01]  /*763b0*/  ISETP.LT.AND P3, PT, R252, c[0x0][0x178], !P3 ;  /* 0x00005e00fc007a0c */ /* 0x000fe20005f61270 */
[C---:B-1----:R-:W-:Y:S01]  /*763c0*/  IMAD.WIDE R12, R21.reuse, 0x4, R110 ;  /* 0x00000004150c7825 */ /* 0x042fe200078e026e */
[----:B------:R1:W-:Y:S01]  /*763d0*/  @P5 STG.E [R8.64], R120 ;  /* 0x0000007808005986 */ /* 0x0003e2000c101904 */
[----:B------:R-:W-:Y:S02]  /*763e0*/  IADD3 R21, R21, c[0x0][0x198], RZ ;  /* 0x0000660015157a10 */ /* 0x000fe40007ffe0ff */
[----:B------:R-:W-:Y:S02]  /*763f0*/  ISETP.LT.AND P5, PT, R243, c[0x0][0x178], !P1 ;  /* 0x00005e00f3007a0c */ /* 0x000fe40004fa1270 */
[----:B------:R-:W-:Y:S01]  /*76400*/  IADD3 R3, R242, 0x1d3, RZ ;  /* 0x000001d3f2037810 */ /* 0x000fe20007ffe0ff */
[C---:B---3--:R-:W-:Y:S01]  /*76410*/  IMAD.WIDE R16, R21.reuse, 0x4, R108 ;  /* 0x0000000415107825 */ /* 0x048fe200078e026c */
[----:B------:R-:W-:-:S02]  /*76420*/  IADD3 R25, R21, c[0x0][0x198], RZ ;  /* 0x0000660015197a10 */ /* 0x000fc40007ffe0ff */
[----:B------:R-:W-:Y:S01]  /*76430*/  IADD3 R0, R242, 0x1d4, RZ ;  /* 0x000001d4f2007810 */ /* 0x000fe20007ffe0ff */
[----:B----4-:R-:W-:Y:S01]  /*76440*/  IMAD.WIDE R4, R21, 0x4, R110 ;  /* 0x0000000415047825 */ /* 0x010fe200078e026e */
[----:B------:R-:W-:Y:S01]  /*76450*/  ISETP.GE.AND P2, PT, R3, c[0x0][0x17c], PT ;  /* 0x00005f0003007a0c */ /* 0x000fe20003f46270 */
[----:B--2---:R2:W-:Y:S01]  /*76460*/  @P6 STG.E [R12.64], R36 ;  /* 0x000000240c006986 */ /* 0x0045e2000c101904 */
[----:B------:R-:W-:Y:S01]  /*76470*/  ISETP.LT.AND P6, PT, R252, c[0x0][0x178], !P1 ;  /* 0x00005e00fc007a0c */ /* 0x000fe20004fc1270 */
[----:B-1----:R-:W-:Y:S01]  /*76480*/  IMAD.WIDE R8, R25, 0x4, R108 ;  /* 0x0000000419087825 */ /* 0x002fe200078e026c */
[----:B------:R-:W-:Y:S01]  /*76490*/  ISETP.GE.AND P4, PT, R0, c[0x0][0x17c], PT ;  /* 0x00005f0000007a0c */ /* 0x000fe20003f86270 */
[----:B------:R1:W-:Y:S01]  /*764a0*/  @P0 STG.E [R16.64], R121 ;  /* 0x0000007910000986 */ /* 0x0003e2000c101904 */
[----:B------:R-:W-:-:S03]  /*764b0*/  IADD3 R3, R242, 0x1d5, RZ ;  /* 0x000001d5f2037810 */ /* 0x000fc60007ffe0ff */
[----:B------:R3:W-:Y:S01]  /*764c0*/  @P3 STG.E [R4.64], R37 ;  /* 0x0000002504003986 */ /* 0x0007e2000c101904 */
[----:B------:R-:W-:Y:S02]  /*764d0*/  ISETP.LT.AND P3, PT, R243, c[0x0][0x178], !P2 ;  /* 0x00005e00f3007a0c */ /* 0x000fe40005761270 */
[C---:B------:R-:W-:Y:S01]  /*764e0*/  ISETP.LT.AND P2, PT, R252.reuse, c[0x0][0x178], !P2 ;  /* 0x00005e00fc007a0c */ /* 0x040fe20005741270 */
[C---:B--2---:R-:W-:Y:S01]  /*764f0*/  IMAD.WIDE R12, R25.reuse, 0x4, R110 ;  /* 0x00000004190c7825 */ /* 0x044fe200078e026e */
[----:B------:R2:W-:Y:S01]  /*76500*/  @P5 STG.E [R8.64], R136 ;  /* 0x0000008808005986 */ /* 0x0005e2000c101904 */
[----:B------:R-:W-:Y:S02]  /*76510*/  IADD3 R25, R25, c[0x0][0x198], RZ ;  /* 0x0000660019197a10 */ /* 0x000fe40007ffe0ff */
[----:B------:R-:W-:Y:S02]  /*76520*/  ISETP.LT.AND P5, PT, R243, c[0x0][0x178], !P4 ;  /* 0x00005e00f3007a0c */ /* 0x000fe400067a1270 */
[----:B------:R-:W-:-:S02]  /*76530*/  ISETP.LT.AND P4, PT, R252, c[0x0][0x178], !P4 ;  /* 0x00005e00fc007a0c */ /* 0x000fc40006781270 */
[----:B------:R-:W-:Y:S02]  /*76540*/  ISETP.GE.AND P1, PT, R3, c[0x0][0x17c], PT ;  /* 0x00005f0003007a0c */ /* 0x000fe40003f26270 */
[C---:B------:R-:W-:Y:S01]  /*76550*/  IADD3 R3, R25.reuse, c[0x0][0x198], RZ ;  /* 0x0000660019037a10 */ /* 0x040fe20007ffe0ff */
[C---:B-1----:R-:W-:Y:S01]  /*76560*/  IMAD.WIDE R16, R25.reuse, 0x4, R108 ;  /* 0x0000000419107825 */ /* 0x042fe200078e026c */
[----:B------:R-:W-:Y:S01]  /*76570*/  IADD3 R0, R242, 0x1d6, RZ ;  /* 0x000001d6f2007810 */ /* 0x000fe20007ffe0ff */
[----:B------:R1:W-:Y:S02]  /*76580*/  @P6 STG.E [R12.64], R40 ;  /* 0x000000280c006986 */ /* 0x0003e4000c101904 */
[----:B---3--:R-:W-:Y:S01]  /*76590*/  IMAD.WIDE R4, R25, 0x4, R110 ;  /* 0x0000000419047825 */ /* 0x008fe200078e026e */
[----:B------:R-:W-:Y:S01]  /*765a0*/  ISETP.GE.AND P0, PT, R0, c[0x0][0x17c], PT ;  /* 0x00005f0000007a0c */ /* 0x000fe20003f06270 */
[----:B------:R3:W-:Y:S02]  /*765b0*/  @P3 STG.E [R16.64], R137 ;  /* 0x0000008910003986 */ /* 0x0007e4000c101904 */
[----:B--2---:R-:W-:-:S02]  /*765c0*/  IMAD.WIDE R8, R3, 0x4, R108 ;  /* 0x0000000403087825 */ /* 0x004fc400078e026c */
[----:B------:R2:W-:Y:S01]  /*765d0*/  @P2 STG.E [R4.64], R41 ;  /* 0x0000002904002986 */ /* 0x0005e2000c101904 */
[----:B------:R-:W-:Y:S01]  /*765e0*/  ISETP.LT.AND P2, PT, R243, c[0x0][0x178], !P1 ;  /* 0x00005e00f3007a0c */ /* 0x000fe20004f41270 */
[C---:B-1----:R-:W-:Y:S02]  /*765f0*/  IMAD.WIDE R12, R3.reuse, 0x4, R110 ;  /* 0x00000004030c7825 */ /* 0x042fe400078e026e */
[----:B------:R1:W-:Y:S01]  /*76600*/  @P5 STG.E [R8.64], R152 ;  /* 0x0000009808005986 */ /* 0x0003e2000c101904 */
[----:B------:R-:W-:Y:S02]  /*76610*/  ISETP.LT.AND P1, PT, R252, c[0x0][0x178], !P1 ;  /* 0x00005e00fc007a0c */ /* 0x000fe40004f21270 */
[----:B------:R-:W-:Y:S01]  /*76620*/  IADD3 R3, R3, c[0x0][0x198], RZ ;  /* 0x0000660003037a10 */ /* 0x000fe20007ffe0ff */
[----:B------:R4:W-:Y:S01]  /*76630*/  @P4 STG.E [R12.64], R44 ;  /* 0x0000002c0c004986 */ /* 0x0009e2000c101904 */
[----:B------:R-:W-:Y:S02]  /*76640*/  ISETP.LT.AND P4, PT, R243, c[0x0][0x178], !P0 ;  /* 0x00005e00f3007a0c */ /* 0x000fe40004781270 */
[----:B------:R-:W-:-:S02]  /*76650*/  IADD3 R0, R242, 0x1d7, RZ ;  /* 0x000001d7f2007810 */ /* 0x000fc40007ffe0ff */
[C---:B---3--:R-:W-:Y:S01]  /*76660*/  IADD3 R17, R3.reuse, c[0x0][0x198], RZ ;  /* 0x0000660003117a10 */ /* 0x048fe20007ffe0ff */
[C---:B--2---:R-:W-:Y:S01]  /*76670*/  IMAD.WIDE R4, R3.reuse, 0x4, R108 ;  /* 0x0000000403047825 */ /* 0x044fe200078e026c */
[----:B------:R-:W-:Y:S02]  /*76680*/  ISETP.GE.AND P6, PT, R0, c[0x0][0x17c], PT ;  /* 0x00005f0000007a0c */ /* 0x000fe40003fc6270 */
[----:B------:R-:W-:Y:S01]  /*76690*/  IADD3 R0, R242, 0x1d8, RZ ;  /* 0x000001d8f2007810 */ /* 0x000fe20007ffe0ff */
[----:B------:R-:W-:Y:S01]  /*766a0*/  IMAD.WIDE R2, R3, 0x4, R110 ;  /* 0x0000000403027825 */ /* 0x000fe200078e026e */
[----:B------:R2:W-:Y:S03]  /*766b0*/  @P2 STG.E [R4.64], R153 ;  /* 0x0000009904002986 */ /* 0x0005e6000c101904 */
[C---:B-1----:R-:W-:Y:S01]  /*766c0*/  IMAD.WIDE R8, R17.reuse, 0x4, R108 ;  /* 0x0000000411087825 */ /* 0x042fe200078e026c */
[----:B------:R-:W-:Y:S01]  /*766d0*/  ISETP.GE.AND P3, PT, R0, c[0x0][0x17c], PT ;  /* 0x00005f0000007a0c */ /* 0x000fe20003f66270 */
[----:B------:R1:W-:Y:S01]  /*766e0*/  @P1 STG.E [R2.64], R45 ;  /* 0x0000002d02001986 */ /* 0x0003e2000c101904 */
[----:B------:R-:W-:Y:S01]  /*766f0*/  ISETP.LT.AND P5, PT, R252, c[0x0][0x178], !P0 ;  /* 0x00005e00fc007a0c */ /* 0x000fe200047a1270 */
[----:B----4-:R-:W-:Y:S01]  /*76700*/  IMAD.WIDE R12, R17, 0x4, R110 ;  /* 0x00000004110c7825 */ /* 0x010fe200078e026e */
[----:B------:R-:W-:Y:S01]  /*76710*/  ISETP.LT.AND P1, PT, R243, c[0x0][0x178], !P6 ;  /* 0x00005e00f3007a0c */ /* 0x000fe20007721270 */
[----:B------:R3:W-:Y:S01]  /*76720*/  @P4 STG.E [R8.64], R168 ;  /* 0x000000a808004986 */ /* 0x0007e2000c101904 */
[----:B------:R-:W-:-:S02]  /*76730*/  IADD3 R17, R17, c[0x0][0x198], RZ ;  /* 0x0000660011117a10 */ /* 0x000fc40007ffe0ff */
[----:B------:R-:W-:Y:S02]  /*76740*/  ISETP.LT.AND P6, PT, R252, c[0x0][0x178], !P6 ;  /* 0x00005e00fc007a0c */ /* 0x000fe400077c1270 */
[----:B------:R-:W-:Y:S02]  /*76750*/  ISETP.LT.AND P4, PT, R243, c[0x0][0x178], !P3 ;  /* 0x00005e00f3007a0c */ /* 0x000fe40005f81270 */
[C---:B------:R-:W-:Y:S01]  /*76760*/  IADD3 R21, R17.reuse, c[0x0][0x198], RZ ;  /* 0x0000660011157a10 */ /* 0x040fe20007ffe0ff */
[----:B--2---:R-:W-:Y:S01]  /*76770*/  IMAD.WIDE R4, R17, 0x4, R108 ;  /* 0x0000000411047825 */ /* 0x004fe200078e026c */
[----:B------:R-:W-:-:S03]  /*76780*/  IADD3 R0, R242, 0x1d9, RZ ;  /* 0x000001d9f2007810 */ /* 0x000fc60007ffe0ff */
[----:B-1----:R-:W-:Y:S01]  /*76790*/  IMAD.WIDE R2, R17, 0x4, R110 ;  /* 0x0000000411027825 */ /* 0x002fe200078e026e */
[----:B------:R-:W-:Y:S01]  /*767a0*/  ISETP.GE.AND P0, PT, R0, c[0x0][0x17c], PT ;  /* 0x00005f0000007a0c */ /* 0x000fe20003f06270 */
[----:B------:R1:W-:Y:S02]  /*767b0*/  @P5 STG.E [R12.64], R48 ;  /* 0x000000300c005986 */ /* 0x0003e4000c101904 */
[----:B---3--:R-:W-:Y:S01]  /*767c0*/  IMAD.WIDE R8, R21, 0x4, R108 ;  /* 0x0000000415087825 */ /* 0x008fe200078e026c */
[----:B------:R-:W-:Y:S01]  /*767d0*/  ISETP.LT.AND P5, PT, R252, c[0x0][0x178], !P3 ;  /* 0x00005e00fc007a0c */ /* 0x000fe20005fa1270 */
[----:B------:R2:W-:Y:S01]  /*767e0*/  @P1 STG.E [R4.64], R169 ;  /* 0x000000a904001986 */ /* 0x0005e2000c101904 */
[----:B------:R-:W-:-:S03]  /*767f0*/  IADD3 R0, R242, 0x1da, RZ ;  /* 0x000001daf2007810 */ /* 0x000fc60007ffe0ff */
[----:B------:R3:W-:Y:S01]  /*76800*/  @P6 STG.E [R2.64], R49 ;  /* 0x0000003102006986 */ /* 0x0007e2000c101904 */
[----:B------:R-:W-:-:S03]  /*76810*/  ISETP.LT.AND P6, PT, R243, c[0x0][0x178], !P0 ;  /* 0x00005e00f3007a0c */ /* 0x000fc600047c1270 */
[----:B------:R4:W-:Y:S01]  /*76820*/  @P4 STG.E [R8.64], R124 ;  /* 0x0000007c08004986 */ /* 0x0009e2000c101904 */
[----:B------:R-:W-:Y:S01]  /*76830*/  ISETP.LT.AND P4, PT, R252, c[0x0][0x178], !P0 ;  /* 0x00005e00fc007a0c */ /* 0x000fe20004781270 */
[C---:B-1----:R-:W-:Y:S01]  /*76840*/  IMAD.WIDE R12, R21.reuse, 0x4, R110 ;  /* 0x00000004150c7825 */ /* 0x042fe200078e026e */
[----:B------:R-:W-:Y:S02]  /*76850*/  IADD3 R21, R21, c[0x0][0x198], RZ ;  /* 0x0000660015157a10 */ /* 0x000fe40007ffe0ff */
[----:B------:R-:W-:Y:S02]  /*76860*/  ISETP.GE.AND P2, PT, R0, c[0x0][0x17c], PT ;  /* 0x00005f0000007a0c */ /* 0x000fe40003f46270 */
[----:B------:R-:W-:Y:S01]  /*76870*/  IADD3 R0, R242, 0x1db, RZ ;  /* 0x000001dbf2007810 */ /* 0x000fe20007ffe0ff */
[C---:B--2---:R-:W-:Y:S01]  /*76880*/  IMAD.WIDE R4, R21.reuse, 0x4, R108 ;  /* 0x0000000415047825 */ /* 0x044fe200078e026c */
[----:B------:R1:W-:Y:S03]  /*76890*/  @P5 STG.E [R12.64], R52 ;  /* 0x000000340c005986 */ /* 0x0003e6000c101904 */
[----:B---3--:R-:W-:Y:S01]  /*768a0*/  IMAD.WIDE R2, R21, 0x4, R110 ;  /* 0x0000000415027825 */ /* 0x008fe200078e026e */
[----:B------:R-:W-:Y:S01]  /*768b0*/  ISETP.GE.AND P3, PT, R0, c[0x0][0x17c], PT ;  /* 0x00005f0000007a0c */ /* 0x000fe20003f66270 */
[----:B------:R2:W-:Y:S01]  /*768c0*/  @P6 STG.E [R4.64], R125 ;  /* 0x0000007d04006986 */ /* 0x0005e2000c101904 */
[----:B------:R-:W-:-:S02]  /*768d0*/  ISETP.LT.AND P5, PT, R243, c[0x0][0x178], !P2 ;  /* 0x00005e00f3007a0c */ /* 0x000fc400057a1270 */
[----:B------:R-:W-:Y:S01]  /*768e0*/  IADD3 R17, R21, c[0x0][0x198], RZ ;  /* 0x0000660015117a10 */ /* 0x000fe20007ffe0ff */
[----:B------:R3:W-:Y:S01]  /*768f0*/  @P4 STG.E [R2.64], R53 ;  /* 0x0000003502004986 */ /* 0x0007e2000c101904 */
[C---:B------:R-:W-:Y:S02]  /*76900*/  ISETP.LT.AND P6, PT, R252.reuse, c[0x0][0x178], !P2 ;  /* 0x00005e00fc007a0c */ /* 0x040fe400057c1270 */
[----:B------:R-:W-:Y:S02]  /*76910*/  ISETP.LT.AND P4, PT, R243, c[0x0][0x178], !P3 ;  /* 0x00005e00f3007a0c */ /* 0x000fe40005f81270 */
[----:B------:R-:W-:Y:S02]  /*76920*/  ISETP.LT.AND P3, PT, R252, c[0x0][0x178], !P3 ;  /* 0x00005e00fc007a0c */ /* 0x000fe40005f61270 */
[----:B------:R-:W-:Y:S02]  /*76930*/  IADD3 R0, R242, 0x1dc, RZ ;  /* 0x000001dcf2007810 */ /* 0x000fe40007ffe0ff */
[C---:B------:R-:W-:Y:S01]  /*76940*/  IADD3 R21, R17.reuse, c[0x0][0x198], RZ ;  /* 0x0000660011157a10 */ /* 0x040fe20007ffe0ff */
[----:B----4-:R-:W-:Y:S01]  /*76950*/  IMAD.WIDE R8, R17, 0x4, R108 ;  /* 0x0000000411087825 */ /* 0x010fe200078e026c */
[----:B------:R-:W-:-:S02]  /*76960*/  ISETP.GE.AND P1, PT, R0, c[0x0][0x17c], PT ;  /* 0x00005f0000007a0c */ /* 0x000fc40003f26270 */
[----:B------:R-:W-:Y:S01]  /*76970*/  IADD3 R0, R242, 0x1dd, RZ ;  /* 0x000001ddf2007810 */ /* 0x000fe20007ffe0ff */
[----:B-1----:R-:W-:Y:S01]  /*76980*/  IMAD.WIDE R12, R17, 0x4, R110 ;  /* 0x00000004110c7825 */ /* 0x002fe200078e026e */
[----:B------:R1:W-:Y:S03]  /*76990*/  @P5 STG.E [R8.64], R140 ;  /* 0x0000008c08005986 */ /* 0x0003e6000c101904 */
[----:B--2---:R-:W-:Y:S01]  /*769a0*/  IMAD.WIDE R4, R21, 0x4, R108 ;  /* 0x0000000415047825 */ /* 0x004fe200078e026c */
[----:B------:R-:W-:-:S03]  /*769b0*/  ISETP.GE.AND P0, PT, R0, c[0x0][0x17c], PT ;  /* 0x00005f0000007a0c */ /* 0x000fc60003f06270 */
[----:B------:R-:W-:Y:S01]  /*769c0*/  IMAD.WIDE R16, R21, 0x4, R110 ;  /* 0x0000000415107825 */ /* 0x000fe200078e026e */
[----:B------:R-:W-:Y:S01]  /*769d0*/  @P6 STG.E [R12.64], R56 ;  /* 0x000000380c006986 */ /* 0x000fe2000c101904 */
[----:B------:R-:W-:Y:S02]  /*769e0*/  ISETP.LT.AND P5, PT, R243, c[0x0][0x178], !P1 ;  /* 0x00005e00f3007a0c */ /* 0x000fe40004fa1270 */
[----:B------:R-:W-:Y:S01]  /*769f0*/  IADD3 R21, R21, c[0x0][0x198], RZ ;  /* 0x0000660015157a10 */ /* 0x000fe20007ffe0ff */
[----:B------:R2:W-:Y:S01]  /*76a00*/  @P4 STG.E [R4.64], R141 ;  /* 0x0000008d04004986 */ /* 0x0005e2000c101904 */
[----:B------:R-:W-:-:S03]  /*76a10*/  ISETP.LT.AND P1, PT, R252, c[0x0][0x178], !P1 ;  /* 0x00005e00fc007a0c */ /* 0x000fc60004f21270 */
[----:B------:R4:W-:Y:S01]  /*76a20*/  @P3 STG.E [R16.64], R57 ;  /* 0x0000003910003986 */ /* 0x0009e2000c101904 */
[----:B------:R-:W-:Y:S02]  /*76a30*/  ISETP.LT.AND P3, PT, R243, c[0x0][0x178], !P0 ;  /* 0x00005e00f3007a0c */ /* 0x000fe40004761270 */
[----:B------:R-:W-:Y:S02]  /*76a40*/  ISETP.LT.AND P4, PT, R252, c[0x0][0x178], !P0 ;  /* 0x00005e00fc007a0c */ /* 0x000fe40004781270 */
[----:B------:R-:W-:Y:S02]  /*76a50*/  IADD3 R0, R242, 0x1de, RZ ;  /* 0x000001def2007810 */ /* 0x000fe40007ffe0ff */
[C---:B------:R-:W-:Y:S01]  /*76a60*/  IADD3 R25, R21.reuse, c[0x0][0x198], RZ ;  /* 0x0000660015197a10 */ /* 0x040fe20007ffe0ff */
[C---:B---3--:R-:W-:Y:S01]  /*76a70*/  IMAD.WIDE R2, R21.reuse, 0x4, R108 ;  /* 0x0000000415027825 */ /* 0x048fe200078e026c */
[----:B------:R-:W-:Y:S02]  /*76a80*/  ISETP.GE.AND P2, PT, R0, c[0x0][0x17c], PT ;  /* 0x00005f0000007a0c */ /* 0x000fe40003f46270 */
[----:B------:R-:W-:Y:S01]  /*76a90*/  IADD3 R0, R242, 0x1df, RZ ;  /* 0x000001dff2007810 */ /* 0x000fe20007ffe0ff */
[----:B-1----:R-:W-:Y:S01]  /*76aa0*/  IMAD.WIDE R8, R21, 0x4, R110 ;  /* 0x0000000415087825 */ /* 0x002fe200078e026e */
[----:B------:R1:W-:Y:S03]  /*76ab0*/  @P5 STG.E [R2.64], R156 ;  /* 0x0000009c02005986 */ /* 0x0003e6000c101904 */
[----:B--2---:R-:W-:Y:S01]  /*76ac0*/  IMAD.WIDE R4, R25, 0x4, R108 ;  /* 0x0000000419047825 */ /* 0x004fe200078e026c */
[----:B------:R-:W-:-:S03]  /*76ad0*/  ISETP.GE.AND P6, PT, R0, c[0x0][0x17c], PT ;  /* 0x00005f0000007a0c */ /* 0x000fc60003fc6270 */
[----:B------:R-:W-:Y:S01]  /*76ae0*/  IMAD.WIDE R12, R25, 0x4, R110 ;  /* 0x00000004190c7825 */ /* 0x000fe200078e026e */
[----:B------:R2:W-:Y:S01]  /*76af0*/  @P1 STG.E [R8.64], R60 ;  /* 0x0000003c08001986 */ /* 0x0005e2000c101904 */
[----:B------:R-:W-:Y:S02]  /*76b00*/  ISETP.LT.AND P5, PT, R243, c[0x0][0x178], !P2 ;  /* 0x00005e00f3007a0c */ /* 0x000fe400057a1270 */
[----:B------:R-:W-:Y:S01]  /*76b10*/  IADD3 R25, R25, c[0x0][0x198], RZ ;  /* 0x0000660019197a10 */ /* 0x000fe20007ffe0ff */
[----:B------:R3:W-:Y:S01]  /*76b20*/  @P3 STG.E [R4.64], R157 ;  /* 0x0000009d04003986 */ /* 0x0007e2000c101904 */
[----:B------:R-:W-:-:S03]  /*76b30*/  ISETP.LT.AND P2, PT, R252, c[0x0][0x178], !P2 ;  /* 0x00005e00fc007a0c */ /* 0x000fc60005741270 */
[----:B------:R2:W-:Y:S01]  /*76b40*/  @P4 STG.E [R12.64], R61 ;  /* 0x0000003d0c004986 */ /* 0x0005e2000c101904 */
[----:B------:R-:W-:Y:S02]  /*76b50*/  ISETP.LT.AND P4, PT, R243, c[0x0][0x178], !P6 ;  /* 0x00005e00f3007a0c */ /* 0x000fe40007781270 */
[----:B------:R-:W-:Y:S02]  /*76b60*/  IADD3 R0, R242, 0x1e0, RZ ;  /* 0x000001e0f2007810 */ /* 0x000fe40007ffe0ff */
[----:B------:R-:W-:Y:S02]  /*76b70*/  ISETP.LT.AND P6, PT, R252, c[0x0][0x178], !P6 ;  /* 0x00005e00fc007a0c */ /* 0x000fe400077c1270 */
[C---:B----4-:R-:W-:Y:S01]  /*76b80*/  IADD3 R17, R25.reuse, c[0x0][0x198], RZ ;  /* 0x0000660019117a10 */ /* 0x050fe20007ffe0ff */
[C---:B-1----:R-:W-:Y:S01]  /*76b90*/  IMAD.WIDE R2, R25.reuse, 0x4, R108 ;  /* 0x0000000419027825 */ /* 0x042fe200078e026c */
[----:B------:R-:W-:Y:S02]  /*76ba0*/  ISETP.GE.AND P0, PT, R0, c[0x0][0x17c], PT ;  /* 0x00005f0000007a0c */ /* 0x000fe40003f06270 */
[----:B------:R-:W-:Y:S01]  /*76bb0*/  IADD3 R0, R242, 0x1e1, RZ ;  /* 0x000001e1f2007810 */ /* 0x000fe20007ffe0ff */
[----:B--2---:R-:W-:Y:S01]  /*76bc0*/  IMAD.WIDE R8, R25, 0x4, R110 ;  /* 0x0000000419087825 */ /* 0x004fe200078e026e */
[----:B------:R1:W-:Y:S03]  /*76bd0*/  @P5 STG.E [R2.64], R172 ;  /* 0x000000ac02005986 */ /* 0x0003e6000c101904 */
[C---:B---3--:R-:W-:Y:S01]  /*76be0*/  IMAD.WIDE R4, R17.reuse, 0x4, R108 ;  /* 0x0000000411047825 */ /* 0x048fe200078e026c */
[----:B------:R-:W-:Y:S01]  /*76bf0*/  ISETP.GE.AND P1, PT, R0, c[0x0][0x17c], PT ;  /* 0x00005f0000007a0c */ /* 0x000fe20003f26270 */
[----:B------:R2:W-:Y:S02]  /*76c00*/  @P2 STG.E [R8.64], R64 ;  /* 0x0000004008002986 */ /* 0x0005e4000c101904 */
[----:B------:R-:W-:Y:S01]  /*76c10*/  IMAD.WIDE R12, R17, 0x4, R110 ;  /* 0x00000004110c7825 */ /* 0x000fe200078e026e */
[----:B------:R-:W-:Y:S01]  /*76c20*/  ISETP.LT.AND P5, PT, R243, c[0x0][0x178], !P0 ;  /* 0x00005e00f3007a0c */ /* 0x000fe200047a1270 */
[----:B------:R3:W-:Y:S01]  /*76c30*/  @P4 STG.E [R4.64], R173 ;  /* 0x000000ad04004986 */ /* 0x0007e2000c101904 */
[----:B------:R-:W-:-:S02]  /*76c40*/  IADD3 R17, R17, c[0x0][0x198], RZ ;  /* 0x0000660011117a10 */ /* 0x000fc40007ffe0ff */
[----:B------:R-:W-:Y:S01]  /*76c50*/  ISETP.LT.AND P0, PT, R252, c[0x0][0x178], !P0 ;  /* 0x00005e00fc007a0c */ /* 0x000fe20004701270 */
[----:B------:R4:W-:Y:S01]  /*76c60*/  @P6 STG.E [R12.64], R65 ;  /* 0x000000410c006986 */ /* 0x0009e2000c101904 */
[----:B------:R-:W-:Y:S02]  /*76c70*/  ISETP.LT.AND P4, PT, R243, c[0x0][0x178], !P1 ;  /* 0x00005e00f3007a0c */ /* 0x000fe40004f81270 */
[----:B------:R-:W-:Y:S02]  /*76c80*/  IADD3 R0, R242, 0x1e2, RZ ;  /* 0x000001e2f2007810 */ /* 0x000fe40007ffe0ff */
[----:B------:R-:W-:Y:S02]  /*76c90*/  ISETP.LT.AND P6, PT, R252, c[0x0][0x178], !P1 ;  /* 0x00005e00fc007a0c */ /* 0x000fe40004fc1270 */
[C---:B------:R-:W-:Y:S01]  /*76ca0*/  IADD3 R21, R17.reuse, c[0x0][0x198], RZ ;  /* 0x0000660011157a10 */ /* 0x040fe20007ffe0ff */
[----:B-1----:R-:W-:Y:S01]  /*76cb0*/  IMAD.WIDE R2, R17, 0x4, R108 ;  /* 0x0000000411027825 */ /* 0x002fe200078e026c */
[----:B------:R-:W-:-:S02]  /*76cc0*/  ISETP.GE.AND P3, PT, R0, c[0x0][0x17c], PT ;  /* 0x00005f0000007a0c */ /* 0x000fc40003f66270 */
[----:B------:R-:W-:Y:S01]  /*76cd0*/  IADD3 R0, R242, 0x1e3, RZ ;  /* 0x000001e3f2007810 */ /* 0x000fe20007ffe0ff */
[----:B--2---:R-:W-:Y:S01]  /*76ce0*/  IMAD.WIDE R8, R17, 0x4, R110 ;  /* 0x0000000411087825 */ /* 0x004fe200078e026e */
[----:B------:R1:W-:Y:S03]  /*76cf0*/  @P5 STG.E [R2.64], R114 ;  /* 0x0000007202005986 */ /* 0x0003e6000c101904 */
[C---:B---3--:R-:W-:Y:S01]  /*76d00*/  IMAD.WIDE R4, R21.reuse, 0x4, R108 ;  /* 0x0000000415047825 */ /* 0x048fe200078e026c */
[----:B------:R-:W-:Y:S01]  /*76d10*/  ISETP.GE.AND P2, PT, R0, c[0x0][0x17c], PT ;  /* 0x00005f0000007a0c */ /* 0x000fe20003f46270 */
[----:B------:R2:W-:Y:S02]  /*76d20*/  @P0 STG.E [R8.64], R14 ;  /* 0x0000000e08000986 */ /* 0x0005e4000c101904 */
[----:B----4-:R-:W-:Y:S01]  /*76d30*/  IMAD.WIDE R12, R21, 0x4, R110 ;  /* 0x00000004150c7825 */ /* 0x010fe200078e026e */
        /* <DEDUP_REMOVED lines=198> */
[----:B------:R-:W-:Y:S01]  /*779a0*/  IADD3 R0, R242, 0x1fa, RZ ;  /* 0x000001faf2007810 */ /* 0x000fe20007ffe0ff */
[----:B------:R3:W-:Y:S01]  /*779b0*/  @P4 STG.E [R4.64], R171 ;  /* 0x000000ab04004986 */ /* 0x0007e2000c101904 */
[----:B------:R-:W-:-:S02]  /*779c0*/  ISETP.LT.AND P5, PT, R243, c[0x0][0x178], !P0 ;  /* 0x00005e00f3007a0c */ /* 0x000fc400047a1270 */
[----:B------:R-:W-:Y:S02]  /*779d0*/  IADD3 R11, R11, c[0x0][0x198], RZ ;  /* 0x000066000b0b7a10 */ /* 0x000fe40007ffe0ff */
[----:B------:R-:W-:Y:S01]  /*779e0*/  ISETP.LT.AND P0, PT, R252, c[0x0][0x178], !P0 ;  /* 0x00005e00fc007a0c */ /* 0x000fe20004701270 */
[----:B------:R4:W-:Y:S01]  /*779f0*/  @P6 STG.E [R6.64], R51 ;  /* 0x0000003306006986 */ /* 0x0009e2000c101904 */
[----:B------:R-:W-:Y:S02]  /*77a00*/  ISETP.LT.AND P4, PT, R243, c[0x0][0x178], !P1 ;  /* 0x00005e00f3007a0c */ /* 0x000fe40004f81270 */
[----:B------:R-:W-:Y:S02]  /*77a10*/  ISETP.GE.AND P3, PT, R0, c[0x0][0x17c], PT ;  /* 0x00005f0000007a0c */ /* 0x000fe40003f66270 */
[----:B------:R-:W-:Y:S02]  /*77a20*/  ISETP.LT.AND P6, PT, R252, c[0x0][0x178], !P1 ;  /* 0x00005e00fc007a0c */ /* 0x000fe40004fc1270 */
[----:B------:R-:W-:-:S02]  /*77a30*/  IADD3 R0, R242, 0x1fb, RZ ;  /* 0x000001fbf2007810 */ /* 0x000fc40007ffe0ff */
[C---:B------:R-:W-:Y:S01]  /*77a40*/  IADD3 R13, R11.reuse, c[0x0][0x198], RZ ;  /* 0x000066000b0d7a10 */ /* 0x040fe20007ffe0ff */
[C---:B-1----:R-:W-:Y:S01]  /*77a50*/  IMAD.WIDE R2, R11.reuse, 0x4, R108 ;  /* 0x000000040b027825 */ /* 0x042fe200078e026c */
[----:B------:R-:W-:Y:S02]  /*77a60*/  ISETP.GE.AND P2, PT, R0, c[0x0][0x17c], PT ;  /* 0x00005f0000007a0c */ /* 0x000fe40003f46270 */
[----:B------:R-:W-:Y:S01]  /*77a70*/  IADD3 R0, R242, 0x1fc, RZ ;  /* 0x000001fcf2007810 */ /* 0x000fe20007ffe0ff */
[----:B--2---:R-:W-:Y:S01]  /*77a80*/  IMAD.WIDE R8, R11, 0x4, R110 ;  /* 0x000000040b087825 */ /* 0x004fe200078e026e */
[----:B------:R1:W-:Y:S03]  /*77a90*/  @P5 STG.E [R2.64], R126 ;  /* 0x0000007e02005986 */ /* 0x0003e6000c101904 */
[C---:B---3--:R-:W-:Y:S01]  /*77aa0*/  IMAD.WIDE R4, R13.reuse, 0x4, R108 ;  /* 0x000000040d047825 */ /* 0x048fe200078e026c */
[----:B------:R-:W-:Y:S01]  /*77ab0*/  ISETP.GE.AND P1, PT, R0, c[0x0][0x17c], PT ;  /* 0x00005f0000007a0c */ /* 0x000fe20003f26270 */
[----:B------:R-:W-:Y:S02]  /*77ac0*/  @P0 STG.E [R8.64], R54 ;  /* 0x0000003608000986 */ /* 0x000fe4000c101904 */
[C---:B----4-:R-:W-:Y:S01]  /*77ad0*/  IMAD.WIDE R6, R13.reuse, 0x4, R110 ;  /* 0x000000040d067825 */ /* 0x050fe200078e026e */
[----:B------:R-:W-:Y:S01]  /*77ae0*/  IADD3 R13, R13, c[0x0][0x198], RZ ;  /* 0x000066000d0d7a10 */ /* 0x000fe20007ffe0ff */
[----:B------:R2:W-:Y:S01]  /*77af0*/  @P4 STG.E [R4.64], R127 ;  /* 0x0000007f04004986 */ /* 0x0005e2000c101904 */
[----:B------:R-:W-:-:S02]  /*77b00*/  ISETP.LT.AND P5, PT, R243, c[0x0][0x178], !P3 ;  /* 0x00005e00f3007a0c */ /* 0x000fc40005fa1270 */
[C---:B------:R-:W-:Y:S01]  /*77b10*/  ISETP.LT.AND P3, PT, R252.reuse, c[0x0][0x178], !P3 ;  /* 0x00005e00fc007a0c */ /* 0x040fe20005f61270 */
[----:B------:R3:W-:Y:S01]  /*77b20*/  @P6 STG.E [R6.64], R55 ;  /* 0x0000003706006986 */ /* 0x0007e2000c101904 */
[----:B------:R-:W-:Y:S02]  /*77b30*/  ISETP.LT.AND P4, PT, R243, c[0x0][0x178], !P2 ;  /* 0x00005e00f3007a0c */ /* 0x000fe40005781270 */
[----:B------:R-:W-:Y:S02]  /*77b40*/  ISETP.LT.AND P2, PT, R252, c[0x0][0x178], !P2 ;  /* 0x00005e00fc007a0c */ /* 0x000fe40005741270 */
[----:B------:R-:W-:Y:S02]  /*77b50*/  IADD3 R11, R13, c[0x0][0x198], RZ ;  /* 0x000066000d0b7a10 */ /* 0x000fe40007ffe0ff */
[----:B------:R-:W-:Y:S01]  /*77b60*/  ISETP.LT.AND P6, PT, R243, c[0x0][0x178], !P1 ;  /* 0x00005e00f3007a0c */ /* 0x000fe20004fc1270 */
[----:B-1----:R-:W-:Y:S01]  /*77b70*/  IMAD.WIDE R2, R13, 0x4, R108 ;  /* 0x000000040d027825 */ /* 0x002fe200078e026c */
[----:B------:R-:W-:-:S02]  /*77b80*/  IADD3 R0, R242, 0x1fd, RZ ;  /* 0x000001fdf2007810 */ /* 0x000fc40007ffe0ff */
[----:B------:R-:W-:Y:S01]  /*77b90*/  IADD3 R15, R11, c[0x0][0x198], RZ ;  /* 0x000066000b0f7a10 */ /* 0x000fe20007ffe0ff */
[----:B--2---:R-:W-:Y:S01]  /*77ba0*/  IMAD.WIDE R4, R13, 0x4, R110 ;  /* 0x000000040d047825 */ /* 0x004fe200078e026e */
[----:B------:R-:W-:-:S03]  /*77bb0*/  ISETP.GE.AND P0, PT, R0, c[0x0][0x17c], PT ;  /* 0x00005f0000007a0c */ /* 0x000fc60003f06270 */
[C---:B---3--:R-:W-:Y:S01]  /*77bc0*/  IMAD.WIDE R6, R11.reuse, 0x4, R108 ;  /* 0x000000040b067825 */ /* 0x048fe200078e026c */
[C---:B------:R-:W-:Y:S01]  /*77bd0*/  IADD3 R0, R242.reuse, 0x1fe, RZ ;  /* 0x000001fef2007810 */ /* 0x040fe20007ffe0ff */
[----:B------:R1:W-:Y:S02]  /*77be0*/  @P5 STG.E [R2.64], R142 ;  /* 0x0000008e02005986 */ /* 0x0003e4000c101904 */
[----:B------:R-:W-:Y:S01]  /*77bf0*/  IMAD.WIDE R8, R11, 0x4, R110 ;  /* 0x000000040b087825 */ /* 0x000fe200078e026e */
[----:B------:R-:W-:Y:S01]  /*77c00*/  IADD3 R242, R242, 0x1ff, RZ ;  /* 0x000001fff2f27810 */ /* 0x000fe20007ffe0ff */
[----:B------:R2:W-:Y:S02]  /*77c10*/  @P3 STG.E [R4.64], R58 ;  /* 0x0000003a04003986 */ /* 0x0005e4000c101904 */
[C---:B------:R-:W-:Y:S01]  /*77c20*/  IMAD.WIDE R10, R15.reuse, 0x4, R108 ;  /* 0x000000040f0a7825 */ /* 0x040fe200078e026c */
[----:B------:R-:W-:Y:S01]  /*77c30*/  ISETP.GE.AND P5, PT, R0, c[0x0][0x17c], PT ;  /* 0x00005f0000007a0c */ /* 0x000fe20003fa6270 */
[----:B------:R3:W-:Y:S01]  /*77c40*/  @P4 STG.E [R6.64], R143 ;  /* 0x0000008f06004986 */ /* 0x0007e2000c101904 */
[----:B------:R-:W-:-:S02]  /*77c50*/  IADD3 R13, R15, c[0x0][0x198], RZ ;  /* 0x000066000f0d7a10 */ /* 0x000fc40007ffe0ff */
[----:B------:R-:W-:Y:S01]  /*77c60*/  ISETP.LT.AND P1, PT, R252, c[0x0][0x178], !P1 ;  /* 0x00005e00fc007a0c */ /* 0x000fe20004f21270 */
[----:B------:R4:W-:Y:S01]  /*77c70*/  @P2 STG.E [R8.64], R59 ;  /* 0x0000003b08002986 */ /* 0x0009e2000c101904 */
[----:B------:R-:W-:-:S03]  /*77c80*/  ISETP.GE.AND P3, PT, R242, c[0x0][0x17c], PT ;  /* 0x00005f00f2007a0c */ /* 0x000fc60003f66270 */
[----:B------:R1:W-:Y:S01]  /*77c90*/  @P6 STG.E [R10.64], R158 ;  /* 0x0000009e0a006986 */ /* 0x0003e2000c101904 */
[C---:B------:R-:W-:Y:S02]  /*77ca0*/  ISETP.LT.AND P6, PT, R243.reuse, c[0x0][0x178], !P0 ;  /* 0x00005e00f3007a0c */ /* 0x040fe400047c1270 */
[C---:B------:R-:W-:Y:S02]  /*77cb0*/  ISETP.LT.AND P0, PT, R252.reuse, c[0x0][0x178], !P0 ;  /* 0x00005e00fc007a0c */ /* 0x040fe40004701270 */
[----:B------:R-:W-:Y:S02]  /*77cc0*/  ISETP.LT.AND P4, PT, R243, c[0x0][0x178], !P5 ;  /* 0x00005e00f3007a0c */ /* 0x000fe40006f81270 */
[----:B------:R-:W-:Y:S02]  /*77cd0*/  IADD3 R17, R13, c[0x0][0x198], RZ ;  /* 0x000066000d117a10 */ /* 0x000fe40007ffe0ff */
[C---:B------:R-:W-:Y:S02]  /*77ce0*/  ISETP.LT.AND P5, PT, R252.reuse, c[0x0][0x178], !P5 ;  /* 0x00005e00fc007a0c */ /* 0x040fe40006fa1270 */
[----:B------:R-:W-:Y:S01]  /*77cf0*/  ISETP.LT.AND P2, PT, R243, c[0x0][0x178], !P3 ;  /* 0x00005e00f3007a0c */ /* 0x000fe20005f41270 */
[----:B-1----:R-:W-:Y:S01]  /*77d00*/  IMAD.WIDE R2, R15, 0x4, R110 ;  /* 0x000000040f027825 */ /* 0x002fe200078e026e */
[----:B------:R-:W-:-:S02]  /*77d10*/  ISETP.LT.AND P3, PT, R252, c[0x0][0x178], !P3 ;  /* 0x00005e00fc007a0c */ /* 0x000fc40005f61270 */
[----:B------:R-:W-:Y:S01]  /*77d20*/  IADD3 R15, R17, c[0x0][0x198], RZ ;  /* 0x00006600110f7a10 */ /* 0x000fe20007ffe0ff */
[C---:B--2---:R-:W-:Y:S01]  /*77d30*/  IMAD.WIDE R4, R13.reuse, 0x4, R108 ;  /* 0x000000040d047825 */ /* 0x044fe200078e026c */
[----:B------:R1:W-:Y:S03]  /*77d40*/  @P1 STG.E [R2.64], R62 ;  /* 0x0000003e02001986 */ /* 0x0003e6000c101904 */
[----:B---3--:R-:W-:Y:S01]  /*77d50*/  IMAD.WIDE R6, R13, 0x4, R110 ;  /* 0x000000040d067825 */ /* 0x008fe200078e026e */
[----:B------:R1:W-:Y:S03]  /*77d60*/  @P6 STG.E [R4.64], R159 ;  /* 0x0000009f04006986 */ /* 0x0003e6000c101904 */
[C---:B----4-:R-:W-:Y:S01]  /*77d70*/  IMAD.WIDE R8, R17.reuse, 0x4, R108 ;  /* 0x0000000411087825 */ /* 0x050fe200078e026c */
[----:B------:R1:W-:Y:S03]  /*77d80*/  @P0 STG.E [R6.64], R63 ;  /* 0x0000003f06000986 */ /* 0x0003e6000c101904 */
[----:B------:R-:W-:Y:S01]  /*77d90*/  IMAD.WIDE R10, R17, 0x4, R110 ;  /* 0x00000004110a7825 */ /* 0x000fe200078e026e */
[----:B------:R1:W-:Y:S03]  /*77da0*/  @P4 STG.E [R8.64], R174 ;  /* 0x000000ae08004986 */ /* 0x0003e6000c101904 */
[C---:B------:R-:W-:Y:S01]  /*77db0*/  IMAD.WIDE R108, R15.reuse, 0x4, R108 ;  /* 0x000000040f6c7825 */ /* 0x040fe200078e026c */
[----:B------:R1:W-:Y:S04]  /*77dc0*/  @P5 STG.E [R10.64], R66 ;  /* 0x000000420a005986 */ /* 0x0003e8000c101904 */
[----:B------:R1:W-:Y:S01]  /*77dd0*/  @P2 STG.E [R108.64], R175 ;  /* 0x000000af6c002986 */ /* 0x0003e2000c101904 */
[----:B------:R-:W-:Y:S01]  /*77de0*/  IMAD.WIDE R110, R15, 0x4, R110 ;  /* 0x000000040f6e7825 */ /* 0x000fe200078e026e */
[----:B------:R-:W-:Y:S06]  /*77df0*/  @!P3 EXIT ;  /* 0x000000000000b94d */ /* 0x000fec0003800000 */
[----:B------:R-:W-:Y:S01]  /*77e00*/  STG.E [R110.64], R67 ;  /* 0x000000436e007986 */ /* 0x000fe2000c101904 */
[----:B------:R-:W-:Y:S05]  /*77e10*/  EXIT ;  /* 0x000000000000794d */ /* 0x000fea0003800000 */
.L_x_3:
[----:B------:R-:W-:-:S00]  /*77e20*/  BRA `(.L_x_3) ;  /* 0xfffffff000007947 */ /* 0x000fc0000383ffff */
[----:B------:R-:W-:-:S00]  /*77e30*/  NOP ;  /* 0x0000000000007918 */ /* 0x000fc00000000000 */
        /* <DEDUP_REMOVED lines=12> */
.L_x_4:


//--------------------- .nv.shared.matmul_kernel  --------------------------
	.section	.nv.shared.matmul_kernel,"aw",@nobits
	.sectionflags	@""
	.align	16
